// auto-generated by cutlass_sweep.grouped_gemm — config: {"arch": "sm_90", "cluster_m": 2, "cluster_n": 1, "dtype": "fp16", "schedule": "pingpong", "tile_k": 64, "tile_m": 256, "tile_n": 256}
#include "cutlass/cutlass.h"
#include "cutlass/gemm/group_array_problem_shape.hpp"
#include "cutlass/gemm/collective/collective_builder.hpp"
#include "cutlass/gemm/device/gemm_universal_adapter.h"
#include "cutlass/gemm/kernel/gemm_universal.hpp"
#include "cutlass/epilogue/collective/collective_builder.hpp"

using Elem = cutlass::half_t;
using Acc  = float;
using ElemC = cutlass::half_t;
using TileShape    = cute::Shape<cute::_256, cute::_256, cute::_64>;
using ClusterShape = cute::Shape<cute::_2, cute::_1, cute::_1>;
using ProblemShape = cutlass::gemm::GroupProblemShape<cute::Shape<int,int,int>>;

using CollectiveEpilogue = typename cutlass::epilogue::collective::CollectiveBuilder<
    cutlass::arch::Sm90, cutlass::arch::OpClassTensorOp,
    TileShape, ClusterShape,
    cutlass::epilogue::collective::EpilogueTileAuto,
    Acc, Acc,
    ElemC, cutlass::layout::ColumnMajor *, 128 / cutlass::sizeof_bits<ElemC>::value,
    ElemC, cutlass::layout::ColumnMajor *, 128 / cutlass::sizeof_bits<ElemC>::value,
    cutlass::epilogue::PtrArrayTmaWarpSpecializedPingpong
  >::CollectiveOp;

using CollectiveMainloop = typename cutlass::gemm::collective::CollectiveBuilder<
    cutlass::arch::Sm90, cutlass::arch::OpClassTensorOp,
    Elem, cutlass::layout::RowMajor *, 128 / cutlass::sizeof_bits<Elem>::value,
    Elem, cutlass::layout::ColumnMajor *, 128 / cutlass::sizeof_bits<Elem>::value,
    Acc,
    TileShape, ClusterShape,
    cutlass::gemm::collective::StageCountAutoCarveout<
        static_cast<int>(sizeof(typename CollectiveEpilogue::SharedStorage))>,
    cutlass::gemm::KernelPtrArrayTmaWarpSpecializedPingpong
  >::CollectiveOp;

using GemmKernel = cutlass::gemm::kernel::GemmUniversal<
    ProblemShape, CollectiveMainloop, CollectiveEpilogue>;
using Gemm = cutlass::gemm::device::GemmUniversalAdapter<GemmKernel>;

auto* _anchor = &cutlass::device_kernel<GemmKernel>;


// ===== COMPILED SASS (sm_90a) =====

	.target	sm_90a

	.elftype	@"ET_EXEC"


//--------------------- .note.nv.tkinfo           --------------------------
	.section	.note.nv.tkinfo,"",@"SHT_NOTE"
	.sectionflags	@"SHF_NOTE_NV_TKINFO"
	.tkinfo
        /*0018*/ 	.word	0x00000002
        /*0030*/ 	.string	""
        /*0030*/ 	.string	"ptxas"
        /*0030*/ 	.string	"Cuda compilation tools, release 13.0, V13.0.88"
        /*0030*/ 	.string	"Build cuda_13.0.r13.0/compiler.36424714_0"
        /*0030*/ 	.string	"-arch sm_90a -m 64 "



//--------------------- .note.nv.cuinfo           --------------------------
	.section	.note.nv.cuinfo,"",@"SHT_NOTE"
	.sectionflags	@"SHF_NOTE_NV_CUINFO"
        /*0018*/ 	.short	0x0002
        /*001a*/ 	.short	0x005a
        /*001c*/ 	.short	0x0082
	.zero		2


//--------------------- .nv.info                  --------------------------
	.section	.nv.info,"",@"SHT_CUDA_INFO"
	.align	4


	//----- nvinfo : EIATTR_REGCOUNT
	.align		4
        /*0000*/ 	.byte	0x04, 0x2f
        /*0002*/ 	.short	(.L_15 - .L_14)
	.align		4
.L_14:
        /*0004*/ 	.word	index@(_ZN7cutlass13device_kernelINS_4gemm6kernel13GemmUniversalINS1_17GroupProblemShapeIN4cute5tupleIJiiiEEEEENS1_10collective13CollectiveMmaINS1_39MainloopSm90ArrayTmaGmmaWarpSpecializedILi3ENS6_IJNS5_1CILi2EEENSC_ILi1EEESE_EEENS1_40KernelPtrArrayTmaWarpSpecializedPingpongEEENS6_IJNSC_ILi256EEESI_NSC_ILi64EEEEEENS_6half_tEPNS6_IJlSE_NSC_ILi0EEEEEESL_SO_NS5_8TiledMMAINS5_8MMA_AtomIJNS5_4SM904GMMA26MMA_64x256x16_F32F16F16_SSILNSS_5MajorE0ELSU_0ELNSS_7ScaleInE1ELSV_1EEEEEENS5_6LayoutINS6_IJSE_SE_SE_EEENS6_IJSM_SM_SM_EEEEENS6_IJNS5_10UnderscoreES12_S12_EEEEENS5_13SM90_TMA_LOADENS5_14ComposedLayoutINS5_7SwizzleILi3ELi4ELi3EEENS5_18smem_ptr_flag_bitsILi16EEENSY_INS6_IJNSC_ILi8EEESJ_EEENS6_IJSJ_SE_EEEEEEEvNS5_8identityENS5_23SM90_TMA_LOAD_MULTICASTES1F_vS1G_EENS_8epilogue10collective18CollectiveEpilogueINS1J_30Sm90PtrArrayTmaWarpSpecializedILi4ELi2ELi16ELb1ELb0ELi2EEEJSK_NS6_IJSJ_NSC_ILi32EEEEEESL_PNS6_IJSE_lSM_EEESL_S1R_NS1J_6fusion15FusionCallbacksIS1N_NS1S_17LinearCombinationISL_fSL_fLNS_15FloatRoundStyleE2EEESK_S1P_JEEES15_NS16_IS18_S1A_NSY_INS6_IJSJ_S1B_EEENS6_IJSE_SJ_EEEEEEENS5_17SM75_U16x8_LDSM_TENS5_14SM90_TMA_STOREES21_NS5_17SM90_U16x8_STSM_TENS5_9Copy_AtomIJNS5_17SM90_U32x4_STSM_NESL_EEEvEEEvvEEEEvNT_6ParamsE)
        /*0008*/ 	.word	0x000000a8


	//----- nvinfo : EIATTR_FRAME_SIZE
	.align		4
.L_15:
        /*000c*/ 	.byte	0x04, 0x11
        /*000e*/ 	.short	(.L_17 - .L_16)
	.align		4
.L_16:
        /*0010*/ 	.word	index@($__internal_0_$__cuda_sm20_div_u64)
        /*0014*/ 	.word	0x00001b88


	//----- nvinfo : EIATTR_FRAME_SIZE
	.align		4
.L_17:
        /*0018*/ 	.byte	0x04, 0x11
        /*001a*/ 	.short	(.L_19 - .L_18)
	.align		4
.L_18:
        /*001c*/ 	.word	index@(_ZN7cutlass13device_kernelINS_4gemm6kernel13GemmUniversalINS1_17GroupProblemShapeIN4cute5tupleIJiiiEEEEENS1_10collective13CollectiveMmaINS1_39MainloopSm90ArrayTmaGmmaWarpSpecializedILi3ENS6_IJNS5_1CILi2EEENSC_ILi1EEESE_EEENS1_40KernelPtrArrayTmaWarpSpecializedPingpongEEENS6_IJNSC_ILi256EEESI_NSC_ILi64EEEEEENS_6half_tEPNS6_IJlSE_NSC_ILi0EEEEEESL_SO_NS5_8TiledMMAINS5_8MMA_AtomIJNS5_4SM904GMMA26MMA_64x256x16_F32F16F16_SSILNSS_5MajorE0ELSU_0ELNSS_7ScaleInE1ELSV_1EEEEEENS5_6LayoutINS6_IJSE_SE_SE_EEENS6_IJSM_SM_SM_EEEEENS6_IJNS5_10UnderscoreES12_S12_EEEEENS5_13SM90_TMA_LOADENS5_14ComposedLayoutINS5_7SwizzleILi3ELi4ELi3EEENS5_18smem_ptr_flag_bitsILi16EEENSY_INS6_IJNSC_ILi8EEESJ_EEENS6_IJSJ_SE_EEEEEEEvNS5_8identityENS5_23SM90_TMA_LOAD_MULTICASTES1F_vS1G_EENS_8epilogue10collective18CollectiveEpilogueINS1J_30Sm90PtrArrayTmaWarpSpecializedILi4ELi2ELi16ELb1ELb0ELi2EEEJSK_NS6_IJSJ_NSC_ILi32EEEEEESL_PNS6_IJSE_lSM_EEESL_S1R_NS1J_6fusion15FusionCallbacksIS1N_NS1S_17LinearCombinationISL_fSL_fLNS_15FloatRoundStyleE2EEESK_S1P_JEEES15_NS16_IS18_S1A_NSY_INS6_IJSJ_S1B_EEENS6_IJSE_SJ_EEEEEEENS5_17SM75_U16x8_LDSM_TENS5_14SM90_TMA_STOREES21_NS5_17SM90_U16x8_STSM_TENS5_9Copy_AtomIJNS5_17SM90_U32x4_STSM_NESL_EEEvEEEvvEEEEvNT_6ParamsE)
        /*0020*/ 	.word	0x00001b88


	//----- nvinfo : EIATTR_MIN_STACK_SIZE
	.align		4
.L_19:
        /*0024*/ 	.byte	0x04, 0x12
        /*0026*/ 	.short	(.L_21 - .L_20)
	.align		4
.L_20:
        /*0028*/ 	.word	index@(_ZN7cutlass13device_kernelINS_4gemm6kernel13GemmUniversalINS1_17GroupProblemShapeIN4cute5tupleIJiiiEEEEENS1_10collective13CollectiveMmaINS1_39MainloopSm90ArrayTmaGmmaWarpSpecializedILi3ENS6_IJNS5_1CILi2EEENSC_ILi1EEESE_EEENS1_40KernelPtrArrayTmaWarpSpecializedPingpongEEENS6_IJNSC_ILi256EEESI_NSC_ILi64EEEEEENS_6half_tEPNS6_IJlSE_NSC_ILi0EEEEEESL_SO_NS5_8TiledMMAINS5_8MMA_AtomIJNS5_4SM904GMMA26MMA_64x256x16_F32F16F16_SSILNSS_5MajorE0ELSU_0ELNSS_7ScaleInE1ELSV_1EEEEEENS5_6LayoutINS6_IJSE_SE_SE_EEENS6_IJSM_SM_SM_EEEEENS6_IJNS5_10UnderscoreES12_S12_EEEEENS5_13SM90_TMA_LOADENS5_14ComposedLayoutINS5_7SwizzleILi3ELi4ELi3EEENS5_18smem_ptr_flag_bitsILi16EEENSY_INS6_IJNSC_ILi8EEESJ_EEENS6_IJSJ_SE_EEEEEEEvNS5_8identityENS5_23SM90_TMA_LOAD_MULTICASTES1F_vS1G_EENS_8epilogue10collective18CollectiveEpilogueINS1J_30Sm90PtrArrayTmaWarpSpecializedILi4ELi2ELi16ELb1ELb0ELi2EEEJSK_NS6_IJSJ_NSC_ILi32EEEEEESL_PNS6_IJSE_lSM_EEESL_S1R_NS1J_6fusion15FusionCallbacksIS1N_NS1S_17LinearCombinationISL_fSL_fLNS_15FloatRoundStyleE2EEESK_S1P_JEEES15_NS16_IS18_S1A_NSY_INS6_IJSJ_S1B_EEENS6_IJSE_SJ_EEEEEEENS5_17SM75_U16x8_LDSM_TENS5_14SM90_TMA_STOREES21_NS5_17SM90_U16x8_STSM_TENS5_9Copy_AtomIJNS5_17SM90_U32x4_STSM_NESL_EEEvEEEvvEEEEvNT_6ParamsE)
        /*002c*/ 	.word	0x00001b88
.L_21:


//--------------------- .nv.compat                --------------------------
	.section	.nv.compat,"",@"SHT_CUDA_COMPAT_INFO"
	.align	4
        /*0000*/ 	.byte	0x02, 0x09, 0x01, 0x00, 0x02, 0x02, 0x04, 0x00, 0x02, 0x05, 0x05, 0x00, 0x03, 0x07, 0x01, 0x01
        /*0010*/ 	.byte	0x02, 0x03, 0x03, 0x00, 0x02, 0x06, 0x01, 0x00, 0x04, 0x0b, 0x08, 0x00, 0x00, 0x00, 0x00, 0x00
        /*0020*/ 	.byte	0x00, 0x00, 0x00, 0x00


//--------------------- .nv.info._ZN7cutlass13device_kernelINS_4gemm6kernel13GemmUniversalINS1_17GroupProblemShapeIN4cute5tupleIJiiiEEEEENS1_10collective13CollectiveMmaINS1_39MainloopSm90ArrayTmaGmmaWarpSpecializedILi3ENS6_IJNS5_1CILi2EEENSC_ILi1EEESE_EEENS1_40KernelPtrArrayTmaWarpSpecializedPingpongEEENS6_IJNSC_ILi256EEESI_NSC_ILi64EEEEEENS_6half_tEPNS6_IJlSE_NSC_ILi0EEEEEESL_SO_NS5_8TiledMMAINS5_8MMA_AtomIJNS5_4SM904GMMA26MMA_64x256x16_F32F16F16_SSILNSS_5MajorE0ELSU_0ELNSS_7ScaleInE1ELSV_1EEEEEENS5_6LayoutINS6_IJSE_SE_SE_EEENS6_IJSM_SM_SM_EEEEENS6_IJNS5_10UnderscoreES12_S12_EEEEENS5_13SM90_TMA_LOADENS5_14ComposedLayoutINS5_7SwizzleILi3ELi4ELi3EEENS5_18smem_ptr_flag_bitsILi16EEENSY_INS6_IJNSC_ILi8EEESJ_EEENS6_IJSJ_SE_EEEEEEEvNS5_8identityENS5_23SM90_TMA_LOAD_MULTICASTES1F_vS1G_EENS_8epilogue10collective18CollectiveEpilogueINS1J_30Sm90PtrArrayTmaWarpSpecializedILi4ELi2ELi16ELb1ELb0ELi2EEEJSK_NS6_IJSJ_NSC_ILi32EEEEEESL_PNS6_IJSE_lSM_EEESL_S1R_NS1J_6fusion15FusionCallbacksIS1N_NS1S_17LinearCombinationISL_fSL_fLNS_15FloatRoundStyleE2EEESK_S1P_JEEES15_NS16_IS18_S1A_NSY_INS6_IJSJ_S1B_EEENS6_IJSE_SJ_EEEEEEENS5_17SM75_U16x8_LDSM_TENS5_14SM90_TMA_STOREES21_NS5_17SM90_U16x8_STSM_TENS5_9Copy_AtomIJNS5_17SM90_U32x4_STSM_NESL_EEEvEEEvvEEEEvNT_6ParamsE --------------------------
	.section	.nv.info._ZN7cutlass13device_kernelINS_4gemm6kernel13GemmUniversalINS1_17GroupProblemShapeIN4cute5tupleIJiiiEEEEENS1_10collective13CollectiveMmaINS1_39MainloopSm90ArrayTmaGmmaWarpSpecializedILi3ENS6_IJNS5_1CILi2EEENSC_ILi1EEESE_EEENS1_40KernelPtrArrayTmaWarpSpecializedPingpongEEENS6_IJNSC_ILi256EEESI_NSC_ILi64EEEEEENS_6half_tEPNS6_IJlSE_NSC_ILi0EEEEEESL_SO_NS5_8TiledMMAINS5_8MMA_AtomIJNS5_4SM904GMMA26MMA_64x256x16_F32F16F16_SSILNSS_5MajorE0ELSU_0ELNSS_7ScaleInE1ELSV_1EEEEEENS5_6LayoutINS6_IJSE_SE_SE_EEENS6_IJSM_SM_SM_EEEEENS6_IJNS5_10UnderscoreES12_S12_EEEEENS5_13SM90_TMA_LOADENS5_14ComposedLayoutINS5_7SwizzleILi3ELi4ELi3EEENS5_18smem_ptr_flag_bitsILi16EEENSY_INS6_IJNSC_ILi8EEESJ_EEENS6_IJSJ_SE_EEEEEEEvNS5_8identityENS5_23SM90_TMA_LOAD_MULTICASTES1F_vS1G_EENS_8epilogue10collective18CollectiveEpilogueINS1J_30Sm90PtrArrayTmaWarpSpecializedILi4ELi2ELi16ELb1ELb0ELi2EEEJSK_NS6_IJSJ_NSC_ILi32EEEEEESL_PNS6_IJSE_lSM_EEESL_S1R_NS1J_6fusion15FusionCallbacksIS1N_NS1S_17LinearCombinationISL_fSL_fLNS_15FloatRoundStyleE2EEESK_S1P_JEEES15_NS16_IS18_S1A_NSY_INS6_IJSJ_S1B_EEENS6_IJSE_SJ_EEEEEEENS5_17SM75_U16x8_LDSM_TENS5_14SM90_TMA_STOREES21_NS5_17SM90_U16x8_STSM_TENS5_9Copy_AtomIJNS5_17SM90_U32x4_STSM_NESL_EEEvEEEvvEEEEvNT_6ParamsE,"",@"SHT_CUDA_INFO"
	.sectionflags	@""
	.align	4


	//----- nvinfo : EIATTR_CUDA_API_VERSION
	.align		4
        /*0000*/ 	.byte	0x04, 0x37
        /*0002*/ 	.short	(.L_23 - .L_22)
.L_22:
        /*0004*/ 	.word	0x00000082


	//----- nvinfo : EIATTR_KPARAM_INFO
	.align		4
.L_23:
        /*0008*/ 	.byte	0x04, 0x17
        /*000a*/ 	.short	(.L_25 - .L_24)
.L_24:
        /*000c*/ 	.word	0x00000000
        /*0010*/ 	.short	0x0000
        /*0012*/ 	.short	0x0070
        /*0014*/ 	.byte	0x00, 0xf0, 0x01, 0x1c


	//----- nvinfo : EIATTR_SPARSE_MMA_MASK
	.align		4
.L_25:
        /*0018*/ 	.byte	0x03, 0x50
        /*001a*/ 	.short	0x0000


	//----- nvinfo : EIATTR_MAXREG_COUNT
	.align		4
        /*001c*/ 	.byte	0x03, 0x1b
        /*001e*/ 	.short	0x00a8


	//----- nvinfo : EIATTR_NUM_BARRIERS
	.align		4
        /*0020*/ 	.byte	0x02, 0x4c
        /*0022*/ 	.byte	0x02
	.zero		1


	//----- nvinfo : EIATTR_EXTERNS
	.align		4
        /*0024*/ 	.byte	0x04, 0x0f
        /*0026*/ 	.short	(.L_27 - .L_26)


	//   ....[0]....
	.align		4
.L_26:
        /*0028*/ 	.word	index@(__assertfail)


	//----- nvinfo : EIATTR_ANNOTATIONS
	.align		4
.L_27:
        /*002c*/ 	.byte	0x04, 0x55
        /*002e*/ 	.short	(.L_29 - .L_28)


	//   ....[0]....
.L_28:
        /*0030*/ 	.word	0x00000001
        /*0034*/ 	.byte	0x20, 0x30, 0x00, 0x00, 0x01, 0x00, 0x00, 0x00, 0xe0, 0x32, 0x00, 0x00, 0x01, 0x00, 0x00, 0x00
        /* <DEDUP_REMOVED lines=2969> */
        /*b9d4*/ 	.byte	0x80, 0x1e, 0x03, 0x00


	//----- nvinfo : EIATTR_MERCURY_ISA_VERSION
	.align		4
.L_29:
        /*b9d8*/ 	.byte	0x03, 0x5f
        /*b9da*/ 	.short	0x0101


	//----- nvinfo : EIATTR_INT_WARP_WIDE_INSTR_OFFSETS
	.align		4
        /*b9dc*/ 	.byte	0x04, 0x31
        /*b9de*/ 	.short	(.L_31 - .L_30)


	//   ....[0]....
.L_30:
        /*b9e0*/ 	.word	0x00001310


	//   ....[1]....
        /*b9e4*/ 	.word	0x00001340


	//   ....[2]....
        /*b9e8*/ 	.word	0x00001440


	//   ....[3]....
        /*b9ec*/ 	.word	0x000014d0


	//   ....[4]....
        /*b9f0*/ 	.word	0x00001520


	//   ....[5]....
        /*b9f4*/ 	.word	0x00001560


	//   ....[6]....
        /*b9f8*/ 	.word	0x000015b0


	//   ....[7]....
        /*b9fc*/ 	.word	0x000015d0


	//----- nvinfo : EIATTR_COOP_GROUP_MASK_REGIDS
	.align		4
.L_31:
        /*ba00*/ 	.byte	0x04, 0x29
        /*ba02*/ 	.short	(.L_33 - .L_32)


	//   ....[0]....
.L_32:
        /*ba04*/ 	.word	0xffffffff


	//   ....[1]....
        /*ba08*/ 	.word	0xffffffff


	//   ....[2]....
        /*ba0c*/ 	.word	0xffffffff


	//   ....[3]....
        /*ba10*/ 	.word	0xffffffff


	//   ....[4]....
        /*ba14*/ 	.word	0xffffffff


	//   ....[5]....
        /*ba18*/ 	.word	0xffffffff


	//   ....[6]....
        /*ba1c*/ 	.word	0xffffffff


	//   ....[7]....
        /*ba20*/ 	.word	0xffffffff


	//   ....[8]....
        /*ba24*/ 	.word	0xffffffff


	//   ....[9]....
        /*ba28*/ 	.word	0xffffffff


	//   ....[10]....
        /*ba2c*/ 	.word	0xffffffff


	//   ....[11]....
        /*ba30*/ 	.word	0xffffffff


	//   ....[12]....
        /*ba34*/ 	.word	0xffffffff


	//   ....[13]....
        /*ba38*/ 	.word	0xffffffff


	//   ....[14]....
        /*ba3c*/ 	.word	0xffffffff


	//   ....[15]....
        /*ba40*/ 	.word	0xffffffff


	//   ....[16]....
        /*ba44*/ 	.word	0xffffffff


	//   ....[17]....
        /*ba48*/ 	.word	0xffffffff


	//   ....[18]....
        /*ba4c*/ 	.word	0xffffffff


	//   ....[19]....
        /*ba50*/ 	.word	0xffffffff


	//   ....[20]....
        /*ba54*/ 	.word	0xffffffff


	//   ....[21]....
        /*ba58*/ 	.word	0xffffffff


	//   ....[22]....
        /*ba5c*/ 	.word	0xffffffff


	//   ....[23]....
        /*ba60*/ 	.word	0xffffffff


	//   ....[24]....
        /*ba64*/ 	.word	0xffffffff


	//   ....[25]....
        /*ba68*/ 	.word	0xffffffff


	//   ....[26]....
        /*ba6c*/ 	.word	0xffffffff


	//   ....[27]....
        /*ba70*/ 	.word	0xffffffff


	//   ....[28]....
        /*ba74*/ 	.word	0xffffffff


	//   ....[29]....
        /*ba78*/ 	.word	0xffffffff


	//   ....[30]....
        /*ba7c*/ 	.word	0xffffffff


	//   ....[31]....
        /*ba80*/ 	.word	0xffffffff


	//   ....[32]....
        /*ba84*/ 	.word	0xffffffff


	//   ....[33]....
        /*ba88*/ 	.word	0xffffffff


	//   ....[34]....
        /*ba8c*/ 	.word	0xffffffff


	//   ....[35]....
        /*ba90*/ 	.word	0xffffffff


	//   ....[36]....
        /*ba94*/ 	.word	0xffffffff


	//   ....[37]....
        /*ba98*/ 	.word	0xffffffff


	//   ....[38]....
        /*ba9c*/ 	.word	0xffffffff


	//   ....[39]....
        /*baa0*/ 	.word	0xffffffff


	//   ....[40]....
        /*baa4*/ 	.word	0xffffffff


	//   ....[41]....
        /*baa8*/ 	.word	0xffffffff


	//   ....[42]....
        /*baac*/ 	.word	0xffffffff


	//   ....[43]....
        /*bab0*/ 	.word	0xffffffff


	//   ....[44]....
        /*bab4*/ 	.word	0xffffffff


	//   ....[45]....
        /*bab8*/ 	.word	0xffffffff


	//   ....[46]....
        /*babc*/ 	.word	0xffffffff


	//   ....[47]....
        /*bac0*/ 	.word	0xffffffff


	//   ....[48]....
        /*bac4*/ 	.word	0xffffffff


	//   ....[49]....
        /*bac8*/ 	.word	0xffffffff


	//   ....[50]....
        /*bacc*/ 	.word	0xffffffff


	//   ....[51]....
        /*bad0*/ 	.word	0xffffffff


	//   ....[52]....
        /*bad4*/ 	.word	0xffffffff


	//   ....[53]....
        /*bad8*/ 	.word	0xffffffff


	//   ....[54]....
        /*badc*/ 	.word	0xffffffff


	//   ....[55]....
        /*bae0*/ 	.word	0xffffffff


	//   ....[56]....
        /*bae4*/ 	.word	0xffffffff


	//   ....[57]....
        /*bae8*/ 	.word	0xffffffff


	//   ....[58]....
        /*baec*/ 	.word	0xffffffff


	//   ....[59]....
        /*baf0*/ 	.word	0xffffffff


	//   ....[60]....
        /*baf4*/ 	.word	0xffffffff


	//   ....[61]....
        /*baf8*/ 	.word	0xffffffff


	//   ....[62]....
        /*bafc*/ 	.word	0xffffffff


	//   ....[63]....
        /*bb00*/ 	.word	0xffffffff


	//   ....[64]....
        /*bb04*/ 	.word	0xffffffff


	//   ....[65]....
        /*bb08*/ 	.word	0xffffffff


	//   ....[66]....
        /*bb0c*/ 	.word	0xffffffff


	//   ....[67]....
        /*bb10*/ 	.word	0xffffffff


	//   ....[68]....
        /*bb14*/ 	.word	0xffffffff


	//   ....[69]....
        /*bb18*/ 	.word	0xffffffff


	//   ....[70]....
        /*bb1c*/ 	.word	0xffffffff


	//   ....[71]....
        /*bb20*/ 	.word	0xffffffff


	//   ....[72]....
        /*bb24*/ 	.word	0xffffffff


	//   ....[73]....
        /*bb28*/ 	.word	0xffffffff


	//   ....[74]....
        /*bb2c*/ 	.word	0xffffffff


	//   ....[75]....
        /*bb30*/ 	.word	0xffffffff


	//   ....[76]....
        /*bb34*/ 	.word	0xffffffff


	//   ....[77]....
        /*bb38*/ 	.word	0xffffffff


	//   ....[78]....
        /*bb3c*/ 	.word	0xffffffff


	//   ....[79]....
        /*bb40*/ 	.word	0x0500000f


	//----- nvinfo : EIATTR_COOP_GROUP_INSTR_OFFSETS
	.align		4
.L_33:
        /*bb44*/ 	.byte	0x04, 0x28
        /*bb46*/ 	.short	(.L_35 - .L_34)


	//   ....[0]....
.L_34:
        /*bb48*/ 	.word	0x000007f0


	//   ....[1]....
        /*bb4c*/ 	.word	0x000008a0


	//   ....[2]....
        /*bb50*/ 	.word	0x00000d30


	//   ....[3]....
        /*bb54*/ 	.word	0x00000f10


	//   ....[4]....
        /*bb58*/ 	.word	0x00001170


	//   ....[5]....
        /*bb5c*/ 	.word	0x000011b0


	//   ....[6]....
        /*bb60*/ 	.word	0x00001690


	//   ....[7]....
        /*bb64*/ 	.word	0x00001dd0


	//   ....[8]....
        /*bb68*/ 	.word	0x00001e00


	//   ....[9]....
        /*bb6c*/ 	.word	0x00001e80


	//   ....[10]....
        /*bb70*/ 	.word	0x00001e90


	//   ....[11]....
        /*bb74*/ 	.word	0x00001ed0


	//   ....[12]....
        /*bb78*/ 	.word	0x00001ef0


	//   ....[13]....
        /*bb7c*/ 	.word	0x00001f30


	//   ....[14]....
        /*bb80*/ 	.word	0x00001f50


	//   ....[15]....
        /*bb84*/ 	.word	0x00001f90


	//   ....[16]....
        /*bb88*/ 	.word	0x00001fb0


	//   ....[17]....
        /*bb8c*/ 	.word	0x00002020


	//   ....[18]....
        /*bb90*/ 	.word	0x00002140


	//   ....[19]....
        /*bb94*/ 	.word	0x000021c0


	//   ....[20]....
        /*bb98*/ 	.word	0x000027a0


	//   ....[21]....
        /*bb9c*/ 	.word	0x000027b0


	//   ....[22]....
        /*bba0*/ 	.word	0x00002800


	//   ....[23]....
        /*bba4*/ 	.word	0x00002810


	//   ....[24]....
        /*bba8*/ 	.word	0x00002860


	//   ....[25]....
        /*bbac*/ 	.word	0x00002870


	//   ....[26]....
        /*bbb0*/ 	.word	0x000028c0


	//   ....[27]....
        /*bbb4*/ 	.word	0x000028d0


	//   ....[28]....
        /*bbb8*/ 	.word	0x00002920


	//   ....[29]....
        /*bbbc*/ 	.word	0x00002930


	//   ....[30]....
        /*bbc0*/ 	.word	0x000029c0


	//   ....[31]....
        /*bbc4*/ 	.word	0x00002a30


	//   ....[32]....
        /*bbc8*/ 	.word	0x00002ac0


	//   ....[33]....
        /*bbcc*/ 	.word	0x00002ae0


	//   ....[34]....
        /*bbd0*/ 	.word	0x00002af0


	//   ....[35]....
        /*bbd4*/ 	.word	0x00002b00


	//   ....[36]....
        /*bbd8*/ 	.word	0x00002b10


	//   ....[37]....
        /*bbdc*/ 	.word	0x00002b20


	//   ....[38]....
        /*bbe0*/ 	.word	0x000033d0


	//   ....[39]....
        /*bbe4*/ 	.word	0x00003670


	//   ....[40]....
        /*bbe8*/ 	.word	0x000039e0


	//   ....[41]....
        /*bbec*/ 	.word	0x0002c940


	//   ....[42]....
        /*bbf0*/ 	.word	0x0002cd60


	//   ....[43]....
        /*bbf4*/ 	.word	0x0002d100


	//   ....[44]....
        /*bbf8*/ 	.word	0x00030280


	//   ....[45]....
        /*bbfc*/ 	.word	0x000309b0


	//   ....[46]....
        /*bc00*/ 	.word	0x00030e80


	//   ....[47]....
        /*bc04*/ 	.word	0x00031d10


	//   ....[48]....
        /*bc08*/ 	.word	0x00032ad0


	//   ....[49]....
        /*bc0c*/ 	.word	0x00032af0


	//   ....[50]....
        /*bc10*/ 	.word	0x00032b40


	//   ....[51]....
        /*bc14*/ 	.word	0x00032b60


	//   ....[52]....
        /*bc18*/ 	.word	0x00032ba0


	//   ....[53]....
        /*bc1c*/ 	.word	0x00032bd0


	//   ....[54]....
        /*bc20*/ 	.word	0x00032c10


	//   ....[55]....
        /*bc24*/ 	.word	0x00032c40


	//   ....[56]....
        /*bc28*/ 	.word	0x00032c80


	//   ....[57]....
        /*bc2c*/ 	.word	0x00032cb0


	//   ....[58]....
        /*bc30*/ 	.word	0x00032d40


	//   ....[59]....
        /*bc34*/ 	.word	0x00032e60


	//   ....[60]....
        /*bc38*/ 	.word	0x00032e80


	//   ....[61]....
        /*bc3c*/ 	.word	0x000334e0


	//   ....[62]....
        /*bc40*/ 	.word	0x000334f0


	//   ....[63]....
        /*bc44*/ 	.word	0x00033540


	//   ....[64]....
        /*bc48*/ 	.word	0x00033550


	//   ....[65]....
        /*bc4c*/ 	.word	0x000335a0


	//   ....[66]....
        /*bc50*/ 	.word	0x000335b0


	//   ....[67]....
        /*bc54*/ 	.word	0x00033600


	//   ....[68]....
        /*bc58*/ 	.word	0x00033610


	//   ....[69]....
        /*bc5c*/ 	.word	0x00033660


	//   ....[70]....
        /*bc60*/ 	.word	0x00033670


	//   ....[71]....
        /*bc64*/ 	.word	0x00033700


	//   ....[72]....
        /*bc68*/ 	.word	0x00033770


	//   ....[73]....
        /*bc6c*/ 	.word	0x00033800


	//   ....[74]....
        /*bc70*/ 	.word	0x00033820


	//   ....[75]....
        /*bc74*/ 	.word	0x00033830


	//   ....[76]....
        /*bc78*/ 	.word	0x00033840


	//   ....[77]....
        /*bc7c*/ 	.word	0x00033850


	//   ....[78]....
        /*bc80*/ 	.word	0x00033860


	//   ....[79]....
        /*bc84*/ 	.word	0x00036330


	//----- nvinfo : EIATTR_REG_RECONFIG
	.align		4
.L_35:
        /*bc88*/ 	.byte	0x01, 0x54
	.zero		2


	//----- nvinfo : EIATTR_SYSCALL_OFFSETS
	.align		4
        /*bc8c*/ 	.byte	0x04, 0x46
        /*bc8e*/ 	.short	(.L_37 - .L_36)


	//   ....[0]....
.L_36:
        /*bc90*/ 	.word	0x0001f730


	//   ....[1]....
        /*bc94*/ 	.word	0x0001f820


	//----- nvinfo : EIATTR_MBARRIER_INSTR_OFFSETS
	.align		4
.L_37:
        /*bc98*/ 	.byte	0x04, 0x39
        /*bc9a*/ 	.short	(.L_39 - .L_38)


	//   ....[0]....
.L_38:
        /*bc9c*/ 	.word	0x00000c10
        /*bca0*/ 	.word	0x000000ff
        /*bca4*/ 	.word	0x00034400
        /*bca8*/ 	.short	0x0100
        /*bcaa*/ 	.byte	0x0b
	.zero		1


	//   ....[1]....
        /*bcac*/ 	.word	0x00000c20
        /*bcb0*/ 	.word	0x000000ff
        /*bcb4*/ 	.word	0x00034440
        /*bcb8*/ 	.short	0x0100
        /*bcba*/ 	.byte	0x0b
	.zero		1


	//   ....[2]....
        /*bcbc*/ 	.word	0x00000c30
        /*bcc0*/ 	.word	0x000000ff
        /*bcc4*/ 	.word	0x00034408
        /*bcc8*/ 	.short	0x0100
        /*bcca*/ 	.byte	0x0b
	.zero		1


	//   ....[3]....
        /*bccc*/ 	.word	0x00000c40
        /*bcd0*/ 	.word	0x000000ff
        /*bcd4*/ 	.word	0x00034448
        /*bcd8*/ 	.short	0x0100
        /*bcda*/ 	.byte	0x0b
	.zero		1


	//   ....[4]....
        /*bcdc*/ 	.word	0x00000c50
        /*bce0*/ 	.word	0x000000ff
        /*bce4*/ 	.word	0x00034410
        /*bce8*/ 	.short	0x0100
        /*bcea*/ 	.byte	0x0b
	.zero		1


	//   ....[5]....
        /*bcec*/ 	.word	0x00000c60
        /*bcf0*/ 	.word	0x000000ff
        /*bcf4*/ 	.word	0x00034450
        /*bcf8*/ 	.short	0x0100
        /*bcfa*/ 	.byte	0x0b
	.zero		1


	//   ....[6]....
        /*bcfc*/ 	.word	0x00000c70
        /*bd00*/ 	.word	0x000000ff
        /*bd04*/ 	.word	0x00034418
        /*bd08*/ 	.short	0x0100
        /*bd0a*/ 	.byte	0x0b
	.zero		1


	//   ....[7]....
        /*bd0c*/ 	.word	0x00000c80
        /*bd10*/ 	.word	0x000000ff
        /*bd14*/ 	.word	0x00034458
        /*bd18*/ 	.short	0x0100
        /*bd1a*/ 	.byte	0x0b
	.zero		1


	//   ....[8]....
        /*bd1c*/ 	.word	0x00000c90
        /*bd20*/ 	.word	0x000000ff
        /*bd24*/ 	.word	0x00034420
        /*bd28*/ 	.short	0x0100
        /*bd2a*/ 	.byte	0x0b
	.zero		1


	//   ....[9]....
        /*bd2c*/ 	.word	0x00000ca0
        /*bd30*/ 	.word	0x000000ff
        /*bd34*/ 	.word	0x00034460
        /*bd38*/ 	.short	0x0100
        /*bd3a*/ 	.byte	0x0b
	.zero		1


	//   ....[10]....
        /*bd3c*/ 	.word	0x00000cb0
        /*bd40*/ 	.word	0x000000ff
        /*bd44*/ 	.word	0x00034428
        /*bd48*/ 	.short	0x0100
        /*bd4a*/ 	.byte	0x0b
	.zero		1


	//   ....[11]....
        /*bd4c*/ 	.word	0x00000cc0
        /*bd50*/ 	.word	0x000000ff
        /*bd54*/ 	.word	0x00034468
        /*bd58*/ 	.short	0x0100
        /*bd5a*/ 	.byte	0x0b
	.zero		1


	//   ....[12]....
        /*bd5c*/ 	.word	0x00000cd0
        /*bd60*/ 	.word	0x000000ff
        /*bd64*/ 	.word	0x00034430
        /*bd68*/ 	.short	0x0100
        /*bd6a*/ 	.byte	0x0b
	.zero		1


	//   ....[13]....
        /*bd6c*/ 	.word	0x00000ce0
        /*bd70*/ 	.word	0x000000ff
        /*bd74*/ 	.word	0x00034470
        /*bd78*/ 	.short	0x0100
        /*bd7a*/ 	.byte	0x0b
	.zero		1


	//   ....[14]....
        /*bd7c*/ 	.word	0x00000cf0
        /*bd80*/ 	.word	0x000000ff
        /*bd84*/ 	.word	0x00034438
        /*bd88*/ 	.short	0x0100
        /*bd8a*/ 	.byte	0x0b
	.zero		1


	//   ....[15]....
        /*bd8c*/ 	.word	0x00000d00
        /*bd90*/ 	.word	0x000000ff
        /*bd94*/ 	.word	0x00034478
        /*bd98*/ 	.short	0x0100
        /*bd9a*/ 	.byte	0x0b
	.zero		1


	//   ....[16]....
        /*bd9c*/ 	.word	0x00000ea0
        /*bda0*/ 	.word	0x000000ff
        /*bda4*/ 	.word	0x00034480
        /*bda8*/ 	.short	0x0100
        /*bdaa*/ 	.byte	0x0b
	.zero		1


	//   ....[17]....
        /*bdac*/ 	.word	0x00000eb0
        /*bdb0*/ 	.word	0x000000ff
        /*bdb4*/ 	.word	0x00034498
        /*bdb8*/ 	.short	0x0100
        /*bdba*/ 	.byte	0x0b
	.zero		1


	//   ....[18]....
        /*bdbc*/ 	.word	0x00000ec0
        /*bdc0*/ 	.word	0x000000ff
        /*bdc4*/ 	.word	0x00034488
        /*bdc8*/ 	.short	0x0100
        /*bdca*/ 	.byte	0x0b
	.zero		1


	//   ....[19]....
        /*bdcc*/ 	.word	0x00000ed0
        /*bdd0*/ 	.word	0x000000ff
        /*bdd4*/ 	.word	0x000344a0
        /*bdd8*/ 	.short	0x0100
        /*bdda*/ 	.byte	0x0b
	.zero		1


	//   ....[20]....
        /*bddc*/ 	.word	0x00000ee0
        /*bde0*/ 	.word	0x000000ff
        /*bde4*/ 	.word	0x00034490
        /*bde8*/ 	.short	0x0100
        /*bdea*/ 	.byte	0x0b
	.zero		1


	//   ....[21]....
        /*bdec*/ 	.word	0x00000ef0
        /*bdf0*/ 	.word	0x000000ff
        /*bdf4*/ 	.word	0x000344a8
        /*bdf8*/ 	.short	0x0100
        /*bdfa*/ 	.byte	0x0b
	.zero		1


	//   ....[22]....
        /*bdfc*/ 	.word	0x000010e0
        /*be00*/ 	.word	0x000000ff
        /*be04*/ 	.word	0x000344b0
        /*be08*/ 	.short	0x0100
        /*be0a*/ 	.byte	0x06
	.zero		1


	//   ....[23]....
        /*be0c*/ 	.word	0x000010f0
        /*be10*/ 	.word	0x000000ff
        /*be14*/ 	.word	0x000344d0
        /*be18*/ 	.short	0x0100
        /*be1a*/ 	.byte	0x06
	.zero		1


	//   ....[24]....
        /*be1c*/ 	.word	0x00001100
        /*be20*/ 	.word	0x000000ff
        /*be24*/ 	.word	0x000344b8
        /*be28*/ 	.short	0x0100
        /*be2a*/ 	.byte	0x06
	.zero		1


	//   ....[25]....
        /*be2c*/ 	.word	0x00001110
        /*be30*/ 	.word	0x000000ff
        /*be34*/ 	.word	0x000344d8
        /*be38*/ 	.short	0x0100
        /*be3a*/ 	.byte	0x06
	.zero		1


	//   ....[26]....
        /*be3c*/ 	.word	0x00001120
        /*be40*/ 	.word	0x000000ff
        /*be44*/ 	.word	0x000344c0
        /*be48*/ 	.short	0x0100
        /*be4a*/ 	.byte	0x06
	.zero		1


	//   ....[27]....
        /*be4c*/ 	.word	0x00001130
        /*be50*/ 	.word	0x000000ff
        /*be54*/ 	.word	0x000344e0
        /*be58*/ 	.short	0x0100
        /*be5a*/ 	.byte	0x06
	.zero		1


	//   ....[28]....
        /*be5c*/ 	.word	0x00001140
        /*be60*/ 	.word	0x000000ff
        /*be64*/ 	.word	0x000344c8
        /*be68*/ 	.short	0x0100
        /*be6a*/ 	.byte	0x06
	.zero		1


	//   ....[29]....
        /*be6c*/ 	.word	0x00001150
        /*be70*/ 	.word	0x000000ff
        /*be74*/ 	.word	0x000344e8
        /*be78*/ 	.short	0x0100
        /*be7a*/ 	.byte	0x06
	.zero		1


	//   ....[30]....
        /*be7c*/ 	.word	0x00001510
        /*be80*/ 	.word	0x000000ff
        /*be84*/ 	.word	0x000344f0
        /*be88*/ 	.short	0x0100
        /*be8a*/ 	.byte	0x06
	.zero		1


	//   ....[31]....
        /*be8c*/ 	.word	0x00001550
        /*be90*/ 	.word	0x000000ff
        /*be94*/ 	.word	0x000344f8
        /*be98*/ 	.short	0x0100
        /*be9a*/ 	.byte	0x06
	.zero		1


	//   ....[32]....
        /*be9c*/ 	.word	0x000015a0
        /*bea0*/ 	.word	0x000000ff
        /*bea4*/ 	.word	0x00034500
        /*bea8*/ 	.short	0x0100
        /*beaa*/ 	.byte	0x0b
	.zero		1


	//   ....[33]....
        /*beac*/ 	.word	0x000015c0
        /*beb0*/ 	.word	0x000000ff
        /*beb4*/ 	.word	0x00034508
        /*beb8*/ 	.short	0x0100
        /*beba*/ 	.byte	0x0b
	.zero		1


	//   ....[34]....
        /*bebc*/ 	.word	0x00001630
        /*bec0*/ 	.word	0x000000ff
        /*bec4*/ 	.word	0x00034510
        /*bec8*/ 	.short	0x0100
        /*beca*/ 	.byte	0x0b
	.zero		1


	//   ....[35]....
        /*becc*/ 	.word	0x00001640
        /*bed0*/ 	.word	0x000000ff
        /*bed4*/ 	.word	0x00034518
        /*bed8*/ 	.short	0x0100
        /*beda*/ 	.byte	0x0b
	.zero		1


	//   ....[36]....
        /*bedc*/ 	.word	0x00003140
        /*bee0*/ 	.word	0x000000ff
        /*bee4*/ 	.word	0x00034400
        /*bee8*/ 	.short	0x010a
        /*beea*/ 	.byte	0x0b
	.zero		1


	//   ....[37]....
        /*beec*/ 	.word	0x00003220
        /*bef0*/ 	.word	0x000000ff
        /*bef4*/ 	.word	0x00000000
        /*bef8*/ 	.short	0x0101
        /*befa*/ 	.byte	0x0b
	.zero		1


	//   ....[38]....
        /*befc*/ 	.word	0x00003e20
        /*bf00*/ 	.word	0x00000008
        /*bf04*/ 	.word	0x00000000
        /*bf08*/ 	.short	0x010a
        /*bf0a*/ 	.byte	0x32
	.zero		1


	//   ....[39]....
        /*bf0c*/ 	.word	0x00005b50
        /*bf10*/ 	.word	0x000000ff
        /*bf14*/ 	.word	0x00034480
        /*bf18*/ 	.short	0x010a
        /*bf1a*/ 	.byte	0x04
	.zero		1


	//   ....[40]....
        /*bf1c*/ 	.word	0x00005b90
        /*bf20*/ 	.word	0x000000ff
        /*bf24*/ 	.word	0x00034480
        /*bf28*/ 	.short	0x010a
        /*bf2a*/ 	.byte	0x04
	.zero		1


	//   ....[41]....
        /*bf2c*/ 	.word	0x000114f0
        /*bf30*/ 	.word	0x000000ff
        /*bf34*/ 	.word	0x00034480
        /*bf38*/ 	.short	0x010a
        /*bf3a*/ 	.byte	0x06
	.zero		1


	//   ....[42]....
        /*bf3c*/ 	.word	0x00011530
        /*bf40*/ 	.word	0x000000ff
        /*bf44*/ 	.word	0x00034480
        /*bf48*/ 	.short	0x010a
        /*bf4a*/ 	.byte	0x06
	.zero		1


	//   ....[43]....
        /*bf4c*/ 	.word	0x0001f210
        /*bf50*/ 	.word	0x00000004
        /*bf54*/ 	.word	0x00000000
        /*bf58*/ 	.short	0x0101
        /*bf5a*/ 	.byte	0x3f
	.zero		1


	//   ....[44]....
        /*bf5c*/ 	.word	0x0001f320
        /*bf60*/ 	.word	0x00000000
        /*bf64*/ 	.word	0x00000000
        /*bf68*/ 	.short	0x0101
        /*bf6a*/ 	.byte	0x31
	.zero		1


	//   ....[45]....
        /*bf6c*/ 	.word	0x0001f410
        /*bf70*/ 	.word	0x00000000
        /*bf74*/ 	.word	0x00000000
        /*bf78*/ 	.short	0x0101
        /*bf7a*/ 	.byte	0x3f
	.zero		1


	//   ....[46]....
        /*bf7c*/ 	.word	0x0001f470
        /*bf80*/ 	.word	0x00000008
        /*bf84*/ 	.word	0x00000010
        /*bf88*/ 	.short	0x010a
        /*bf8a*/ 	.byte	0x32
	.zero		1


	//   ....[47]....
        /*bf8c*/ 	.word	0x0001fbc0
        /*bf90*/ 	.word	0x000000ff
        /*bf94*/ 	.word	0x000344b0
        /*bf98*/ 	.short	0x010a
        /*bf9a*/ 	.byte	0x2f
	.zero		1


	//   ....[48]....
        /*bf9c*/ 	.word	0x000202a0
        /*bfa0*/ 	.word	0x000000ff
        /*bfa4*/ 	.word	0x000344b8
        /*bfa8*/ 	.short	0x010a
        /*bfaa*/ 	.byte	0x2f
	.zero		1


	//   ....[49]....
        /*bfac*/ 	.word	0x000208f0
        /*bfb0*/ 	.word	0x000000ff
        /*bfb4*/ 	.word	0x00000000
        /*bfb8*/ 	.short	0x0101
        /*bfba*/ 	.byte	0x04
	.zero		1


	//   ....[50]....
        /*bfbc*/ 	.word	0x00020920
        /*bfc0*/ 	.word	0x000000ff
        /*bfc4*/ 	.word	0x000344c0
        /*bfc8*/ 	.short	0x010a
        /*bfca*/ 	.byte	0x2f
	.zero		1


	//   ....[51]....
        /*bfcc*/ 	.word	0x00020f70
        /*bfd0*/ 	.word	0x000000ff
        /*bfd4*/ 	.word	0x00000000
        /*bfd8*/ 	.short	0x0101
        /*bfda*/ 	.byte	0x05
	.zero		1


	//   ....[52]....
        /*bfdc*/ 	.word	0x00020fa0
        /*bfe0*/ 	.word	0x000000ff
        /*bfe4*/ 	.word	0x000344c8
        /*bfe8*/ 	.short	0x010a
        /*bfea*/ 	.byte	0x2f
	.zero		1


	//   ....[53]....
        /*bfec*/ 	.word	0x000214f0
        /*bff0*/ 	.word	0x000000ff
        /*bff4*/ 	.word	0x00000000
        /*bff8*/ 	.short	0x0101
        /*bffa*/ 	.byte	0x06
	.zero		1


	//   ....[54]....
        /*bffc*/ 	.word	0x00021540
        /*c000*/ 	.word	0x000000ff
        /*c004*/ 	.word	0x000344b0
        /*c008*/ 	.short	0x010a
        /*c00a*/ 	.byte	0x2f
	.zero		1


	//   ....[55]....
        /*c00c*/ 	.word	0x00021b90
        /*c010*/ 	.word	0x000000ff
        /*c014*/ 	.word	0x00000000
        /*c018*/ 	.short	0x0101
        /*c01a*/ 	.byte	0x07
	.zero		1


	//   ....[56]....
        /*c01c*/ 	.word	0x00021bc0
        /*c020*/ 	.word	0x000000ff
        /*c024*/ 	.word	0x000344b8
        /*c028*/ 	.short	0x010a
        /*c02a*/ 	.byte	0x2f
	.zero		1


	//   ....[57]....
        /*c02c*/ 	.word	0x000221f0
        /*c030*/ 	.word	0x000000ff
        /*c034*/ 	.word	0x00000000
        /*c038*/ 	.short	0x0101
        /*c03a*/ 	.byte	0x04
	.zero		1


	//   ....[58]....
        /*c03c*/ 	.word	0x00022220
        /*c040*/ 	.word	0x000000ff
        /*c044*/ 	.word	0x000344c0
        /*c048*/ 	.short	0x010a
        /*c04a*/ 	.byte	0x2f
	.zero		1


	//   ....[59]....
        /*c04c*/ 	.word	0x00022850
        /*c050*/ 	.word	0x000000ff
        /*c054*/ 	.word	0x00000000
        /*c058*/ 	.short	0x0101
        /*c05a*/ 	.byte	0x05
	.zero		1


	//   ....[60]....
        /*c05c*/ 	.word	0x00022880
        /*c060*/ 	.word	0x000000ff
        /*c064*/ 	.word	0x000344c8
        /*c068*/ 	.short	0x010a
        /*c06a*/ 	.byte	0x2f
	.zero		1


	//   ....[61]....
        /*c06c*/ 	.word	0x00022db0
        /*c070*/ 	.word	0x000000ff
        /*c074*/ 	.word	0x00000000
        /*c078*/ 	.short	0x0101
        /*c07a*/ 	.byte	0x06
	.zero		1


	//   ....[62]....
        /*c07c*/ 	.word	0x00022de0
        /*c080*/ 	.word	0x000000ff
        /*c084*/ 	.word	0x000344b0
        /*c088*/ 	.short	0x010a
        /*c08a*/ 	.byte	0x2f
	.zero		1


	//   ....[63]....
        /*c08c*/ 	.word	0x00023410
        /*c090*/ 	.word	0x000000ff
        /*c094*/ 	.word	0x00000000
        /*c098*/ 	.short	0x0101
        /*c09a*/ 	.byte	0x07
	.zero		1


	//   ....[64]....
        /*c09c*/ 	.word	0x00023440
        /*c0a0*/ 	.word	0x000000ff
        /*c0a4*/ 	.word	0x000344b8
        /*c0a8*/ 	.short	0x010a
        /*c0aa*/ 	.byte	0x2f
	.zero		1


	//   ....[65]....
        /*c0ac*/ 	.word	0x00023a70
        /*c0b0*/ 	.word	0x000000ff
        /*c0b4*/ 	.word	0x00000000
        /*c0b8*/ 	.short	0x0101
        /*c0ba*/ 	.byte	0x04
	.zero		1


	//   ....[66]....
        /*c0bc*/ 	.word	0x00023aa0
        /*c0c0*/ 	.word	0x000000ff
        /*c0c4*/ 	.word	0x000344c0
        /*c0c8*/ 	.short	0x010a
        /*c0ca*/ 	.byte	0x2f
	.zero		1


	//   ....[67]....
        /*c0cc*/ 	.word	0x000240d0
        /*c0d0*/ 	.word	0x000000ff
        /*c0d4*/ 	.word	0x00000000
        /*c0d8*/ 	.short	0x0101
        /*c0da*/ 	.byte	0x05
	.zero		1


	//   ....[68]....
        /*c0dc*/ 	.word	0x00024100
        /*c0e0*/ 	.word	0x000000ff
        /*c0e4*/ 	.word	0x000344c8
        /*c0e8*/ 	.short	0x010a
        /*c0ea*/ 	.byte	0x2f
	.zero		1


	//   ....[69]....
        /*c0ec*/ 	.word	0x00024630
        /*c0f0*/ 	.word	0x000000ff
        /*c0f4*/ 	.word	0x00000000
        /*c0f8*/ 	.short	0x0101
        /*c0fa*/ 	.byte	0x06
	.zero		1


	//   ....[70]....
        /*c0fc*/ 	.word	0x00024660
        /*c100*/ 	.word	0x000000ff
        /*c104*/ 	.word	0x000344b0
        /*c108*/ 	.short	0x010a
        /*c10a*/ 	.byte	0x2f
	.zero		1


	//   ....[71]....
        /*c10c*/ 	.word	0x00024c90
        /*c110*/ 	.word	0x000000ff
        /*c114*/ 	.word	0x00000000
        /*c118*/ 	.short	0x0101
        /*c11a*/ 	.byte	0x07
	.zero		1


	//   ....[72]....
        /*c11c*/ 	.word	0x00024cc0
        /*c120*/ 	.word	0x000000ff
        /*c124*/ 	.word	0x000344b8
        /*c128*/ 	.short	0x010a
        /*c12a*/ 	.byte	0x2f
	.zero		1


	//   ....[73]....
        /*c12c*/ 	.word	0x000252f0
        /*c130*/ 	.word	0x000000ff
        /*c134*/ 	.word	0x00000000
        /*c138*/ 	.short	0x0101
        /*c13a*/ 	.byte	0x04
	.zero		1


	//   ....[74]....
        /*c13c*/ 	.word	0x00025320
        /*c140*/ 	.word	0x000000ff
        /*c144*/ 	.word	0x000344c0
        /*c148*/ 	.short	0x010a
        /*c14a*/ 	.byte	0x2f
	.zero		1


	//   ....[75]....
        /*c14c*/ 	.word	0x00025950
        /*c150*/ 	.word	0x000000ff
        /*c154*/ 	.word	0x00000000
        /*c158*/ 	.short	0x0101
        /*c15a*/ 	.byte	0x05
	.zero		1


	//   ....[76]....
        /*c15c*/ 	.word	0x00025980
        /*c160*/ 	.word	0x000000ff
        /*c164*/ 	.word	0x000344c8
        /*c168*/ 	.short	0x010a
        /*c16a*/ 	.byte	0x2f
	.zero		1


	//   ....[77]....
        /*c16c*/ 	.word	0x00025eb0
        /*c170*/ 	.word	0x000000ff
        /*c174*/ 	.word	0x00000000
        /*c178*/ 	.short	0x0101
        /*c17a*/ 	.byte	0x06
	.zero		1


	//   ....[78]....
        /*c17c*/ 	.word	0x00025ee0
        /*c180*/ 	.word	0x000000ff
        /*c184*/ 	.word	0x000344b0
        /*c188*/ 	.short	0x010a
        /*c18a*/ 	.byte	0x2f
	.zero		1


	//   ....[79]....
        /*c18c*/ 	.word	0x00026510
        /*c190*/ 	.word	0x000000ff
        /*c194*/ 	.word	0x00000000
        /*c198*/ 	.short	0x0101
        /*c19a*/ 	.byte	0x07
	.zero		1


	//   ....[80]....
        /*c19c*/ 	.word	0x00026540
        /*c1a0*/ 	.word	0x000000ff
        /*c1a4*/ 	.word	0x000344b8
        /*c1a8*/ 	.short	0x010a
        /*c1aa*/ 	.byte	0x2f
	.zero		1


	//   ....[81]....
        /*c1ac*/ 	.word	0x00026b70
        /*c1b0*/ 	.word	0x000000ff
        /*c1b4*/ 	.word	0x00000000
        /*c1b8*/ 	.short	0x0101
        /*c1ba*/ 	.byte	0x04
	.zero		1


	//   ....[82]....
        /*c1bc*/ 	.word	0x00026ba0
        /*c1c0*/ 	.word	0x000000ff
        /*c1c4*/ 	.word	0x000344c0
        /*c1c8*/ 	.short	0x010a
        /*c1ca*/ 	.byte	0x2f
	.zero		1


	//   ....[83]....
        /*c1cc*/ 	.word	0x000271d0
        /*c1d0*/ 	.word	0x000000ff
        /*c1d4*/ 	.word	0x00000000
        /*c1d8*/ 	.short	0x0101
        /*c1da*/ 	.byte	0x05
	.zero		1


	//   ....[84]....
        /*c1dc*/ 	.word	0x00027200
        /*c1e0*/ 	.word	0x000000ff
        /*c1e4*/ 	.word	0x000344c8
        /*c1e8*/ 	.short	0x010a
        /*c1ea*/ 	.byte	0x2f
	.zero		1


	//   ....[85]....
        /*c1ec*/ 	.word	0x00027730
        /*c1f0*/ 	.word	0x000000ff
        /*c1f4*/ 	.word	0x00000000
        /*c1f8*/ 	.short	0x0101
        /*c1fa*/ 	.byte	0x06
	.zero		1


	//   ....[86]....
        /*c1fc*/ 	.word	0x00027760
        /*c200*/ 	.word	0x000000ff
        /*c204*/ 	.word	0x000344b0
        /*c208*/ 	.short	0x010a
        /*c20a*/ 	.byte	0x2f
	.zero		1


	//   ....[87]....
        /*c20c*/ 	.word	0x00027d90
        /*c210*/ 	.word	0x000000ff
        /*c214*/ 	.word	0x00000000
        /*c218*/ 	.short	0x0101
        /*c21a*/ 	.byte	0x07
	.zero		1


	//   ....[88]....
        /*c21c*/ 	.word	0x00027dc0
        /*c220*/ 	.word	0x000000ff
        /*c224*/ 	.word	0x000344b8
        /*c228*/ 	.short	0x010a
        /*c22a*/ 	.byte	0x2f
	.zero		1


	//   ....[89]....
        /*c22c*/ 	.word	0x000283f0
        /*c230*/ 	.word	0x000000ff
        /*c234*/ 	.word	0x00000000
        /*c238*/ 	.short	0x0101
        /*c23a*/ 	.byte	0x04
	.zero		1


	//   ....[90]....
        /*c23c*/ 	.word	0x00028420
        /*c240*/ 	.word	0x000000ff
        /*c244*/ 	.word	0x000344c0
        /*c248*/ 	.short	0x010a
        /*c24a*/ 	.byte	0x2f
	.zero		1


	//   ....[91]....
        /*c24c*/ 	.word	0x00028a50
        /*c250*/ 	.word	0x000000ff
        /*c254*/ 	.word	0x00000000
        /*c258*/ 	.short	0x0101
        /*c25a*/ 	.byte	0x05
	.zero		1


	//   ....[92]....
        /*c25c*/ 	.word	0x00028a80
        /*c260*/ 	.word	0x000000ff
        /*c264*/ 	.word	0x000344c8
        /*c268*/ 	.short	0x010a
        /*c26a*/ 	.byte	0x2f
	.zero		1


	//   ....[93]....
        /*c26c*/ 	.word	0x00028fb0
        /*c270*/ 	.word	0x000000ff
        /*c274*/ 	.word	0x00000000
        /*c278*/ 	.short	0x0101
        /*c27a*/ 	.byte	0x06
	.zero		1


	//   ....[94]....
        /*c27c*/ 	.word	0x00028fe0
        /*c280*/ 	.word	0x000000ff
        /*c284*/ 	.word	0x000344b0
        /*c288*/ 	.short	0x010a
        /*c28a*/ 	.byte	0x2f
	.zero		1


	//   ....[95]....
        /*c28c*/ 	.word	0x00029610
        /*c290*/ 	.word	0x000000ff
        /*c294*/ 	.word	0x00000000
        /*c298*/ 	.short	0x0101
        /*c29a*/ 	.byte	0x07
	.zero		1


	//   ....[96]....
        /*c29c*/ 	.word	0x00029640
        /*c2a0*/ 	.word	0x000000ff
        /*c2a4*/ 	.word	0x000344b8
        /*c2a8*/ 	.short	0x010a
        /*c2aa*/ 	.byte	0x2f
	.zero		1


	//   ....[97]....
        /*c2ac*/ 	.word	0x00029c70
        /*c2b0*/ 	.word	0x000000ff
        /*c2b4*/ 	.word	0x00000000
        /*c2b8*/ 	.short	0x0101
        /*c2ba*/ 	.byte	0x04
	.zero		1


	//   ....[98]....
        /*c2bc*/ 	.word	0x00029ca0
        /*c2c0*/ 	.word	0x000000ff
        /*c2c4*/ 	.word	0x000344c0
        /*c2c8*/ 	.short	0x010a
        /*c2ca*/ 	.byte	0x2f
	.zero		1


	//   ....[99]....
        /*c2cc*/ 	.word	0x0002a2d0
        /*c2d0*/ 	.word	0x000000ff
        /*c2d4*/ 	.word	0x00000000
        /*c2d8*/ 	.short	0x0101
        /*c2da*/ 	.byte	0x05
	.zero		1


	//   ....[100]....
        /*c2dc*/ 	.word	0x0002a300
        /*c2e0*/ 	.word	0x000000ff
        /*c2e4*/ 	.word	0x000344c8
        /*c2e8*/ 	.short	0x010a
        /*c2ea*/ 	.byte	0x2f
	.zero		1


	//   ....[101]....
        /*c2ec*/ 	.word	0x0002a830
        /*c2f0*/ 	.word	0x000000ff
        /*c2f4*/ 	.word	0x00000000
        /*c2f8*/ 	.short	0x0101
        /*c2fa*/ 	.byte	0x06
	.zero		1


	//   ....[102]....
        /*c2fc*/ 	.word	0x0002a860
        /*c300*/ 	.word	0x000000ff
        /*c304*/ 	.word	0x000344b0
        /*c308*/ 	.short	0x010a
        /*c30a*/ 	.byte	0x2f
	.zero		1


	//   ....[103]....
        /*c30c*/ 	.word	0x0002ae90
        /*c310*/ 	.word	0x000000ff
        /*c314*/ 	.word	0x00000000
        /*c318*/ 	.short	0x0101
        /*c31a*/ 	.byte	0x07
	.zero		1


	//   ....[104]....
        /*c31c*/ 	.word	0x0002aec0
        /*c320*/ 	.word	0x000000ff
        /*c324*/ 	.word	0x000344b8
        /*c328*/ 	.short	0x010a
        /*c32a*/ 	.byte	0x2f
	.zero		1


	//   ....[105]....
        /*c32c*/ 	.word	0x0002b4f0
        /*c330*/ 	.word	0x000000ff
        /*c334*/ 	.word	0x00000000
        /*c338*/ 	.short	0x0101
        /*c33a*/ 	.byte	0x04
	.zero		1


	//   ....[106]....
        /*c33c*/ 	.word	0x0002b520
        /*c340*/ 	.word	0x000000ff
        /*c344*/ 	.word	0x000344c0
        /*c348*/ 	.short	0x010a
        /*c34a*/ 	.byte	0x2f
	.zero		1


	//   ....[107]....
        /*c34c*/ 	.word	0x0002bb50
        /*c350*/ 	.word	0x000000ff
        /*c354*/ 	.word	0x00000000
        /*c358*/ 	.short	0x0101
        /*c35a*/ 	.byte	0x05
	.zero		1


	//   ....[108]....
        /*c35c*/ 	.word	0x0002bb80
        /*c360*/ 	.word	0x000000ff
        /*c364*/ 	.word	0x000344c8
        /*c368*/ 	.short	0x010a
        /*c36a*/ 	.byte	0x2f
	.zero		1


	//   ....[109]....
        /*c36c*/ 	.word	0x0002c0c0
        /*c370*/ 	.word	0x000000ff
        /*c374*/ 	.word	0x00000000
        /*c378*/ 	.short	0x0101
        /*c37a*/ 	.byte	0x06
	.zero		1


	//   ....[110]....
        /*c37c*/ 	.word	0x0002c150
        /*c380*/ 	.word	0x000000ff
        /*c384*/ 	.word	0x00034400
        /*c388*/ 	.short	0x010a
        /*c38a*/ 	.byte	0x04
	.zero		1


	//   ....[111]....
        /*c38c*/ 	.word	0x0002c250
        /*c390*/ 	.word	0x000000ff
        /*c394*/ 	.word	0x00000000
        /*c398*/ 	.short	0x0101
        /*c39a*/ 	.byte	0x04
	.zero		1


	//   ....[112]....
        /*c39c*/ 	.word	0x0002c440
        /*c3a0*/ 	.word	0x000000ff
        /*c3a4*/ 	.word	0x00034400
        /*c3a8*/ 	.short	0x010a
        /*c3aa*/ 	.byte	0x04
	.zero		1


	//   ....[113]....
        /*c3ac*/ 	.word	0x0002c520
        /*c3b0*/ 	.word	0x000000ff
        /*c3b4*/ 	.word	0x00000000
        /*c3b8*/ 	.short	0x0101
        /*c3ba*/ 	.byte	0x04
	.zero		1


	//   ....[114]....
        /*c3bc*/ 	.word	0x0002ca30
        /*c3c0*/ 	.word	0x000000ff
        /*c3c4*/ 	.word	0x00000000
        /*c3c8*/ 	.short	0x0101
        /*c3ca*/ 	.byte	0x07
	.zero		1


	//   ....[115]....
        /*c3cc*/ 	.word	0x0002ca60
        /*c3d0*/ 	.word	0x00000000
        /*c3d4*/ 	.word	0x00000000
        /*c3d8*/ 	.short	0x0101
        /*c3da*/ 	.byte	0x31
	.zero		1


	//   ....[116]....
        /*c3dc*/ 	.word	0x0002d200
        /*c3e0*/ 	.word	0x000000ff
        /*c3e4*/ 	.word	0x000344f8
        /*c3e8*/ 	.short	0x010a
        /*c3ea*/ 	.byte	0x04
	.zero		1


	//   ....[117]....
        /*c3ec*/ 	.word	0x0002d330
        /*c3f0*/ 	.word	0x000000ff
        /*c3f4*/ 	.word	0x00034400
        /*c3f8*/ 	.short	0x010a
        /*c3fa*/ 	.byte	0x06
	.zero		1


	//   ....[118]....
        /*c3fc*/ 	.word	0x0002d450
        /*c400*/ 	.word	0x000000ff
        /*c404*/ 	.word	0x00000000
        /*c408*/ 	.short	0x0101
        /*c40a*/ 	.byte	0x06
	.zero		1


	//   ....[119]....
        /*c40c*/ 	.word	0x0002d640
        /*c410*/ 	.word	0x000000ff
        /*c414*/ 	.word	0x000344d0
        /*c418*/ 	.short	0x010a
        /*c41a*/ 	.byte	0x04
	.zero		1


	//   ....[120]....
        /*c41c*/ 	.word	0x0002d700
        /*c420*/ 	.word	0x000000ff
        /*c424*/ 	.word	0x000344b0
        /*c428*/ 	.short	0x010b
        /*c42a*/ 	.byte	0x04
	.zero		1


	//   ....[121]....
        /*c42c*/ 	.word	0x0002d760
        /*c430*/ 	.word	0x000000ff
        /*c434*/ 	.word	0x00000000
        /*c438*/ 	.short	0x0101
        /*c43a*/ 	.byte	0x06
	.zero		1


	//   ....[122]....
        /*c43c*/ 	.word	0x0002d790
        /*c440*/ 	.word	0x000000ff
        /*c444*/ 	.word	0x000344d8
        /*c448*/ 	.short	0x010a
        /*c44a*/ 	.byte	0x04
	.zero		1


	//   ....[123]....
        /*c44c*/ 	.word	0x0002d870
        /*c450*/ 	.word	0x000000ff
        /*c454*/ 	.word	0x000344b8
        /*c458*/ 	.short	0x010b
        /*c45a*/ 	.byte	0x04
	.zero		1


	//   ....[124]....
        /*c45c*/ 	.word	0x0002d8d0
        /*c460*/ 	.word	0x000000ff
        /*c464*/ 	.word	0x00000000
        /*c468*/ 	.short	0x0101
        /*c46a*/ 	.byte	0x07
	.zero		1


	//   ....[125]....
        /*c46c*/ 	.word	0x0002d900
        /*c470*/ 	.word	0x000000ff
        /*c474*/ 	.word	0x000344e0
        /*c478*/ 	.short	0x010a
        /*c47a*/ 	.byte	0x04
	.zero		1


	//   ....[126]....
        /*c47c*/ 	.word	0x0002d9e0
        /*c480*/ 	.word	0x000000ff
        /*c484*/ 	.word	0x000344c0
        /*c488*/ 	.short	0x010b
        /*c48a*/ 	.byte	0x04
	.zero		1


	//   ....[127]....
        /*c48c*/ 	.word	0x0002da40
        /*c490*/ 	.word	0x000000ff
        /*c494*/ 	.word	0x00000000
        /*c498*/ 	.short	0x0101
        /*c49a*/ 	.byte	0x08
	.zero		1


	//   ....[128]....
        /*c49c*/ 	.word	0x0002da70
        /*c4a0*/ 	.word	0x000000ff
        /*c4a4*/ 	.word	0x000344e8
        /*c4a8*/ 	.short	0x010a
        /*c4aa*/ 	.byte	0x04
	.zero		1


	//   ....[129]....
        /*c4ac*/ 	.word	0x0002db50
        /*c4b0*/ 	.word	0x000000ff
        /*c4b4*/ 	.word	0x000344c8
        /*c4b8*/ 	.short	0x010b
        /*c4ba*/ 	.byte	0x04
	.zero		1


	//   ....[130]....
        /*c4bc*/ 	.word	0x0002dbc0
        /*c4c0*/ 	.word	0x000000ff
        /*c4c4*/ 	.word	0x00000000
        /*c4c8*/ 	.short	0x0101
        /*c4ca*/ 	.byte	0x09
	.zero		1


	//   ....[131]....
        /*c4cc*/ 	.word	0x0002dc00
        /*c4d0*/ 	.word	0x000000ff
        /*c4d4*/ 	.word	0x000344d0
        /*c4d8*/ 	.short	0x010a
        /*c4da*/ 	.byte	0x04
	.zero		1


	//   ....[132]....
        /*c4dc*/ 	.word	0x0002dcc0
        /*c4e0*/ 	.word	0x000000ff
        /*c4e4*/ 	.word	0x000344b0
        /*c4e8*/ 	.short	0x010b
        /*c4ea*/ 	.byte	0x04
	.zero		1


	//   ....[133]....
        /*c4ec*/ 	.word	0x0002dd00
        /*c4f0*/ 	.word	0x000000ff
        /*c4f4*/ 	.word	0x00000000
        /*c4f8*/ 	.short	0x0101
        /*c4fa*/ 	.byte	0x06
	.zero		1


	//   ....[134]....
        /*c4fc*/ 	.word	0x0002dd30
        /*c500*/ 	.word	0x000000ff
        /*c504*/ 	.word	0x000344d8
        /*c508*/ 	.short	0x010a
        /*c50a*/ 	.byte	0x04
	.zero		1


	//   ....[135]....
        /*c50c*/ 	.word	0x0002de00
        /*c510*/ 	.word	0x000000ff
        /*c514*/ 	.word	0x000344b8
        /*c518*/ 	.short	0x010b
        /*c51a*/ 	.byte	0x04
	.zero		1


	//   ....[136]....
        /*c51c*/ 	.word	0x0002de40
        /*c520*/ 	.word	0x000000ff
        /*c524*/ 	.word	0x00000000
        /*c528*/ 	.short	0x0101
        /*c52a*/ 	.byte	0x07
	.zero		1


	//   ....[137]....
        /*c52c*/ 	.word	0x0002de70
        /*c530*/ 	.word	0x000000ff
        /*c534*/ 	.word	0x000344e0
        /*c538*/ 	.short	0x010a
        /*c53a*/ 	.byte	0x04
	.zero		1


	//   ....[138]....
        /*c53c*/ 	.word	0x0002df40
        /*c540*/ 	.word	0x000000ff
        /*c544*/ 	.word	0x000344c0
        /*c548*/ 	.short	0x010b
        /*c54a*/ 	.byte	0x04
	.zero		1


	//   ....[139]....
        /*c54c*/ 	.word	0x0002df80
        /*c550*/ 	.word	0x000000ff
        /*c554*/ 	.word	0x00000000
        /*c558*/ 	.short	0x0101
        /*c55a*/ 	.byte	0x08
	.zero		1


	//   ....[140]....
        /*c55c*/ 	.word	0x0002dfb0
        /*c560*/ 	.word	0x000000ff
        /*c564*/ 	.word	0x000344e8
        /*c568*/ 	.short	0x010a
        /*c56a*/ 	.byte	0x04
	.zero		1


	//   ....[141]....
        /*c56c*/ 	.word	0x0002e080
        /*c570*/ 	.word	0x000000ff
        /*c574*/ 	.word	0x000344c8
        /*c578*/ 	.short	0x010b
        /*c57a*/ 	.byte	0x04
	.zero		1


	//   ....[142]....
        /*c57c*/ 	.word	0x0002e0c0
        /*c580*/ 	.word	0x000000ff
        /*c584*/ 	.word	0x00000000
        /*c588*/ 	.short	0x0101
        /*c58a*/ 	.byte	0x09
	.zero		1


	//   ....[143]....
        /*c58c*/ 	.word	0x0002e100
        /*c590*/ 	.word	0x000000ff
        /*c594*/ 	.word	0x000344d0
        /*c598*/ 	.short	0x010a
        /*c59a*/ 	.byte	0x04
	.zero		1


	//   ....[144]....
        /*c59c*/ 	.word	0x0002e1c0
        /*c5a0*/ 	.word	0x000000ff
        /*c5a4*/ 	.word	0x000344b0
        /*c5a8*/ 	.short	0x010b
        /*c5aa*/ 	.byte	0x04
	.zero		1


	//   ....[145]....
        /*c5ac*/ 	.word	0x0002e200
        /*c5b0*/ 	.word	0x000000ff
        /*c5b4*/ 	.word	0x00000000
        /*c5b8*/ 	.short	0x0101
        /*c5ba*/ 	.byte	0x06
	.zero		1


	//   ....[146]....
        /*c5bc*/ 	.word	0x0002e230
        /*c5c0*/ 	.word	0x000000ff
        /*c5c4*/ 	.word	0x000344d8
        /*c5c8*/ 	.short	0x010a
        /*c5ca*/ 	.byte	0x04
	.zero		1


	//   ....[147]....
        /*c5cc*/ 	.word	0x0002e300
        /*c5d0*/ 	.word	0x000000ff
        /*c5d4*/ 	.word	0x000344b8
        /*c5d8*/ 	.short	0x010b
        /*c5da*/ 	.byte	0x04
	.zero		1


	//   ....[148]....
        /*c5dc*/ 	.word	0x0002e340
        /*c5e0*/ 	.word	0x000000ff
        /*c5e4*/ 	.word	0x00000000
        /*c5e8*/ 	.short	0x0101
        /*c5ea*/ 	.byte	0x07
	.zero		1


	//   ....[149]....
        /*c5ec*/ 	.word	0x0002e370
        /*c5f0*/ 	.word	0x000000ff
        /*c5f4*/ 	.word	0x000344e0
        /*c5f8*/ 	.short	0x010a
        /*c5fa*/ 	.byte	0x04
	.zero		1


	//   ....[150]....
        /*c5fc*/ 	.word	0x0002e440
        /*c600*/ 	.word	0x000000ff
        /*c604*/ 	.word	0x000344c0
        /*c608*/ 	.short	0x010b
        /*c60a*/ 	.byte	0x04
	.zero		1


	//   ....[151]....
        /*c60c*/ 	.word	0x0002e480
        /*c610*/ 	.word	0x000000ff
        /*c614*/ 	.word	0x00000000
        /*c618*/ 	.short	0x0101
        /*c61a*/ 	.byte	0x08
	.zero		1


	//   ....[152]....
        /*c61c*/ 	.word	0x0002e4b0
        /*c620*/ 	.word	0x000000ff
        /*c624*/ 	.word	0x000344e8
        /*c628*/ 	.short	0x010a
        /*c62a*/ 	.byte	0x04
	.zero		1


	//   ....[153]....
        /*c62c*/ 	.word	0x0002e580
        /*c630*/ 	.word	0x000000ff
        /*c634*/ 	.word	0x000344c8
        /*c638*/ 	.short	0x010b
        /*c63a*/ 	.byte	0x04
	.zero		1


	//   ....[154]....
        /*c63c*/ 	.word	0x0002e5c0
        /*c640*/ 	.word	0x000000ff
        /*c644*/ 	.word	0x00000000
        /*c648*/ 	.short	0x0101
        /*c64a*/ 	.byte	0x09
	.zero		1


	//   ....[155]....
        /*c64c*/ 	.word	0x0002e600
        /*c650*/ 	.word	0x000000ff
        /*c654*/ 	.word	0x000344d0
        /*c658*/ 	.short	0x010a
        /*c65a*/ 	.byte	0x04
	.zero		1


	//   ....[156]....
        /*c65c*/ 	.word	0x0002e6c0
        /*c660*/ 	.word	0x000000ff
        /*c664*/ 	.word	0x000344b0
        /*c668*/ 	.short	0x010b
        /*c66a*/ 	.byte	0x04
	.zero		1


	//   ....[157]....
        /*c66c*/ 	.word	0x0002e700
        /*c670*/ 	.word	0x000000ff
        /*c674*/ 	.word	0x00000000
        /*c678*/ 	.short	0x0101
        /*c67a*/ 	.byte	0x06
	.zero		1


	//   ....[158]....
        /*c67c*/ 	.word	0x0002e730
        /*c680*/ 	.word	0x000000ff
        /*c684*/ 	.word	0x000344d8
        /*c688*/ 	.short	0x010a
        /*c68a*/ 	.byte	0x04
	.zero		1


	//   ....[159]....
        /*c68c*/ 	.word	0x0002e800
        /*c690*/ 	.word	0x000000ff
        /*c694*/ 	.word	0x000344b8
        /*c698*/ 	.short	0x010b
        /*c69a*/ 	.byte	0x04
	.zero		1


	//   ....[160]....
        /*c69c*/ 	.word	0x0002e840
        /*c6a0*/ 	.word	0x000000ff
        /*c6a4*/ 	.word	0x00000000
        /*c6a8*/ 	.short	0x0101
        /*c6aa*/ 	.byte	0x07
	.zero		1


	//   ....[161]....
        /*c6ac*/ 	.word	0x0002e870
        /*c6b0*/ 	.word	0x000000ff
        /*c6b4*/ 	.word	0x000344e0
        /*c6b8*/ 	.short	0x010a
        /*c6ba*/ 	.byte	0x04
	.zero		1


	//   ....[162]....
        /*c6bc*/ 	.word	0x0002e940
        /*c6c0*/ 	.word	0x000000ff
        /*c6c4*/ 	.word	0x000344c0
        /*c6c8*/ 	.short	0x010b
        /*c6ca*/ 	.byte	0x04
	.zero		1


	//   ....[163]....
        /*c6cc*/ 	.word	0x0002e980
        /*c6d0*/ 	.word	0x000000ff
        /*c6d4*/ 	.word	0x00000000
        /*c6d8*/ 	.short	0x0101
        /*c6da*/ 	.byte	0x08
	.zero		1


	//   ....[164]....
        /*c6dc*/ 	.word	0x0002e9b0
        /*c6e0*/ 	.word	0x000000ff
        /*c6e4*/ 	.word	0x000344e8
        /*c6e8*/ 	.short	0x010a
        /*c6ea*/ 	.byte	0x04
	.zero		1


	//   ....[165]....
        /*c6ec*/ 	.word	0x0002ea80
        /*c6f0*/ 	.word	0x000000ff
        /*c6f4*/ 	.word	0x000344c8
        /*c6f8*/ 	.short	0x010b
        /*c6fa*/ 	.byte	0x04
	.zero		1


	//   ....[166]....
        /*c6fc*/ 	.word	0x0002eac0
        /*c700*/ 	.word	0x000000ff
        /*c704*/ 	.word	0x00000000
        /*c708*/ 	.short	0x0101
        /*c70a*/ 	.byte	0x09
	.zero		1


	//   ....[167]....
        /*c70c*/ 	.word	0x0002eb00
        /*c710*/ 	.word	0x000000ff
        /*c714*/ 	.word	0x000344d0
        /*c718*/ 	.short	0x010a
        /*c71a*/ 	.byte	0x04
	.zero		1


	//   ....[168]....
        /*c71c*/ 	.word	0x0002ebc0
        /*c720*/ 	.word	0x000000ff
        /*c724*/ 	.word	0x000344b0
        /*c728*/ 	.short	0x010b
        /*c72a*/ 	.byte	0x04
	.zero		1


	//   ....[169]....
        /*c72c*/ 	.word	0x0002ec00
        /*c730*/ 	.word	0x000000ff
        /*c734*/ 	.word	0x00000000
        /*c738*/ 	.short	0x0101
        /*c73a*/ 	.byte	0x06
	.zero		1


	//   ....[170]....
        /*c73c*/ 	.word	0x0002ec30
        /*c740*/ 	.word	0x000000ff
        /*c744*/ 	.word	0x000344d8
        /*c748*/ 	.short	0x010a
        /*c74a*/ 	.byte	0x04
	.zero		1


	//   ....[171]....
        /*c74c*/ 	.word	0x0002ed00
        /*c750*/ 	.word	0x000000ff
        /*c754*/ 	.word	0x000344b8
        /*c758*/ 	.short	0x010b
        /*c75a*/ 	.byte	0x04
	.zero		1


	//   ....[172]....
        /*c75c*/ 	.word	0x0002ed40
        /*c760*/ 	.word	0x000000ff
        /*c764*/ 	.word	0x00000000
        /*c768*/ 	.short	0x0101
        /*c76a*/ 	.byte	0x07
	.zero		1


	//   ....[173]....
        /*c76c*/ 	.word	0x0002ed70
        /*c770*/ 	.word	0x000000ff
        /*c774*/ 	.word	0x000344e0
        /*c778*/ 	.short	0x010a
        /*c77a*/ 	.byte	0x04
	.zero		1


	//   ....[174]....
        /*c77c*/ 	.word	0x0002ee40
        /*c780*/ 	.word	0x000000ff
        /*c784*/ 	.word	0x000344c0
        /*c788*/ 	.short	0x010b
        /*c78a*/ 	.byte	0x04
	.zero		1


	//   ....[175]....
        /*c78c*/ 	.word	0x0002ee80
        /*c790*/ 	.word	0x000000ff
        /*c794*/ 	.word	0x00000000
        /*c798*/ 	.short	0x0101
        /*c79a*/ 	.byte	0x08
	.zero		1


	//   ....[176]....
        /*c79c*/ 	.word	0x0002eeb0
        /*c7a0*/ 	.word	0x000000ff
        /*c7a4*/ 	.word	0x000344e8
        /*c7a8*/ 	.short	0x010a
        /*c7aa*/ 	.byte	0x04
	.zero		1


	//   ....[177]....
        /*c7ac*/ 	.word	0x0002ef80
        /*c7b0*/ 	.word	0x000000ff
        /*c7b4*/ 	.word	0x000344c8
        /*c7b8*/ 	.short	0x010b
        /*c7ba*/ 	.byte	0x04
	.zero		1


	//   ....[178]....
        /*c7bc*/ 	.word	0x0002efc0
        /*c7c0*/ 	.word	0x000000ff
        /*c7c4*/ 	.word	0x00000000
        /*c7c8*/ 	.short	0x0101
        /*c7ca*/ 	.byte	0x09
	.zero		1


	//   ....[179]....
        /*c7cc*/ 	.word	0x0002f000
        /*c7d0*/ 	.word	0x000000ff
        /*c7d4*/ 	.word	0x000344d0
        /*c7d8*/ 	.short	0x010a
        /*c7da*/ 	.byte	0x04
	.zero		1


	//   ....[180]....
        /*c7dc*/ 	.word	0x0002f0c0
        /*c7e0*/ 	.word	0x000000ff
        /*c7e4*/ 	.word	0x000344b0
        /*c7e8*/ 	.short	0x010b
        /*c7ea*/ 	.byte	0x04
	.zero		1


	//   ....[181]....
        /*c7ec*/ 	.word	0x0002f100
        /*c7f0*/ 	.word	0x000000ff
        /*c7f4*/ 	.word	0x00000000
        /*c7f8*/ 	.short	0x0101
        /*c7fa*/ 	.byte	0x06
	.zero		1


	//   ....[182]....
        /*c7fc*/ 	.word	0x0002f130
        /*c800*/ 	.word	0x000000ff
        /*c804*/ 	.word	0x000344d8
        /*c808*/ 	.short	0x010a
        /*c80a*/ 	.byte	0x04
	.zero		1


	//   ....[183]....
        /*c80c*/ 	.word	0x0002f200
        /*c810*/ 	.word	0x000000ff
        /*c814*/ 	.word	0x000344b8
        /*c818*/ 	.short	0x010b
        /*c81a*/ 	.byte	0x04
	.zero		1


	//   ....[184]....
        /*c81c*/ 	.word	0x0002f240
        /*c820*/ 	.word	0x000000ff
        /*c824*/ 	.word	0x00000000
        /*c828*/ 	.short	0x0101
        /*c82a*/ 	.byte	0x07
	.zero		1


	//   ....[185]....
        /*c82c*/ 	.word	0x0002f270
        /*c830*/ 	.word	0x000000ff
        /*c834*/ 	.word	0x000344e0
        /*c838*/ 	.short	0x010a
        /*c83a*/ 	.byte	0x04
	.zero		1


	//   ....[186]....
        /*c83c*/ 	.word	0x0002f340
        /*c840*/ 	.word	0x000000ff
        /*c844*/ 	.word	0x000344c0
        /*c848*/ 	.short	0x010b
        /*c84a*/ 	.byte	0x04
	.zero		1


	//   ....[187]....
        /*c84c*/ 	.word	0x0002f380
        /*c850*/ 	.word	0x000000ff
        /*c854*/ 	.word	0x00000000
        /*c858*/ 	.short	0x0101
        /*c85a*/ 	.byte	0x08
	.zero		1


	//   ....[188]....
        /*c85c*/ 	.word	0x0002f3b0
        /*c860*/ 	.word	0x000000ff
        /*c864*/ 	.word	0x000344e8
        /*c868*/ 	.short	0x010a
        /*c86a*/ 	.byte	0x04
	.zero		1


	//   ....[189]....
        /*c86c*/ 	.word	0x0002f480
        /*c870*/ 	.word	0x000000ff
        /*c874*/ 	.word	0x000344c8
        /*c878*/ 	.short	0x010b
        /*c87a*/ 	.byte	0x04
	.zero		1


	//   ....[190]....
        /*c87c*/ 	.word	0x0002f4c0
        /*c880*/ 	.word	0x000000ff
        /*c884*/ 	.word	0x00000000
        /*c888*/ 	.short	0x0101
        /*c88a*/ 	.byte	0x09
	.zero		1


	//   ....[191]....
        /*c88c*/ 	.word	0x0002f500
        /*c890*/ 	.word	0x000000ff
        /*c894*/ 	.word	0x000344d0
        /*c898*/ 	.short	0x010a
        /*c89a*/ 	.byte	0x04
	.zero		1


	//   ....[192]....
        /*c89c*/ 	.word	0x0002f5c0
        /*c8a0*/ 	.word	0x000000ff
        /*c8a4*/ 	.word	0x000344b0
        /*c8a8*/ 	.short	0x010b
        /*c8aa*/ 	.byte	0x04
	.zero		1


	//   ....[193]....
        /*c8ac*/ 	.word	0x0002f600
        /*c8b0*/ 	.word	0x000000ff
        /*c8b4*/ 	.word	0x00000000
        /*c8b8*/ 	.short	0x0101
        /*c8ba*/ 	.byte	0x06
	.zero		1


	//   ....[194]....
        /*c8bc*/ 	.word	0x0002f630
        /*c8c0*/ 	.word	0x000000ff
        /*c8c4*/ 	.word	0x000344d8
        /*c8c8*/ 	.short	0x010a
        /*c8ca*/ 	.byte	0x04
	.zero		1


	//   ....[195]....
        /*c8cc*/ 	.word	0x0002f700
        /*c8d0*/ 	.word	0x000000ff
        /*c8d4*/ 	.word	0x000344b8
        /*c8d8*/ 	.short	0x010b
        /*c8da*/ 	.byte	0x04
	.zero		1


	//   ....[196]....
        /*c8dc*/ 	.word	0x0002f740
        /*c8e0*/ 	.word	0x000000ff
        /*c8e4*/ 	.word	0x00000000
        /*c8e8*/ 	.short	0x0101
        /*c8ea*/ 	.byte	0x07
	.zero		1


	//   ....[197]....
        /*c8ec*/ 	.word	0x0002f770
        /*c8f0*/ 	.word	0x000000ff
        /*c8f4*/ 	.word	0x000344e0
        /*c8f8*/ 	.short	0x010a
        /*c8fa*/ 	.byte	0x04
	.zero		1


	//   ....[198]....
        /*c8fc*/ 	.word	0x0002f840
        /*c900*/ 	.word	0x000000ff
        /*c904*/ 	.word	0x000344c0
        /*c908*/ 	.short	0x010b
        /*c90a*/ 	.byte	0x04
	.zero		1


	//   ....[199]....
        /*c90c*/ 	.word	0x0002f880
        /*c910*/ 	.word	0x000000ff
        /*c914*/ 	.word	0x00000000
        /*c918*/ 	.short	0x0101
        /*c91a*/ 	.byte	0x08
	.zero		1


	//   ....[200]....
        /*c91c*/ 	.word	0x0002f8b0
        /*c920*/ 	.word	0x000000ff
        /*c924*/ 	.word	0x000344e8
        /*c928*/ 	.short	0x010a
        /*c92a*/ 	.byte	0x04
	.zero		1


	//   ....[201]....
        /*c92c*/ 	.word	0x0002f980
        /*c930*/ 	.word	0x000000ff
        /*c934*/ 	.word	0x000344c8
        /*c938*/ 	.short	0x010b
        /*c93a*/ 	.byte	0x04
	.zero		1


	//   ....[202]....
        /*c93c*/ 	.word	0x0002f9c0
        /*c940*/ 	.word	0x000000ff
        /*c944*/ 	.word	0x00000000
        /*c948*/ 	.short	0x0101
        /*c94a*/ 	.byte	0x09
	.zero		1


	//   ....[203]....
        /*c94c*/ 	.word	0x0002fa00
        /*c950*/ 	.word	0x000000ff
        /*c954*/ 	.word	0x000344d0
        /*c958*/ 	.short	0x010a
        /*c95a*/ 	.byte	0x04
	.zero		1


	//   ....[204]....
        /*c95c*/ 	.word	0x0002fac0
        /*c960*/ 	.word	0x000000ff
        /*c964*/ 	.word	0x000344b0
        /*c968*/ 	.short	0x010b
        /*c96a*/ 	.byte	0x04
	.zero		1


	//   ....[205]....
        /*c96c*/ 	.word	0x0002fb00
        /*c970*/ 	.word	0x000000ff
        /*c974*/ 	.word	0x00000000
        /*c978*/ 	.short	0x0101
        /*c97a*/ 	.byte	0x06
	.zero		1


	//   ....[206]....
        /*c97c*/ 	.word	0x0002fb30
        /*c980*/ 	.word	0x000000ff
        /*c984*/ 	.word	0x000344d8
        /*c988*/ 	.short	0x010a
        /*c98a*/ 	.byte	0x04
	.zero		1


	//   ....[207]....
        /*c98c*/ 	.word	0x0002fc00
        /*c990*/ 	.word	0x000000ff
        /*c994*/ 	.word	0x000344b8
        /*c998*/ 	.short	0x010b
        /*c99a*/ 	.byte	0x04
	.zero		1


	//   ....[208]....
        /*c99c*/ 	.word	0x0002fc40
        /*c9a0*/ 	.word	0x000000ff
        /*c9a4*/ 	.word	0x00000000
        /*c9a8*/ 	.short	0x0101
        /*c9aa*/ 	.byte	0x07
	.zero		1


	//   ....[209]....
        /*c9ac*/ 	.word	0x0002fc70
        /*c9b0*/ 	.word	0x000000ff
        /*c9b4*/ 	.word	0x000344e0
        /*c9b8*/ 	.short	0x010a
        /*c9ba*/ 	.byte	0x04
	.zero		1


	//   ....[210]....
        /*c9bc*/ 	.word	0x0002fd50
        /*c9c0*/ 	.word	0x000000ff
        /*c9c4*/ 	.word	0x000344c0
        /*c9c8*/ 	.short	0x010b
        /*c9ca*/ 	.byte	0x04
	.zero		1


	//   ....[211]....
        /*c9cc*/ 	.word	0x0002fd90
        /*c9d0*/ 	.word	0x000000ff
        /*c9d4*/ 	.word	0x00000000
        /*c9d8*/ 	.short	0x0101
        /*c9da*/ 	.byte	0x08
	.zero		1


	//   ....[212]....
        /*c9dc*/ 	.word	0x0002fdc0
        /*c9e0*/ 	.word	0x000000ff
        /*c9e4*/ 	.word	0x000344e8
        /*c9e8*/ 	.short	0x010a
        /*c9ea*/ 	.byte	0x04
	.zero		1


	//   ....[213]....
        /*c9ec*/ 	.word	0x0002fea0
        /*c9f0*/ 	.word	0x000000ff
        /*c9f4*/ 	.word	0x000344c8
        /*c9f8*/ 	.short	0x010b
        /*c9fa*/ 	.byte	0x04
	.zero		1


	//   ....[214]....
        /*c9fc*/ 	.word	0x0002fef0
        /*ca00*/ 	.word	0x000000ff
        /*ca04*/ 	.word	0x00000000
        /*ca08*/ 	.short	0x0101
        /*ca0a*/ 	.byte	0x09
	.zero		1


	//   ....[215]....
        /*ca0c*/ 	.word	0x00030460
        /*ca10*/ 	.word	0x000000ff
        /*ca14*/ 	.word	0x000344d0
        /*ca18*/ 	.short	0x010a
        /*ca1a*/ 	.byte	0x04
	.zero		1


	//   ....[216]....
        /*ca1c*/ 	.word	0x000304a0
        /*ca20*/ 	.word	0x000000ff
        /*ca24*/ 	.word	0x000344d8
        /*ca28*/ 	.short	0x010a
        /*ca2a*/ 	.byte	0x04
	.zero		1


	//   ....[217]....
        /*ca2c*/ 	.word	0x000304e0
        /*ca30*/ 	.word	0x000000ff
        /*ca34*/ 	.word	0x000344e0
        /*ca38*/ 	.short	0x010a
        /*ca3a*/ 	.byte	0x04
	.zero		1


	//   ....[218]....
        /*ca3c*/ 	.word	0x00030550
        /*ca40*/ 	.word	0x00000003
        /*ca44*/ 	.word	0x000344e8
        /*ca48*/ 	.short	0x010a
        /*ca4a*/ 	.byte	0x3f
	.zero		1


	//   ....[219]....
        /*ca4c*/ 	.word	0x00031290
        /*ca50*/ 	.word	0x00000008
        /*ca54*/ 	.word	0x00034498
        /*ca58*/ 	.short	0x010a
        /*ca5a*/ 	.byte	0x3f
	.zero		1


	//   ....[220]....
        /*ca5c*/ 	.word	0x00031550
        /*ca60*/ 	.word	0x000000ff
        /*ca64*/ 	.word	0x000344f8
        /*ca68*/ 	.short	0x0101
        /*ca6a*/ 	.byte	0x12
	.zero		1


	//   ....[221]....
        /*ca6c*/ 	.word	0x00031620
        /*ca70*/ 	.word	0x00000003
        /*ca74*/ 	.word	0x00034400
        /*ca78*/ 	.short	0x010a
        /*ca7a*/ 	.byte	0x3f
	.zero		1


	//   ....[222]....
        /*ca7c*/ 	.word	0x00031760
        /*ca80*/ 	.word	0x00000002
        /*ca84*/ 	.word	0x00000000
        /*ca88*/ 	.short	0x0101
        /*ca8a*/ 	.byte	0x3f
	.zero		1


	//   ....[223]....
        /*ca8c*/ 	.word	0x00031fc0
        /*ca90*/ 	.word	0x00000007
        /*ca94*/ 	.word	0x00000000
        /*ca98*/ 	.short	0x010a
        /*ca9a*/ 	.byte	0x3f
	.zero		1


	//   ....[224]....
        /*ca9c*/ 	.word	0x00032040
        /*caa0*/ 	.word	0x00000009
        /*caa4*/ 	.word	0x00000000
        /*caa8*/ 	.short	0x010a
        /*caaa*/ 	.byte	0x3f
	.zero		1


	//   ....[225]....
        /*caac*/ 	.word	0x000320d0
        /*cab0*/ 	.word	0x00000003
        /*cab4*/ 	.word	0x00000000
        /*cab8*/ 	.short	0x010a
        /*caba*/ 	.byte	0x3f
	.zero		1


	//   ....[226]....
        /*cabc*/ 	.word	0x00033d50
        /*cac0*/ 	.word	0x0000000c
        /*cac4*/ 	.word	0x00034440
        /*cac8*/ 	.short	0x010a
        /*caca*/ 	.byte	0x3f
	.zero		1


	//   ....[227]....
        /*cacc*/ 	.word	0x00033e70
        /*cad0*/ 	.word	0x0000000c
        /*cad4*/ 	.word	0x00034400
        /*cad8*/ 	.short	0x0101
        /*cada*/ 	.byte	0x3f
	.zero		1


	//   ....[228]....
        /*cadc*/ 	.word	0x00033f40
        /*cae0*/ 	.word	0x00000003
        /*cae4*/ 	.word	0x00034440
        /*cae8*/ 	.short	0x010a
        /*caea*/ 	.byte	0x3f
	.zero		1


	//   ....[229]....
        /*caec*/ 	.word	0x00033ff0
        /*caf0*/ 	.word	0x00000003
        /*caf4*/ 	.word	0x00034440
        /*caf8*/ 	.short	0x010a
        /*cafa*/ 	.byte	0x3f
	.zero		1


	//   ....[230]....
        /*cafc*/ 	.word	0x000340a0
        /*cb00*/ 	.word	0x00000003
        /*cb04*/ 	.word	0x00034440
        /*cb08*/ 	.short	0x010a
        /*cb0a*/ 	.byte	0x3f
	.zero		1


	//   ....[231]....
        /*cb0c*/ 	.word	0x00034150
        /*cb10*/ 	.word	0x00000003
        /*cb14*/ 	.word	0x00034440
        /*cb18*/ 	.short	0x010a
        /*cb1a*/ 	.byte	0x3f
	.zero		1


	//   ....[232]....
        /*cb1c*/ 	.word	0x00034200
        /*cb20*/ 	.word	0x00000003
        /*cb24*/ 	.word	0x00034440
        /*cb28*/ 	.short	0x010a
        /*cb2a*/ 	.byte	0x3f
	.zero		1


	//   ....[233]....
        /*cb2c*/ 	.word	0x000342b0
        /*cb30*/ 	.word	0x00000003
        /*cb34*/ 	.word	0x00034440
        /*cb38*/ 	.short	0x010a
        /*cb3a*/ 	.byte	0x3f
	.zero		1


	//   ....[234]....
        /*cb3c*/ 	.word	0x00034360
        /*cb40*/ 	.word	0x00000003
        /*cb44*/ 	.word	0x00034440
        /*cb48*/ 	.short	0x010a
        /*cb4a*/ 	.byte	0x3f
	.zero		1


	//   ....[235]....
        /*cb4c*/ 	.word	0x00034410
        /*cb50*/ 	.word	0x00000003
        /*cb54*/ 	.word	0x00034440
        /*cb58*/ 	.short	0x010a
        /*cb5a*/ 	.byte	0x3f
	.zero		1


	//   ....[236]....
        /*cb5c*/ 	.word	0x00034470
        /*cb60*/ 	.word	0x0000000c
        /*cb64*/ 	.word	0x00034400
        /*cb68*/ 	.short	0x010a
        /*cb6a*/ 	.byte	0x3f
	.zero		1


	//   ....[237]....
        /*cb6c*/ 	.word	0x000344e0
        /*cb70*/ 	.word	0x00000000
        /*cb74*/ 	.word	0x00000000
        /*cb78*/ 	.short	0x010a
        /*cb7a*/ 	.byte	0x3f
	.zero		1


	//   ....[238]....
        /*cb7c*/ 	.word	0x00034540
        /*cb80*/ 	.word	0x00000003
        /*cb84*/ 	.word	0x00034480
        /*cb88*/ 	.short	0x010a
        /*cb8a*/ 	.byte	0x3f
	.zero		1


	//   ....[239]....
        /*cb8c*/ 	.word	0x000345a0
        /*cb90*/ 	.word	0x00000009
        /*cb94*/ 	.word	0x00034480
        /*cb98*/ 	.short	0x010a
        /*cb9a*/ 	.byte	0x3f
	.zero		1


	//   ....[240]....
        /*cb9c*/ 	.word	0x00034610
        /*cba0*/ 	.word	0x00000002
        /*cba4*/ 	.word	0x00000010
        /*cba8*/ 	.short	0x010a
        /*cbaa*/ 	.byte	0x3f
	.zero		1


	//   ....[241]....
        /*cbac*/ 	.word	0x000346d0
        /*cbb0*/ 	.word	0x00000004
        /*cbb4*/ 	.word	0x000344b0
        /*cbb8*/ 	.short	0x010a
        /*cbba*/ 	.byte	0x3f
	.zero		1


	//   ....[242]....
        /*cbbc*/ 	.word	0x00034730
        /*cbc0*/ 	.word	0x0000000c
        /*cbc4*/ 	.word	0x000344b8
        /*cbc8*/ 	.short	0x010a
        /*cbca*/ 	.byte	0x3f
	.zero		1


	//   ....[243]....
        /*cbcc*/ 	.word	0x00034790
        /*cbd0*/ 	.word	0x0000000c
        /*cbd4*/ 	.word	0x000344c0
        /*cbd8*/ 	.short	0x010a
        /*cbda*/ 	.byte	0x3f
	.zero		1


	//   ....[244]....
        /*cbdc*/ 	.word	0x000347f0
        /*cbe0*/ 	.word	0x0000000c
        /*cbe4*/ 	.word	0x000344c8
        /*cbe8*/ 	.short	0x010a
        /*cbea*/ 	.byte	0x3f
	.zero		1


	//   ....[245]....
        /*cbec*/ 	.word	0x00034850
        /*cbf0*/ 	.word	0x0000000c
        /*cbf4*/ 	.word	0x000344b0
        /*cbf8*/ 	.short	0x010a
        /*cbfa*/ 	.byte	0x3f
	.zero		1


	//   ....[246]....
        /*cbfc*/ 	.word	0x000348b0
        /*cc00*/ 	.word	0x0000000c
        /*cc04*/ 	.word	0x000344b8
        /*cc08*/ 	.short	0x010a
        /*cc0a*/ 	.byte	0x3f
	.zero		1


	//   ....[247]....
        /*cc0c*/ 	.word	0x00034910
        /*cc10*/ 	.word	0x0000000c
        /*cc14*/ 	.word	0x000344c0
        /*cc18*/ 	.short	0x010a
        /*cc1a*/ 	.byte	0x3f
	.zero		1


	//   ....[248]....
        /*cc1c*/ 	.word	0x00034970
        /*cc20*/ 	.word	0x0000000c
        /*cc24*/ 	.word	0x000344c8
        /*cc28*/ 	.short	0x010a
        /*cc2a*/ 	.byte	0x3f
	.zero		1


	//   ....[249]....
        /*cc2c*/ 	.word	0x000349d0
        /*cc30*/ 	.word	0x0000000c
        /*cc34*/ 	.word	0x000344b0
        /*cc38*/ 	.short	0x010a
        /*cc3a*/ 	.byte	0x3f
	.zero		1


	//   ....[250]....
        /*cc3c*/ 	.word	0x00034a30
        /*cc40*/ 	.word	0x0000000c
        /*cc44*/ 	.word	0x000344b8
        /*cc48*/ 	.short	0x010a
        /*cc4a*/ 	.byte	0x3f
	.zero		1


	//   ....[251]....
        /*cc4c*/ 	.word	0x00034a90
        /*cc50*/ 	.word	0x0000000c
        /*cc54*/ 	.word	0x000344c0
        /*cc58*/ 	.short	0x010a
        /*cc5a*/ 	.byte	0x3f
	.zero		1


	//   ....[252]....
        /*cc5c*/ 	.word	0x00034af0
        /*cc60*/ 	.word	0x0000000c
        /*cc64*/ 	.word	0x000344c8
        /*cc68*/ 	.short	0x010a
        /*cc6a*/ 	.byte	0x3f
	.zero		1


	//   ....[253]....
        /*cc6c*/ 	.word	0x00034b50
        /*cc70*/ 	.word	0x0000000c
        /*cc74*/ 	.word	0x000344b0
        /*cc78*/ 	.short	0x010a
        /*cc7a*/ 	.byte	0x3f
	.zero		1


	//   ....[254]....
        /*cc7c*/ 	.word	0x00034bb0
        /*cc80*/ 	.word	0x0000000c
        /*cc84*/ 	.word	0x000344b8
        /*cc88*/ 	.short	0x010a
        /*cc8a*/ 	.byte	0x3f
	.zero		1


	//   ....[255]....
        /*cc8c*/ 	.word	0x00034c10
        /*cc90*/ 	.word	0x0000000c
        /*cc94*/ 	.word	0x000344c0
        /*cc98*/ 	.short	0x010a
        /*cc9a*/ 	.byte	0x3f
	.zero		1


	//   ....[0]....
        /*cc9c*/ 	.word	0x00034c70
        /*cca0*/ 	.word	0x0000000c
        /*cca4*/ 	.word	0x000344c8
        /*cca8*/ 	.short	0x010a
        /*ccaa*/ 	.byte	0x3f
	.zero		1


	//   ....[1]....
        /*ccac*/ 	.word	0x00034cd0
        /*ccb0*/ 	.word	0x0000000c
        /*ccb4*/ 	.word	0x000344b0
        /*ccb8*/ 	.short	0x010a
        /*ccba*/ 	.byte	0x3f
	.zero		1


	//   ....[2]....
        /*ccbc*/ 	.word	0x00034d30
        /*ccc0*/ 	.word	0x0000000c
        /*ccc4*/ 	.word	0x000344b8
        /*ccc8*/ 	.short	0x010a
        /*ccca*/ 	.byte	0x3f
	.zero		1


	//   ....[3]....
        /*cccc*/ 	.word	0x00034d90
        /*ccd0*/ 	.word	0x0000000c
        /*ccd4*/ 	.word	0x000344c0
        /*ccd8*/ 	.short	0x010a
        /*ccda*/ 	.byte	0x3f
	.zero		1


	//   ....[4]....
        /*ccdc*/ 	.word	0x00034df0
        /*cce0*/ 	.word	0x0000000c
        /*cce4*/ 	.word	0x000344c8
        /*cce8*/ 	.short	0x010a
        /*ccea*/ 	.byte	0x3f
	.zero		1


	//   ....[5]....
        /*ccec*/ 	.word	0x00034e50
        /*ccf0*/ 	.word	0x0000000c
        /*ccf4*/ 	.word	0x000344b0
        /*ccf8*/ 	.short	0x010a
        /*ccfa*/ 	.byte	0x3f
	.zero		1


	//   ....[6]....
        /*ccfc*/ 	.word	0x00034eb0
        /*cd00*/ 	.word	0x0000000c
        /*cd04*/ 	.word	0x000344b8
        /*cd08*/ 	.short	0x010a
        /*cd0a*/ 	.byte	0x3f
	.zero		1


	//   ....[7]....
        /*cd0c*/ 	.word	0x00034f10
        /*cd10*/ 	.word	0x0000000c
        /*cd14*/ 	.word	0x000344c0
        /*cd18*/ 	.short	0x010a
        /*cd1a*/ 	.byte	0x3f
	.zero		1


	//   ....[8]....
        /*cd1c*/ 	.word	0x00034f70
        /*cd20*/ 	.word	0x0000000c
        /*cd24*/ 	.word	0x000344c8
        /*cd28*/ 	.short	0x010a
        /*cd2a*/ 	.byte	0x3f
	.zero		1


	//   ....[9]....
        /*cd2c*/ 	.word	0x00034fd0
        /*cd30*/ 	.word	0x0000000c
        /*cd34*/ 	.word	0x000344b0
        /*cd38*/ 	.short	0x010a
        /*cd3a*/ 	.byte	0x3f
	.zero		1


	//   ....[10]....
        /*cd3c*/ 	.word	0x00035030
        /*cd40*/ 	.word	0x0000000c
        /*cd44*/ 	.word	0x000344b8
        /*cd48*/ 	.short	0x010a
        /*cd4a*/ 	.byte	0x3f
	.zero		1


	//   ....[11]....
        /*cd4c*/ 	.word	0x00035090
        /*cd50*/ 	.word	0x0000000c
        /*cd54*/ 	.word	0x000344c0
        /*cd58*/ 	.short	0x010a
        /*cd5a*/ 	.byte	0x3f
	.zero		1


	//   ....[12]....
        /*cd5c*/ 	.word	0x000350f0
        /*cd60*/ 	.word	0x0000000c
        /*cd64*/ 	.word	0x000344c8
        /*cd68*/ 	.short	0x010a
        /*cd6a*/ 	.byte	0x3f
	.zero		1


	//   ....[13]....
        /*cd6c*/ 	.word	0x00035150
        /*cd70*/ 	.word	0x0000000c
        /*cd74*/ 	.word	0x000344b0
        /*cd78*/ 	.short	0x010a
        /*cd7a*/ 	.byte	0x3f
	.zero		1


	//   ....[14]....
        /*cd7c*/ 	.word	0x000351b0
        /*cd80*/ 	.word	0x0000000c
        /*cd84*/ 	.word	0x000344b8
        /*cd88*/ 	.short	0x010a
        /*cd8a*/ 	.byte	0x3f
	.zero		1


	//   ....[15]....
        /*cd8c*/ 	.word	0x00035210
        /*cd90*/ 	.word	0x0000000c
        /*cd94*/ 	.word	0x000344c0
        /*cd98*/ 	.short	0x010a
        /*cd9a*/ 	.byte	0x3f
	.zero		1


	//   ....[16]....
        /*cd9c*/ 	.word	0x00035270
        /*cda0*/ 	.word	0x0000000c
        /*cda4*/ 	.word	0x000344c8
        /*cda8*/ 	.short	0x010a
        /*cdaa*/ 	.byte	0x3f
	.zero		1


	//   ....[17]....
        /*cdac*/ 	.word	0x000352d0
        /*cdb0*/ 	.word	0x00000003
        /*cdb4*/ 	.word	0x00034400
        /*cdb8*/ 	.short	0x010a
        /*cdba*/ 	.byte	0x3f
	.zero		1


	//   ....[18]....
        /*cdbc*/ 	.word	0x00035330
        /*cdc0*/ 	.word	0x00000003
        /*cdc4*/ 	.word	0x00034400
        /*cdc8*/ 	.short	0x010a
        /*cdca*/ 	.byte	0x3f
	.zero		1


	//   ....[19]....
        /*cdcc*/ 	.word	0x00035390
        /*cdd0*/ 	.word	0x00000003
        /*cdd4*/ 	.word	0x000344f8
        /*cdd8*/ 	.short	0x010a
        /*cdda*/ 	.byte	0x3f
	.zero		1


	//   ....[20]....
        /*cddc*/ 	.word	0x000353f0
        /*cde0*/ 	.word	0x00000006
        /*cde4*/ 	.word	0x00034400
        /*cde8*/ 	.short	0x010a
        /*cdea*/ 	.byte	0x3f
	.zero		1


	//   ....[21]....
        /*cdec*/ 	.word	0x00035450
        /*cdf0*/ 	.word	0x00000003
        /*cdf4*/ 	.word	0x000344d0
        /*cdf8*/ 	.short	0x010a
        /*cdfa*/ 	.byte	0x3f
	.zero		1


	//   ....[22]....
        /*cdfc*/ 	.word	0x000354b0
        /*ce00*/ 	.word	0x00000003
        /*ce04*/ 	.word	0x000344d8
        /*ce08*/ 	.short	0x010a
        /*ce0a*/ 	.byte	0x3f
	.zero		1


	//   ....[23]....
        /*ce0c*/ 	.word	0x00035510
        /*ce10*/ 	.word	0x00000003
        /*ce14*/ 	.word	0x000344e0
        /*ce18*/ 	.short	0x010a
        /*ce1a*/ 	.byte	0x3f
	.zero		1


	//   ....[24]....
        /*ce1c*/ 	.word	0x00035570
        /*ce20*/ 	.word	0x00000003
        /*ce24*/ 	.word	0x000344e8
        /*ce28*/ 	.short	0x010a
        /*ce2a*/ 	.byte	0x3f
	.zero		1


	//   ....[25]....
        /*ce2c*/ 	.word	0x000355d0
        /*ce30*/ 	.word	0x00000003
        /*ce34*/ 	.word	0x000344d0
        /*ce38*/ 	.short	0x010a
        /*ce3a*/ 	.byte	0x3f
	.zero		1


	//   ....[26]....
        /*ce3c*/ 	.word	0x00035630
        /*ce40*/ 	.word	0x00000003
        /*ce44*/ 	.word	0x000344d8
        /*ce48*/ 	.short	0x010a
        /*ce4a*/ 	.byte	0x3f
	.zero		1


	//   ....[27]....
        /*ce4c*/ 	.word	0x00035690
        /*ce50*/ 	.word	0x00000003
        /*ce54*/ 	.word	0x000344e0
        /*ce58*/ 	.short	0x010a
        /*ce5a*/ 	.byte	0x3f
	.zero		1


	//   ....[28]....
        /*ce5c*/ 	.word	0x000356f0
        /*ce60*/ 	.word	0x00000003
        /*ce64*/ 	.word	0x000344e8
        /*ce68*/ 	.short	0x010a
        /*ce6a*/ 	.byte	0x3f
	.zero		1


	//   ....[29]....
        /*ce6c*/ 	.word	0x00035750
        /*ce70*/ 	.word	0x00000003
        /*ce74*/ 	.word	0x000344d0
        /*ce78*/ 	.short	0x010a
        /*ce7a*/ 	.byte	0x3f
	.zero		1


	//   ....[30]....
        /*ce7c*/ 	.word	0x000357b0
        /*ce80*/ 	.word	0x00000003
        /*ce84*/ 	.word	0x000344d8
        /*ce88*/ 	.short	0x010a
        /*ce8a*/ 	.byte	0x3f
	.zero		1


	//   ....[31]....
        /*ce8c*/ 	.word	0x00035810
        /*ce90*/ 	.word	0x00000003
        /*ce94*/ 	.word	0x000344e0
        /*ce98*/ 	.short	0x010a
        /*ce9a*/ 	.byte	0x3f
	.zero		1


	//   ....[32]....
        /*ce9c*/ 	.word	0x00035870
        /*cea0*/ 	.word	0x00000003
        /*cea4*/ 	.word	0x000344e8
        /*cea8*/ 	.short	0x010a
        /*ceaa*/ 	.byte	0x3f
	.zero		1


	//   ....[33]....
        /*ceac*/ 	.word	0x000358d0
        /*ceb0*/ 	.word	0x00000003
        /*ceb4*/ 	.word	0x000344d0
        /*ceb8*/ 	.short	0x010a
        /*ceba*/ 	.byte	0x3f
	.zero		1


	//   ....[34]....
        /*cebc*/ 	.word	0x00035930
        /*cec0*/ 	.word	0x00000003
        /*cec4*/ 	.word	0x000344d8
        /*cec8*/ 	.short	0x010a
        /*ceca*/ 	.byte	0x3f
	.zero		1


	//   ....[35]....
        /*cecc*/ 	.word	0x00035990
        /*ced0*/ 	.word	0x00000003
        /*ced4*/ 	.word	0x000344e0
        /*ced8*/ 	.short	0x010a
        /*ceda*/ 	.byte	0x3f
	.zero		1


	//   ....[36]....
        /*cedc*/ 	.word	0x000359f0
        /*cee0*/ 	.word	0x00000003
        /*cee4*/ 	.word	0x000344e8
        /*cee8*/ 	.short	0x010a
        /*ceea*/ 	.byte	0x3f
	.zero		1


	//   ....[37]....
        /*ceec*/ 	.word	0x00035a50
        /*cef0*/ 	.word	0x00000003
        /*cef4*/ 	.word	0x000344d0
        /*cef8*/ 	.short	0x010a
        /*cefa*/ 	.byte	0x3f
	.zero		1


	//   ....[38]....
        /*cefc*/ 	.word	0x00035ab0
        /*cf00*/ 	.word	0x00000003
        /*cf04*/ 	.word	0x000344d8
        /*cf08*/ 	.short	0x010a
        /*cf0a*/ 	.byte	0x3f
	.zero		1


	//   ....[39]....
        /*cf0c*/ 	.word	0x00035b10
        /*cf10*/ 	.word	0x00000003
        /*cf14*/ 	.word	0x000344e0
        /*cf18*/ 	.short	0x010a
        /*cf1a*/ 	.byte	0x3f
	.zero		1


	//   ....[40]....
        /*cf1c*/ 	.word	0x00035b70
        /*cf20*/ 	.word	0x00000003
        /*cf24*/ 	.word	0x000344e8
        /*cf28*/ 	.short	0x010a
        /*cf2a*/ 	.byte	0x3f
	.zero		1


	//   ....[41]....
        /*cf2c*/ 	.word	0x00035bd0
        /*cf30*/ 	.word	0x00000003
        /*cf34*/ 	.word	0x000344d0
        /*cf38*/ 	.short	0x010a
        /*cf3a*/ 	.byte	0x3f
	.zero		1


	//   ....[42]....
        /*cf3c*/ 	.word	0x00035c30
        /*cf40*/ 	.word	0x00000003
        /*cf44*/ 	.word	0x000344d8
        /*cf48*/ 	.short	0x010a
        /*cf4a*/ 	.byte	0x3f
	.zero		1


	//   ....[43]....
        /*cf4c*/ 	.word	0x00035c90
        /*cf50*/ 	.word	0x00000003
        /*cf54*/ 	.word	0x000344e0
        /*cf58*/ 	.short	0x010a
        /*cf5a*/ 	.byte	0x3f
	.zero		1


	//   ....[44]....
        /*cf5c*/ 	.word	0x00035cf0
        /*cf60*/ 	.word	0x00000003
        /*cf64*/ 	.word	0x000344e8
        /*cf68*/ 	.short	0x010a
        /*cf6a*/ 	.byte	0x3f
	.zero		1


	//   ....[45]....
        /*cf6c*/ 	.word	0x00035d50
        /*cf70*/ 	.word	0x00000003
        /*cf74*/ 	.word	0x000344d0
        /*cf78*/ 	.short	0x010a
        /*cf7a*/ 	.byte	0x3f
	.zero		1


	//   ....[46]....
        /*cf7c*/ 	.word	0x00035db0
        /*cf80*/ 	.word	0x00000003
        /*cf84*/ 	.word	0x000344d8
        /*cf88*/ 	.short	0x010a
        /*cf8a*/ 	.byte	0x3f
	.zero		1


	//   ....[47]....
        /*cf8c*/ 	.word	0x00035e10
        /*cf90*/ 	.word	0x00000003
        /*cf94*/ 	.word	0x000344e0
        /*cf98*/ 	.short	0x010a
        /*cf9a*/ 	.byte	0x3f
	.zero		1


	//   ....[48]....
        /*cf9c*/ 	.word	0x00035e70
        /*cfa0*/ 	.word	0x00000003
        /*cfa4*/ 	.word	0x000344e8
        /*cfa8*/ 	.short	0x010a
        /*cfaa*/ 	.byte	0x3f
	.zero		1


	//   ....[49]....
        /*cfac*/ 	.word	0x00035ed0
        /*cfb0*/ 	.word	0x00000003
        /*cfb4*/ 	.word	0x000344d0
        /*cfb8*/ 	.short	0x010a
        /*cfba*/ 	.byte	0x3f
	.zero		1


	//   ....[50]....
        /*cfbc*/ 	.word	0x00035f30
        /*cfc0*/ 	.word	0x00000003
        /*cfc4*/ 	.word	0x000344d8
        /*cfc8*/ 	.short	0x010a
        /*cfca*/ 	.byte	0x3f
	.zero		1


	//   ....[51]....
        /*cfcc*/ 	.word	0x00035f90
        /*cfd0*/ 	.word	0x00000003
        /*cfd4*/ 	.word	0x000344e0
        /*cfd8*/ 	.short	0x010a
        /*cfda*/ 	.byte	0x3f
	.zero		1


	//   ....[52]....
        /*cfdc*/ 	.word	0x00035ff0
        /*cfe0*/ 	.word	0x00000003
        /*cfe4*/ 	.word	0x000344e8
        /*cfe8*/ 	.short	0x010a
        /*cfea*/ 	.byte	0x3f
	.zero		1


	//   ....[53]....
        /*cfec*/ 	.word	0x00036050
        /*cff0*/ 	.word	0x00000003
        /*cff4*/ 	.word	0x000344d0
        /*cff8*/ 	.short	0x010a
        /*cffa*/ 	.byte	0x3f
	.zero		1


	//   ....[54]....
        /*cffc*/ 	.word	0x000360b0
        /*d000*/ 	.word	0x00000003
        /*d004*/ 	.word	0x000344d8
        /*d008*/ 	.short	0x010a
        /*d00a*/ 	.byte	0x3f
	.zero		1


	//   ....[55]....
        /*d00c*/ 	.word	0x00036110
        /*d010*/ 	.word	0x00000003
        /*d014*/ 	.word	0x000344e0
        /*d018*/ 	.short	0x010a
        /*d01a*/ 	.byte	0x3f
	.zero		1


	//   ....[56]....
        /*d01c*/ 	.word	0x000361e0
        /*d020*/ 	.word	0x00000008
        /*d024*/ 	.word	0x00034498
        /*d028*/ 	.short	0x010a
        /*d02a*/ 	.byte	0x3f
	.zero		1


	//   ....[57]....
        /*d02c*/ 	.word	0x00036230
        /*d030*/ 	.word	0x00000003
        /*d034*/ 	.word	0x00034400
        /*d038*/ 	.short	0x010a
        /*d03a*/ 	.byte	0x3f
	.zero		1


	//   ....[58]....
        /*d03c*/ 	.word	0x00036440
        /*d040*/ 	.word	0x00000007
        /*d044*/ 	.word	0x00000000
        /*d048*/ 	.short	0x010a
        /*d04a*/ 	.byte	0x3f
	.zero		1


	//   ....[59]....
        /*d04c*/ 	.word	0x00036490
        /*d050*/ 	.word	0x00000009
        /*d054*/ 	.word	0x00000000
        /*d058*/ 	.short	0x010a
        /*d05a*/ 	.byte	0x3f
	.zero		1


	//   ....[60]....
        /*d05c*/ 	.word	0x000364e0
        /*d060*/ 	.word	0x0000000c
        /*d064*/ 	.word	0x00034440
        /*d068*/ 	.short	0x010a
        /*d06a*/ 	.byte	0x3f
	.zero		1


	//   ....[61]....
        /*d06c*/ 	.word	0x00036530
        /*d070*/ 	.word	0x00000003
        /*d074*/ 	.word	0x00034440
        /*d078*/ 	.short	0x010a
        /*d07a*/ 	.byte	0x3f
	.zero		1


	//   ....[62]....
        /*d07c*/ 	.word	0x00036580
        /*d080*/ 	.word	0x00000003
        /*d084*/ 	.word	0x00034440
        /*d088*/ 	.short	0x010a
        /*d08a*/ 	.byte	0x3f
	.zero		1


	//   ....[63]....
        /*d08c*/ 	.word	0x000365d0
        /*d090*/ 	.word	0x00000003
        /*d094*/ 	.word	0x00034440
        /*d098*/ 	.short	0x010a
        /*d09a*/ 	.byte	0x3f
	.zero		1


	//   ....[64]....
        /*d09c*/ 	.word	0x00036620
        /*d0a0*/ 	.word	0x00000003
        /*d0a4*/ 	.word	0x00034440
        /*d0a8*/ 	.short	0x010a
        /*d0aa*/ 	.byte	0x3f
	.zero		1


	//   ....[65]....
        /*d0ac*/ 	.word	0x00036670
        /*d0b0*/ 	.word	0x00000003
        /*d0b4*/ 	.word	0x00034440
        /*d0b8*/ 	.short	0x010a
        /*d0ba*/ 	.byte	0x3f
	.zero		1


	//   ....[66]....
        /*d0bc*/ 	.word	0x000366c0
        /*d0c0*/ 	.word	0x00000003
        /*d0c4*/ 	.word	0x00034440
        /*d0c8*/ 	.short	0x010a
        /*d0ca*/ 	.byte	0x3f
	.zero		1


	//   ....[67]....
        /*d0cc*/ 	.word	0x00036710
        /*d0d0*/ 	.word	0x00000003
        /*d0d4*/ 	.word	0x00034440
        /*d0d8*/ 	.short	0x010a
        /*d0da*/ 	.byte	0x3f
	.zero		1


	//----- nvinfo : EIATTR_NUM_MBARRIERS
	.align		4
.L_39:
        /*d0dc*/ 	.byte	0x03, 0x38
        /*d0de*/ 	.short	0x0024


	//----- nvinfo : EIATTR_EXIT_INSTR_OFFSETS
	.align		4
        /*d0e0*/ 	.byte	0x04, 0x1c
        /*d0e2*/ 	.short	(.L_41 - .L_40)


	//   ....[0]....
.L_40:
        /*d0e4*/ 	.word	0x00002fb0


	//   ....[1]....
        /*d0e8*/ 	.word	0x00003230


	//   ....[2]....
        /*d0ec*/ 	.word	0x00003380


	//   ....[3]....
        /*d0f0*/ 	.word	0x0002ca80


	//   ....[4]....
        /*d0f4*/ 	.word	0x0002cb20


	//   ....[5]....
        /*d0f8*/ 	.word	0x000305a0


	//   ....[6]....
        /*d0fc*/ 	.word	0x00032120


	//   ....[7]....
        /*d100*/ 	.word	0x00034440


	//----- nvinfo : EIATTR_MAX_THREADS
	.align		4
.L_41:
        /*d104*/ 	.byte	0x04, 0x05
        /*d106*/ 	.short	(.L_43 - .L_42)
.L_42:
        /*d108*/ 	.word	0x00000180
        /*d10c*/ 	.word	0x00000001
        /*d110*/ 	.word	0x00000001


	//----- nvinfo : EIATTR_CRS_STACK_SIZE
	.align		4
.L_43:
        /*d114*/ 	.byte	0x04, 0x1e
        /*d116*/ 	.short	(.L_45 - .L_44)
.L_44:
        /*d118*/ 	.word	0x00000000


	//----- nvinfo : EIATTR_CBANK_PARAM_SIZE
	.align		4
.L_45:
        /*d11c*/ 	.byte	0x03, 0x19
        /*d11e*/ 	.short	0x0770


	//----- nvinfo : EIATTR_PARAM_CBANK
	.align		4
        /*d120*/ 	.byte	0x04, 0x0a
        /*d122*/ 	.short	(.L_47 - .L_46)
	.align		4
.L_46:
        /*d124*/ 	.word	index@(.nv.constant0._ZN7cutlass13device_kernelINS_4gemm6kernel13GemmUniversalINS1_17GroupProblemShapeIN4cute5tupleIJiiiEEEEENS1_10collective13CollectiveMmaINS1_39MainloopSm90ArrayTmaGmmaWarpSpecializedILi3ENS6_IJNS5_1CILi2EEENSC_ILi1EEESE_EEENS1_40KernelPtrArrayTmaWarpSpecializedPingpongEEENS6_IJNSC_ILi256EEESI_NSC_ILi64EEEEEENS_6half_tEPNS6_IJlSE_NSC_ILi0EEEEEESL_SO_NS5_8TiledMMAINS5_8MMA_AtomIJNS5_4SM904GMMA26MMA_64x256x16_F32F16F16_SSILNSS_5MajorE0ELSU_0ELNSS_7ScaleInE1ELSV_1EEEEEENS5_6LayoutINS6_IJSE_SE_SE_EEENS6_IJSM_SM_SM_EEEEENS6_IJNS5_10UnderscoreES12_S12_EEEEENS5_13SM90_TMA_LOADENS5_14ComposedLayoutINS5_7SwizzleILi3ELi4ELi3EEENS5_18smem_ptr_flag_bitsILi16EEENSY_INS6_IJNSC_ILi8EEESJ_EEENS6_IJSJ_SE_EEEEEEEvNS5_8identityENS5_23SM90_TMA_LOAD_MULTICASTES1F_vS1G_EENS_8epilogue10collective18CollectiveEpilogueINS1J_30Sm90PtrArrayTmaWarpSpecializedILi4ELi2ELi16ELb1ELb0ELi2EEEJSK_NS6_IJSJ_NSC_ILi32EEEEEESL_PNS6_IJSE_lSM_EEESL_S1R_NS1J_6fusion15FusionCallbacksIS1N_NS1S_17LinearCombinationISL_fSL_fLNS_15FloatRoundStyleE2EEESK_S1P_JEEES15_NS16_IS18_S1A_NSY_INS6_IJSJ_S1B_EEENS6_IJSE_SJ_EEEEEEENS5_17SM75_U16x8_LDSM_TENS5_14SM90_TMA_STOREES21_NS5_17SM90_U16x8_STSM_TENS5_9Copy_AtomIJNS5_17SM90_U32x4_STSM_NESL_EEEvEEEvvEEEEvNT_6ParamsE)
        /*d128*/ 	.short	0x0210
        /*d12a*/ 	.short	0x0770


	//----- nvinfo : EIATTR_SW_WAR
	.align		4
.L_47:
        /*d12c*/ 	.byte	0x04, 0x36
        /*d12e*/ 	.short	(.L_49 - .L_48)
.L_48:
        /*d130*/ 	.word	0x00000008
.L_49:


//--------------------- .nv.callgraph             --------------------------
	.section	.nv.callgraph,"",@"SHT_CUDA_CALLGRAPH"
	.align	4
	.sectionentsize	8
	.align		4
        /*0000*/ 	.word	0x00000000
	.align		4
        /*0004*/ 	.word	0xffffffff
	.align		4
        /*0008*/ 	.word	index@(_ZN7cutlass13device_kernelINS_4gemm6kernel13GemmUniversalINS1_17GroupProblemShapeIN4cute5tupleIJiiiEEEEENS1_10collective13CollectiveMmaINS1_39MainloopSm90ArrayTmaGmmaWarpSpecializedILi3ENS6_IJNS5_1CILi2EEENSC_ILi1EEESE_EEENS1_40KernelPtrArrayTmaWarpSpecializedPingpongEEENS6_IJNSC_ILi256EEESI_NSC_ILi64EEEEEENS_6half_tEPNS6_IJlSE_NSC_ILi0EEEEEESL_SO_NS5_8TiledMMAINS5_8MMA_AtomIJNS5_4SM904GMMA26MMA_64x256x16_F32F16F16_SSILNSS_5MajorE0ELSU_0ELNSS_7ScaleInE1ELSV_1EEEEEENS5_6LayoutINS6_IJSE_SE_SE_EEENS6_IJSM_SM_SM_EEEEENS6_IJNS5_10UnderscoreES12_S12_EEEEENS5_13SM90_TMA_LOADENS5_14ComposedLayoutINS5_7SwizzleILi3ELi4ELi3EEENS5_18smem_ptr_flag_bitsILi16EEENSY_INS6_IJNSC_ILi8EEESJ_EEENS6_IJSJ_SE_EEEEEEEvNS5_8identityENS5_23SM90_TMA_LOAD_MULTICASTES1F_vS1G_EENS_8epilogue10collective18CollectiveEpilogueINS1J_30Sm90PtrArrayTmaWarpSpecializedILi4ELi2ELi16ELb1ELb0ELi2EEEJSK_NS6_IJSJ_NSC_ILi32EEEEEESL_PNS6_IJSE_lSM_EEESL_S1R_NS1J_6fusion15FusionCallbacksIS1N_NS1S_17LinearCombinationISL_fSL_fLNS_15FloatRoundStyleE2EEESK_S1P_JEEES15_NS16_IS18_S1A_NSY_INS6_IJSJ_S1B_EEENS6_IJSE_SJ_EEEEEEENS5_17SM75_U16x8_LDSM_TENS5_14SM90_TMA_STOREES21_NS5_17SM90_U16x8_STSM_TENS5_9Copy_AtomIJNS5_17SM90_U32x4_STSM_NESL_EEEvEEEvvEEEEvNT_6ParamsE)
	.align		4
        /*000c*/ 	.word	index@(__assertfail)
	.align		4
        /*0010*/ 	.word	0x00000000
	.align		4
        /*0014*/ 	.word	0xfffffffe
	.align		4
        /*0018*/ 	.word	0x00000000
	.align		4
        /*001c*/ 	.word	0xfffffffd
	.align		4
        /*0020*/ 	.word	0x00000000
	.align		4
        /*0024*/ 	.word	0xfffffffc


//--------------------- .nv.constant4             --------------------------
	.section	.nv.constant4,"a",@progbits
	.align	8
	.align		8
.nv.constant4:
        /*0000*/ 	.dword	__assertfail
	.align		8
        /*0008*/ 	.dword	__unnamed_1
	.align		8
        /*0010*/ 	.dword	_ZN39_INTERNAL_b39fbb50_4_k_cu_2557bb56_28034cuda3std3__45__cpo5beginE
	.align		8
        /*0018*/ 	.dword	_ZN39_INTERNAL_b39fbb50_4_k_cu_2557bb56_28034cuda3std3__45__cpo3endE
	.align		8
        /*0020*/ 	.dword	_ZN39_INTERNAL_b39fbb50_4_k_cu_2557bb56_28034cuda3std3__45__cpo6cbeginE
	.align		8
        /*0028*/ 	.dword	_ZN39_INTERNAL_b39fbb50_4_k_cu_2557bb56_28034cuda3std3__45__cpo4cendE
	.align		8
        /*0030*/ 	.dword	_ZN39_INTERNAL_b39fbb50_4_k_cu_2557bb56_28034cuda3std3__441_GLOBAL__N__b39fbb50_4_k_cu_2557bb56_28036ignoreE
	.align		8
        /*0038*/ 	.dword	_ZN39_INTERNAL_b39fbb50_4_k_cu_2557bb56_28034cuda3std3__419piecewise_constructE
	.align		8
        /*0040*/ 	.dword	_ZN39_INTERNAL_b39fbb50_4_k_cu_2557bb56_28034cuda3std3__48in_placeE
	.align		8
        /*0048*/ 	.dword	_ZN39_INTERNAL_b39fbb50_4_k_cu_2557bb56_28034cuda3std6ranges3__45__cpo4swapE
	.align		8
        /*0050*/ 	.dword	_ZN39_INTERNAL_b39fbb50_4_k_cu_2557bb56_28034cuda3std6ranges3__45__cpo9iter_moveE
	.align		8
        /*0058*/ 	.dword	_ZN39_INTERNAL_b39fbb50_4_k_cu_2557bb56_28034cute7productE
	.align		8
        /*0060*/ 	.dword	_ZN39_INTERNAL_b39fbb50_4_k_cu_2557bb56_28034cute1_E
	.align		8
        /*0068*/ 	.dword	$str$24
	.align		8
        /*0070*/ 	.dword	$str$25


//--------------------- .text._ZN7cutlass13device_kernelINS_4gemm6kernel13GemmUniversalINS1_17GroupProblemShapeIN4cute5tupleIJiiiEEEEENS1_10collective13CollectiveMmaINS1_39MainloopSm90ArrayTmaGmmaWarpSpecializedILi3ENS6_IJNS5_1CILi2EEENSC_ILi1EEESE_EEENS1_40KernelPtrArrayTmaWarpSpecializedPingpongEEENS6_IJNSC_ILi256EEESI_NSC_ILi64EEEEEENS_6half_tEPNS6_IJlSE_NSC_ILi0EEEEEESL_SO_NS5_8TiledMMAINS5_8MMA_AtomIJNS5_4SM904GMMA26MMA_64x256x16_F32F16F16_SSILNSS_5MajorE0ELSU_0ELNSS_7ScaleInE1ELSV_1EEEEEENS5_6LayoutINS6_IJSE_SE_SE_EEENS6_IJSM_SM_SM_EEEEENS6_IJNS5_10UnderscoreES12_S12_EEEEENS5_13SM90_TMA_LOADENS5_14ComposedLayoutINS5_7SwizzleILi3ELi4ELi3EEENS5_18smem_ptr_flag_bitsILi16EEENSY_INS6_IJNSC_ILi8EEESJ_EEENS6_IJSJ_SE_EEEEEEEvNS5_8identityENS5_23SM90_TMA_LOAD_MULTICASTES1F_vS1G_EENS_8epilogue10collective18CollectiveEpilogueINS1J_30Sm90PtrArrayTmaWarpSpecializedILi4ELi2ELi16ELb1ELb0ELi2EEEJSK_NS6_IJSJ_NSC_ILi32EEEEEESL_PNS6_IJSE_lSM_EEESL_S1R_NS1J_6fusion15FusionCallbacksIS1N_NS1S_17LinearCombinationISL_fSL_fLNS_15FloatRoundStyleE2EEESK_S1P_JEEES15_NS16_IS18_S1A_NSY_INS6_IJSJ_S1B_EEENS6_IJSE_SJ_EEEEEEENS5_17SM75_U16x8_LDSM_TENS5_14SM90_TMA_STOREES21_NS5_17SM90_U16x8_STSM_TENS5_9Copy_AtomIJNS5_17SM90_U32x4_STSM_NESL_EEEvEEEvvEEEEvNT_6ParamsE --------------------------
	.section	.text._ZN7cutlass13device_kernelINS_4gemm6kernel13GemmUniversalINS1_17GroupProblemShapeIN4cute5tupleIJiiiEEEEENS1_10collective13CollectiveMmaINS1_39MainloopSm90ArrayTmaGmmaWarpSpecializedILi3ENS6_IJNS5_1CILi2EEENSC_ILi1EEESE_EEENS1_40KernelPtrArrayTmaWarpSpecializedPingpongEEENS6_IJNSC_ILi256EEESI_NSC_ILi64EEEEEENS_6half_tEPNS6_IJlSE_NSC_ILi0EEEEEESL_SO_NS5_8TiledMMAINS5_8MMA_AtomIJNS5_4SM904GMMA26MMA_64x256x16_F32F16F16_SSILNSS_5MajorE0ELSU_0ELNSS_7ScaleInE1ELSV_1EEEEEENS5_6LayoutINS6_IJSE_SE_SE_EEENS6_IJSM_SM_SM_EEEEENS6_IJNS5_10UnderscoreES12_S12_EEEEENS5_13SM90_TMA_LOADENS5_14ComposedLayoutINS5_7SwizzleILi3ELi4ELi3EEENS5_18smem_ptr_flag_bitsILi16EEENSY_INS6_IJNSC_ILi8EEESJ_EEENS6_IJSJ_SE_EEEEEEEvNS5_8identityENS5_23SM90_TMA_LOAD_MULTICASTES1F_vS1G_EENS_8epilogue10collective18CollectiveEpilogueINS1J_30Sm90PtrArrayTmaWarpSpecializedILi4ELi2ELi16ELb1ELb0ELi2EEEJSK_NS6_IJSJ_NSC_ILi32EEEEEESL_PNS6_IJSE_lSM_EEESL_S1R_NS1J_6fusion15FusionCallbacksIS1N_NS1S_17LinearCombinationISL_fSL_fLNS_15FloatRoundStyleE2EEESK_S1P_JEEES15_NS16_IS18_S1A_NSY_INS6_IJSJ_S1B_EEENS6_IJSE_SJ_EEEEEEENS5_17SM75_U16x8_LDSM_TENS5_14SM90_TMA_STOREES21_NS5_17SM90_U16x8_STSM_TENS5_9Copy_AtomIJNS5_17SM90_U32x4_STSM_NESL_EEEvEEEvvEEEEvNT_6ParamsE,"ax",@progbits
	.align	128
.text._ZN7cutlass13device_kernelINS_4gemm6kernel13GemmUniversalINS1_17GroupProblemShapeIN4cute5tupleIJiiiEEEEENS1_10collective13CollectiveMmaINS1_39MainloopSm90ArrayTmaGmmaWarpSpecializedILi3ENS6_IJNS5_1CILi2EEENSC_ILi1EEESE_EEENS1_40KernelPtrArrayTmaWarpSpecializedPingpongEEENS6_IJNSC_ILi256EEESI_NSC_ILi64EEEEEENS_6half_tEPNS6_IJlSE_NSC_ILi0EEEEEESL_SO_NS5_8TiledMMAINS5_8MMA_AtomIJNS5_4SM904GMMA26MMA_64x256x16_F32F16F16_SSILNSS_5MajorE0ELSU_0ELNSS_7ScaleInE1ELSV_1EEEEEENS5_6LayoutINS6_IJSE_SE_SE_EEENS6_IJSM_SM_SM_EEEEENS6_IJNS5_10UnderscoreES12_S12_EEEEENS5_13SM90_TMA_LOADENS5_14ComposedLayoutINS5_7SwizzleILi3ELi4ELi3EEENS5_18smem_ptr_flag_bitsILi16EEENSY_INS6_IJNSC_ILi8EEESJ_EEENS6_IJSJ_SE_EEEEEEEvNS5_8identityENS5_23SM90_TMA_LOAD_MULTICASTES1F_vS1G_EENS_8epilogue10collective18CollectiveEpilogueINS1J_30Sm90PtrArrayTmaWarpSpecializedILi4ELi2ELi16ELb1ELb0ELi2EEEJSK_NS6_IJSJ_NSC_ILi32EEEEEESL_PNS6_IJSE_lSM_EEESL_S1R_NS1J_6fusion15FusionCallbacksIS1N_NS1S_17LinearCombinationISL_fSL_fLNS_15FloatRoundStyleE2EEESK_S1P_JEEES15_NS16_IS18_S1A_NSY_INS6_IJSJ_S1B_EEENS6_IJSE_SJ_EEEEEEENS5_17SM75_U16x8_LDSM_TENS5_14SM90_TMA_STOREES21_NS5_17SM90_U16x8_STSM_TENS5_9Copy_AtomIJNS5_17SM90_U32x4_STSM_NESL_EEEvEEEvvEEEEvNT_6ParamsE:
        .type           _ZN7cutlass13device_kernelINS_4gemm6kernel13GemmUniversalINS1_17GroupProblemShapeIN4cute5tupleIJiiiEEEEENS1_10collective13CollectiveMmaINS1_39MainloopSm90ArrayTmaGmmaWarpSpecializedILi3ENS6_IJNS5_1CILi2EEENSC_ILi1EEESE_EEENS1_40KernelPtrArrayTmaWarpSpecializedPingpongEEENS6_IJNSC_ILi256EEESI_NSC_ILi64EEEEEENS_6half_tEPNS6_IJlSE_NSC_ILi0EEEEEESL_SO_NS5_8TiledMMAINS5_8MMA_AtomIJNS5_4SM904GMMA26MMA_64x256x16_F32F16F16_SSILNSS_5MajorE0ELSU_0ELNSS_7ScaleInE1ELSV_1EEEEEENS5_6LayoutINS6_IJSE_SE_SE_EEENS6_IJSM_SM_SM_EEEEENS6_IJNS5_10UnderscoreES12_S12_EEEEENS5_13SM90_TMA_LOADENS5_14ComposedLayoutINS5_7SwizzleILi3ELi4ELi3EEENS5_18smem_ptr_flag_bitsILi16EEENSY_INS6_IJNSC_ILi8EEESJ_EEENS6_IJSJ_SE_EEEEEEEvNS5_8identityENS5_23SM90_TMA_LOAD_MULTICASTES1F_vS1G_EENS_8epilogue10collective18CollectiveEpilogueINS1J_30Sm90PtrArrayTmaWarpSpecializedILi4ELi2ELi16ELb1ELb0ELi2EEEJSK_NS6_IJSJ_NSC_ILi32EEEEEESL_PNS6_IJSE_lSM_EEESL_S1R_NS1J_6fusion15FusionCallbacksIS1N_NS1S_17LinearCombinationISL_fSL_fLNS_15FloatRoundStyleE2EEESK_S1P_JEEES15_NS16_IS18_S1A_NSY_INS6_IJSJ_S1B_EEENS6_IJSE_SJ_EEEEEEENS5_17SM75_U16x8_LDSM_TENS5_14SM90_TMA_STOREES21_NS5_17SM90_U16x8_STSM_TENS5_9Copy_AtomIJNS5_17SM90_U32x4_STSM_NESL_EEEvEEEvvEEEEvNT_6ParamsE,@function
        .size           _ZN7cutlass13device_kernelINS_4gemm6kernel13GemmUniversalINS1_17GroupProblemShapeIN4cute5tupleIJiiiEEEEENS1_10collective13CollectiveMmaINS1_39MainloopSm90ArrayTmaGmmaWarpSpecializedILi3ENS6_IJNS5_1CILi2EEENSC_ILi1EEESE_EEENS1_40KernelPtrArrayTmaWarpSpecializedPingpongEEENS6_IJNSC_ILi256EEESI_NSC_ILi64EEEEEENS_6half_tEPNS6_IJlSE_NSC_ILi0EEEEEESL_SO_NS5_8TiledMMAINS5_8MMA_AtomIJNS5_4SM904GMMA26MMA_64x256x16_F32F16F16_SSILNSS_5MajorE0ELSU_0ELNSS_7ScaleInE1ELSV_1EEEEEENS5_6LayoutINS6_IJSE_SE_SE_EEENS6_IJSM_SM_SM_EEEEENS6_IJNS5_10UnderscoreES12_S12_EEEEENS5_13SM90_TMA_LOADENS5_14ComposedLayoutINS5_7SwizzleILi3ELi4ELi3EEENS5_18smem_ptr_flag_bitsILi16EEENSY_INS6_IJNSC_ILi8EEESJ_EEENS6_IJSJ_SE_EEEEEEEvNS5_8identityENS5_23SM90_TMA_LOAD_MULTICASTES1F_vS1G_EENS_8epilogue10collective18CollectiveEpilogueINS1J_30Sm90PtrArrayTmaWarpSpecializedILi4ELi2ELi16ELb1ELb0ELi2EEEJSK_NS6_IJSJ_NSC_ILi32EEEEEESL_PNS6_IJSE_lSM_EEESL_S1R_NS1J_6fusion15FusionCallbacksIS1N_NS1S_17LinearCombinationISL_fSL_fLNS_15FloatRoundStyleE2EEESK_S1P_JEEES15_NS16_IS18_S1A_NSY_INS6_IJSJ_S1B_EEENS6_IJSE_SJ_EEEEEEENS5_17SM75_U16x8_LDSM_TENS5_14SM90_TMA_STOREES21_NS5_17SM90_U16x8_STSM_TENS5_9Copy_AtomIJNS5_17SM90_U32x4_STSM_NESL_EEEvEEEvvEEEEvNT_6ParamsE,(.L_x_638 - _ZN7cutlass13device_kernelINS_4gemm6kernel13GemmUniversalINS1_17GroupProblemShapeIN4cute5tupleIJiiiEEEEENS1_10collective13CollectiveMmaINS1_39MainloopSm90ArrayTmaGmmaWarpSpecializedILi3ENS6_IJNS5_1CILi2EEENSC_ILi1EEESE_EEENS1_40KernelPtrArrayTmaWarpSpecializedPingpongEEENS6_IJNSC_ILi256EEESI_NSC_ILi64EEEEEENS_6half_tEPNS6_IJlSE_NSC_ILi0EEEEEESL_SO_NS5_8TiledMMAINS5_8MMA_AtomIJNS5_4SM904GMMA26MMA_64x256x16_F32F16F16_SSILNSS_5MajorE0ELSU_0ELNSS_7ScaleInE1ELSV_1EEEEEENS5_6LayoutINS6_IJSE_SE_SE_EEENS6_IJSM_SM_SM_EEEEENS6_IJNS5_10UnderscoreES12_S12_EEEEENS5_13SM90_TMA_LOADENS5_14ComposedLayoutINS5_7SwizzleILi3ELi4ELi3EEENS5_18smem_ptr_flag_bitsILi16EEENSY_INS6_IJNSC_ILi8EEESJ_EEENS6_IJSJ_SE_EEEEEEEvNS5_8identityENS5_23SM90_TMA_LOAD_MULTICASTES1F_vS1G_EENS_8epilogue10collective18CollectiveEpilogueINS1J_30Sm90PtrArrayTmaWarpSpecializedILi4ELi2ELi16ELb1ELb0ELi2EEEJSK_NS6_IJSJ_NSC_ILi32EEEEEESL_PNS6_IJSE_lSM_EEESL_S1R_NS1J_6fusion15FusionCallbacksIS1N_NS1S_17LinearCombinationISL_fSL_fLNS_15FloatRoundStyleE2EEESK_S1P_JEEES15_NS16_IS18_S1A_NSY_INS6_IJSJ_S1B_EEENS6_IJSE_SJ_EEEEEEENS5_17SM75_U16x8_LDSM_TENS5_14SM90_TMA_STOREES21_NS5_17SM90_U16x8_STSM_TENS5_9Copy_AtomIJNS5_17SM90_U32x4_STSM_NESL_EEEvEEEvvEEEEvNT_6ParamsE)
        .other          _ZN7cutlass13device_kernelINS_4gemm6kernel13GemmUniversalINS1_17GroupProblemShapeIN4cute5tupleIJiiiEEEEENS1_10collective13CollectiveMmaINS1_39MainloopSm90ArrayTmaGmmaWarpSpecializedILi3ENS6_IJNS5_1CILi2EEENSC_ILi1EEESE_EEENS1_40KernelPtrArrayTmaWarpSpecializedPingpongEEENS6_IJNSC_ILi256EEESI_NSC_ILi64EEEEEENS_6half_tEPNS6_IJlSE_NSC_ILi0EEEEEESL_SO_NS5_8TiledMMAINS5_8MMA_AtomIJNS5_4SM904GMMA26MMA_64x256x16_F32F16F16_SSILNSS_5MajorE0ELSU_0ELNSS_7ScaleInE1ELSV_1EEEEEENS5_6LayoutINS6_IJSE_SE_SE_EEENS6_IJSM_SM_SM_EEEEENS6_IJNS5_10UnderscoreES12_S12_EEEEENS5_13SM90_TMA_LOADENS5_14ComposedLayoutINS5_7SwizzleILi3ELi4ELi3EEENS5_18smem_ptr_flag_bitsILi16EEENSY_INS6_IJNSC_ILi8EEESJ_EEENS6_IJSJ_SE_EEEEEEEvNS5_8identityENS5_23SM90_TMA_LOAD_MULTICASTES1F_vS1G_EENS_8epilogue10collective18CollectiveEpilogueINS1J_30Sm90PtrArrayTmaWarpSpecializedILi4ELi2ELi16ELb1ELb0ELi2EEEJSK_NS6_IJSJ_NSC_ILi32EEEEEESL_PNS6_IJSE_lSM_EEESL_S1R_NS1J_6fusion15FusionCallbacksIS1N_NS1S_17LinearCombinationISL_fSL_fLNS_15FloatRoundStyleE2EEESK_S1P_JEEES15_NS16_IS18_S1A_NSY_INS6_IJSJ_S1B_EEENS6_IJSE_SJ_EEEEEEENS5_17SM75_U16x8_LDSM_TENS5_14SM90_TMA_STOREES21_NS5_17SM90_U16x8_STSM_TENS5_9Copy_AtomIJNS5_17SM90_U32x4_STSM_NESL_EEEvEEEvvEEEEvNT_6ParamsE,@"STO_CUDA_ENTRY STV_DEFAULT"
_ZN7cutlass13device_kernelINS_4gemm6kernel13GemmUniversalINS1_17GroupProblemShapeIN4cute5tupleIJiiiEEEEENS1_10collective13CollectiveMmaINS1_39MainloopSm90ArrayTmaGmmaWarpSpecializedILi3ENS6_IJNS5_1CILi2EEENSC_ILi1EEESE_EEENS1_40KernelPtrArrayTmaWarpSpecializedPingpongEEENS6_IJNSC_ILi256EEESI_NSC_ILi64EEEEEENS_6half_tEPNS6_IJlSE_NSC_ILi0EEEEEESL_SO_NS5_8TiledMMAINS5_8MMA_AtomIJNS5_4SM904GMMA26MMA_64x256x16_F32F16F16_SSILNSS_5MajorE0ELSU_0ELNSS_7ScaleInE1ELSV_1EEEEEENS5_6LayoutINS6_IJSE_SE_SE_EEENS6_IJSM_SM_SM_EEEEENS6_IJNS5_10UnderscoreES12_S12_EEEEENS5_13SM90_TMA_LOADENS5_14ComposedLayoutINS5_7SwizzleILi3ELi4ELi3EEENS5_18smem_ptr_flag_bitsILi16EEENSY_INS6_IJNSC_ILi8EEESJ_EEENS6_IJSJ_SE_EEEEEEEvNS5_8identityENS5_23SM90_TMA_LOAD_MULTICASTES1F_vS1G_EENS_8epilogue10collective18CollectiveEpilogueINS1J_30Sm90PtrArrayTmaWarpSpecializedILi4ELi2ELi16ELb1ELb0ELi2EEEJSK_NS6_IJSJ_NSC_ILi32EEEEEESL_PNS6_IJSE_lSM_EEESL_S1R_NS1J_6fusion15FusionCallbacksIS1N_NS1S_17LinearCombinationISL_fSL_fLNS_15FloatRoundStyleE2EEESK_S1P_JEEES15_NS16_IS18_S1A_NSY_INS6_IJSJ_S1B_EEENS6_IJSE_SJ_EEEEEEENS5_17SM75_U16x8_LDSM_TENS5_14SM90_TMA_STOREES21_NS5_17SM90_U16x8_STSM_TENS5_9Copy_AtomIJNS5_17SM90_U32x4_STSM_NESL_EEEvEEEvvEEEEvNT_6ParamsE:
[----:B------:R-:W1:Y:S02]  /*0000*/  LDC R1, c[0x0][0x28] ;  /* 0x00000a00ff017b82 */ /* 0x000e640000000800 */
[----:B-1----:R-:W-:-:S06]  /*0010*/  IADD3 R1, R1, -0x1b88, RZ ;  /* 0xffffe47801017810 */ /* 0x002fcc0007ffe0ff */
[----:B------:R-:W1:Y:S01]  /*0020*/  LDC.64 R4, c[0x0][0x918] ;  /* 0x00024600ff047b82 */ /* 0x000e620000000a00 */
[----:B------:R-:W-:Y:S01]  /*0030*/  ULDC.64 UR38, c[0x0][0x208] ;  /* 0x0000820000267ab9 */ /* 0x000fe20000000a00 */
[----:B------:R-:W2:Y:S01]  /*0040*/  S2R R20, SR_TID.X ;  /* 0x0000000000147919 */ /* 0x000ea20000002100 */
[----:B------:R-:W-:Y:S01]  /*0050*/  ULDC UR4, c[0x0][0x910] ;  /* 0x0002440000047ab9 */ /* 0x000fe20000000800 */
[----:B------:R-:W-:Y:S01]  /*0060*/  ULDC.64 UR20, c[0x0][0x8d0] ;  /* 0x0002340000147ab9 */ /* 0x000fe20000000a00 */
[----:B------:R-:W-:Y:S01]  /*0070*/  ULDC.64 UR14, c[0x0][0x8c8] ;  /* 0x00023200000e7ab9 */ /* 0x000fe20000000a00 */
[----:B------:R-:W-:Y:S01]  /*0080*/  IMAD.MOV.U32 R8, RZ, RZ, RZ ;  /* 0x000000ffff087224 */ /* 0x000fe200078e00ff */
[----:B------:R-:W-:Y:S01]  /*0090*/  MOV R0, RZ ;  /* 0x000000ff00007202 */ /* 0x000fe20000000f00 */
[----:B------:R-:W3:Y:S01]  /*00a0*/  S2UR UR25, SR_CTAID.Y ;  /* 0x00000000001979c3 */ /* 0x000ee20000002600 */
[----:B------:R-:W-:Y:S01]  /*00b0*/  ULDC.64 UR16, c[0x0][0x8e0] ;  /* 0x0002380000107ab9 */ /* 0x000fe20000000a00 */
[----:B------:R-:W-:Y:S01]  /*00c0*/  ULDC.64 UR22, c[0x0][0x8e8] ;  /* 0x00023a0000167ab9 */ /* 0x000fe20000000a00 */
[----:B-1----:R-:W4:Y:S01]  /*00d0*/  LDG.E R7, desc[UR38][R4.64] ;  /* 0x0000002604077981 */ /* 0x002f22000c1e1900 */
[----:B------:R-:W-:-:S03]  /*00e0*/  MOV R12, UR4 ;  /* 0x00000004000c7c02 */ /* 0x000fc60008000f00 */
[----:B------:R-:W4:Y:S01]  /*00f0*/  LDG.E R6, desc[UR38][R4.64+0x4] ;  /* 0x0000042604067981 */ /* 0x000f22000c1e1900 */
[----:B--2---:R-:W-:Y:S01]  /*0100*/  LOP3.LUT R21, R20, 0x1f, RZ, 0xc0, !PT ;  /* 0x0000001f14157812 */ /* 0x004fe200078ec0ff */
[----:B------:R-:W-:Y:S01]  /*0110*/  UISETP.NE.U32.AND UP0, UPT, UR20, URZ, UPT ;  /* 0x0000003f1400728c */ /* 0x000fe2000bf05070 */
[----:B------:R-:W1:Y:S01]  /*0120*/  S2UR UR56, SR_CTAID.X ;  /* 0x00000000003879c3 */ /* 0x000e620000002500 */
[----:B------:R-:W-:Y:S01]  /*0130*/  ULDC UR4, c[0x0][0x908] ;  /* 0x0002420000047ab9 */ /* 0x000fe20000000800 */
[----:B------:R-:W-:Y:S01]  /*0140*/  ISETP.GE.AND P0, PT, R21, R12, PT ;  /* 0x0000000c1500720c */ /* 0x000fe20003f06270 */
[----:B------:R-:W-:Y:S02]  /*0150*/  UISETP.NE.AND.EX UP0, UPT, UR21, URZ, UPT, UP0 ;  /* 0x0000003f1500728c */ /* 0x000fe4000bf05300 */
[----:B------:R-:W-:-:S09]  /*0160*/  UISETP.NE.AND UP3, UPT, UR4, 0x1, UPT ;  /* 0x000000010400788c */ /* 0x000fd2000bf65270 */
[----:B------:R-:W-:Y:S01]  /*0170*/  @UP0 ULDC UR24, c[0x0][0x8dc] ;  /* 0x0002370000180ab9 */ /* 0x000fe20000000800 */
[----:B------:R-:W2:Y:S01]  /*0180*/  @!P0 LDC.64 R2, c[0x0][0x918] ;  /* 0x00024600ff028b82 */ /* 0x000ea20000000a00 */
[----:B---3--:R-:W-:Y:S01]  /*0190*/  @UP3 UMOV UR6, UR25 ;  /* 0x0000001900063c82 */ /* 0x008fe20008000000 */
[----:B------:R-:W-:Y:S01]  /*01a0*/  @UP3 ULDC UR8, c[0x0][0x10] ;  /* 0x0000040000083ab9 */ /* 0x000fe20000000800 */
[----:B------:R-:W-:Y:S01]  /*01b0*/  @UP3 UMOV UR4, UR6 ;  /* 0x0000000600043c82 */ /* 0x000fe20008000000 */
[----:B------:R-:W-:Y:S01]  /*01c0*/  @UP3 UMOV UR5, URZ ;  /* 0x0000003f00053c82 */ /* 0x000fe20008000000 */
[----:B------:R-:W-:Y:S01]  /*01d0*/  @!UP3 UMOV UR6, UR25 ;  /* 0x000000190006bc82 */ /* 0x000fe20008000000 */
[----:B-1----:R-:W-:Y:S01]  /*01e0*/  @UP3 UIMAD.WIDE.U32 UR8, UR56, UR8, UR4 ;  /* 0x00000008380832a5 */ /* 0x002fe2000f8e0004 */
[----:B------:R-:W-:Y:S01]  /*01f0*/  @UP3 UMOV UR7, URZ ;  /* 0x0000003f00073c82 */ /* 0x000fe20008000000 */
[----:B--2---:R-:W-:-:S05]  /*0200*/  @!P0 IMAD.WIDE.U32 R2, R21, 0xc, R2 ;  /* 0x0000000c15028825 */ /* 0x004fca00078e0002 */
[----:B------:R1:W5:Y:S04]  /*0210*/  @!P0 LDG.E R8, desc[UR38][R2.64] ;  /* 0x0000002602088981 */ /* 0x000368000c1e1900 */
[----:B------:R1:W5:Y:S01]  /*0220*/  @!P0 LDG.E R0, desc[UR38][R2.64+0x4] ;  /* 0x0000042602008981 */ /* 0x000362000c1e1900 */
[----:B------:R-:W-:Y:S01]  /*0230*/  ISETP.NE.U32.AND P0, PT, RZ, UR22, PT ;  /* 0x00000016ff007c0c */ /* 0x000fe2000bf05070 */
[----:B------:R-:W-:-:S03]  /*0240*/  @!UP3 ULDC UR10, c[0x0][0xc] ;  /* 0x00000300000abab9 */ /* 0x000fc60000000800 */
[----:B------:R-:W-:Y:S01]  /*0250*/  ISETP.NE.AND.EX P0, PT, RZ, UR23, PT, P0 ;  /* 0x00000017ff007c0c */ /* 0x000fe2000bf05300 */
[----:B------:R-:W-:Y:S01]  /*0260*/  UMOV UR57, URZ ;  /* 0x0000003f00397c82 */ /* 0x000fe20008000000 */
[----:B------:R-:W-:Y:S01]  /*0270*/  @UP3 UIADD3 UR7, UR9, UR7, URZ ;  /* 0x0000000709073290 */ /* 0x000fe2000fffe03f */
[----:B----4-:R-:W-:Y:S02]  /*0280*/  R2UR UR12, R7 ;  /* 0x00000000070c72ca */ /* 0x010fe400000e0000 */
[----:B------:R-:W-:-:S11]  /*0290*/  R2UR UR26, R6 ;  /* 0x00000000061a72ca */ /* 0x000fd600000e0000 */
[----:B------:R-:W-:-:S04]  /*02a0*/  UIADD3 UR11, UP1, UR12, UR14, URZ ;  /* 0x0000000e0c0b7290 */ /* 0x000fc8000ff3e03f */
[----:B------:R-:W-:Y:S02]  /*02b0*/  ULEA.HI.X.SX32 UR12, UR12, UR15, 0x1, UP1 ;  /* 0x0000000f0c0c7291 */ /* 0x000fe400088f0e3f */
[----:B------:R-:W-:-:S04]  /*02c0*/  UIADD3 UR11, UP1, UR11, -0x1, URZ ;  /* 0xffffffff0b0b7890 */ /* 0x000fc8000ff3e03f */
[----:B------:R-:W-:Y:S02]  /*02d0*/  UIADD3.X UR12, UR12, -0x1, URZ, UP1, !UPT ;  /* 0xffffffff0c0c7890 */ /* 0x000fe40008ffe43f */
[----:B------:R-:W-:-:S04]  /*02e0*/  @UP0 UIADD3 UR24, UP1, UR11, UR24, URZ ;  /* 0x000000180b180290 */ /* 0x000fc8000ff3e03f */
[----:B------:R-:W-:Y:S02]  /*02f0*/  @UP0 UIADD3.X UR27, URZ, UR12, URZ, UP1, !UPT ;  /* 0x0000000c3f1b0290 */ /* 0x000fe40008ffe43f */
[----:B------:R-:W-:Y:S02]  /*0300*/  UIADD3 UR13, UP1, UR26, UR16, URZ ;  /* 0x000000101a0d7290 */ /* 0x000fe4000ff3e03f */
[----:B------:R-:W-:Y:S02]  /*0310*/  @UP0 UIMAD.WIDE.U32 UR18, UR27, UR20, URZ ;  /* 0x000000141b1202a5 */ /* 0x000fe4000f8e003f */
[----:B------:R-:W-:Y:S02]  /*0320*/  ULEA.HI.X.SX32 UR26, UR26, UR17, 0x1, UP1 ;  /* 0x000000111a1a7291 */ /* 0x000fe400088f0e3f */
[----:B------:R-:W-:Y:S02]  /*0330*/  @UP0 UIMAD.WIDE.U32 UR18, UP1, UR24, UR21, UR18 ;  /* 0x00000015181202a5 */ /* 0x000fe4000f820012 */
[----:B------:R-:W-:-:S02]  /*0340*/  @UP0 UIMAD.WIDE.U32 UR4, UR24, UR20, URZ ;  /* 0x00000014180402a5 */ /* 0x000fc4000f8e003f */
[----:B------:R-:W-:Y:S02]  /*0350*/  @UP0 UIADD3.X UR25, URZ, URZ, URZ, UP1, !UPT ;  /* 0x0000003f3f190290 */ /* 0x000fe40008ffe43f */
[----:B------:R-:W-:Y:S01]  /*0360*/  @UP0 UIADD3 URZ, UP1, UR5, UR18, URZ ;  /* 0x00000012053f0290 */ /* 0x000fe2000ff3e03f */
[----:B------:R-:W-:Y:S01]  /*0370*/  @UP0 UMOV UR24, UR19 ;  /* 0x0000001300180c82 */ /* 0x000fe20008000000 */
[----:B------:R-:W-:Y:S02]  /*0380*/  @!UP3 UIMAD.WIDE.U32 UR4, UR10, UR6, UR56 ;  /* 0x000000060a04b2a5 */ /* 0x000fe4000f8e0038 */
[----:B------:R-:W-:Y:S02]  /*0390*/  @UP0 UIMAD.WIDE.U32.X UR18, UR27, UR21, UR24, UP1 ;  /* 0x000000151b1202a5 */ /* 0x000fe400088e0418 */
[----:B------:R-:W-:-:S03]  /*03a0*/  UIADD3 UR13, UP2, UR13, -0x1, URZ ;  /* 0xffffffff0d0d7890 */ /* 0x000fc6000ff5e03f */
[----:B------:R-:W-:Y:S01]  /*03b0*/  @!UP3 UMOV UR8, UR4 ;  /* 0x000000040008bc82 */ /* 0x000fe20008000000 */
[----:B------:R-:W-:Y:S01]  /*03c0*/  UIADD3.X UR24, UR26, -0x1, URZ, UP2, !UPT ;  /* 0xffffffff1a187890 */ /* 0x000fe200097fe43f */
[----:B------:R-:W-:Y:S01]  /*03d0*/  @!UP3 UMOV UR7, UR5 ;  /* 0x000000050007bc82 */ /* 0x000fe20008000000 */
[----:B------:R-:W-:Y:S01]  /*03e0*/  @UP0 UMOV UR11, UR18 ;  /* 0x00000012000b0c82 */ /* 0x000fe20008000000 */
[----:B------:R-:W-:Y:S01]  /*03f0*/  @UP0 UMOV UR12, UR19 ;  /* 0x00000013000c0c82 */ /* 0x000fe20008000000 */
[----:B-1----:R-:W-:Y:S08]  /*0400*/  @!P0 BRA `(.L_x_0) ;  /* 0x0000000000308947 */ /* 0x002ff00003800000 */
[----:B------:R-:W-:Y:S02]  /*0410*/  ULDC UR9, c[0x0][0x8f4] ;  /* 0x00023d0000097ab9 */ /* 0x000fe40000000800 */
[----:B------:R-:W-:-:S04]  /*0420*/  UIADD3 UR9, UP1, UR13, UR9, URZ ;  /* 0x000000090d097290 */ /* 0x000fc8000ff3e03f */
[----:B------:R-:W-:-:S04]  /*0430*/  UIADD3.X UR10, URZ, UR24, URZ, UP1, !UPT ;  /* 0x000000183f0a7290 */ /* 0x000fc80008ffe43f */
[----:B------:R-:W-:-:S04]  /*0440*/  UIMAD.WIDE.U32 UR4, UR10, UR22, URZ ;  /* 0x000000160a0472a5 */ /* 0x000fc8000f8e003f */
[----:B------:R-:W-:Y:S02]  /*0450*/  UIMAD.WIDE.U32 UR18, UP1, UR9, UR23, UR4 ;  /* 0x00000017091272a5 */ /* 0x000fe4000f820004 */
[----:B------:R-:W-:Y:S02]  /*0460*/  UIMAD.WIDE.U32 UR4, UR9, UR22, URZ ;  /* 0x00000016090472a5 */ /* 0x000fe4000f8e003f */
[----:B------:R-:W-:Y:S02]  /*0470*/  UIADD3.X UR25, URZ, URZ, URZ, UP1, !UPT ;  /* 0x0000003f3f197290 */ /* 0x000fe40008ffe43f */
[----:B------:R-:W-:Y:S01]  /*0480*/  UIADD3 URZ, UP1, UR5, UR18, URZ ;  /* 0x00000012053f7290 */ /* 0x000fe2000ff3e03f */
[----:B------:R-:W-:-:S03]  /*0490*/  UMOV UR24, UR19 ;  /* 0x0000001300187c82 */ /* 0x000fc60008000000 */
[----:B------:R-:W-:-:S07]  /*04a0*/  UIMAD.WIDE.U32.X UR4, UR10, UR23, UR24, UP1 ;  /* 0x000000170a0472a5 */ /* 0x000fce00088e0418 */
[----:B------:R-:W-:Y:S01]  /*04b0*/  UMOV UR13, UR4 ;  /* 0x00000004000d7c82 */ /* 0x000fe20008000000 */
[----:B------:R-:W-:-:S05]  /*04c0*/  UMOV UR24, UR5 ;  /* 0x0000000500187c82 */ /* 0x000fca0008000000 */
.L_x_0:
[----:B------:R-:W-:Y:S01]  /*04d0*/  ULDC UR9, c[0x0][0x934] ;  /* 0x00024d0000097ab9 */ /* 0x000fe20000000800 */
[----:B------:R-:W-:Y:S01]  /*04e0*/  ULDC UR10, c[0x0][0x904] ;  /* 0x00024100000a7ab9 */ /* 0x000fe20000000800 */
[----:B------:R-:W-:Y:S01]  /*04f0*/  ULDC UR4, c[0x0][0x938] ;  /* 0x00024e0000047ab9 */ /* 0x000fe20000000800 */
[----:B------:R-:W-:Y:S01]  /*0500*/  USHF.L.U32 UR9, UR9, UR10, URZ ;  /* 0x0000000a09097299 */ /* 0x000fe2000800063f */
[----:B------:R-:W-:Y:S01]  /*0510*/  SHF.R.U32.HI R14, RZ, 0x5, R20 ;  /* 0x00000005ff0e7819 */ /* 0x000fe20000011614 */
[----:B------:R-:W-:Y:S01]  /*0520*/  USHF.L.U32 UR10, UR4, UR10, URZ ;  /* 0x0000000a040a7299 */ /* 0x000fe2000800063f */
[----:B------:R-:W-:Y:S01]  /*0530*/  ULDC UR27, c[0x0][0x8d8] ;  /* 0x00023600001b7ab9 */ /* 0x000fe20000000800 */
[----:B------:R-:W-:Y:S02]  /*0540*/  ULDC UR31, c[0x0][0x8f0] ;  /* 0x00023c00001f7ab9 */ /* 0x000fe40000000800 */
[----:B------:R-:W-:Y:S01]  /*0550*/  MOV R10, UR9 ;  /* 0x00000009000a7c02 */ /* 0x000fe20008000f00 */
[----:B------:R-:W-:Y:S01]  /*0560*/  USHF.R.U64 UR18, UR11, UR27, UR12 ;  /* 0x0000001b0b127299 */ /* 0x000fe2000800120c */
[----:B------:R-:W-:Y:S01]  /*0570*/  IMAD.U32 R9, RZ, RZ, UR10 ;  /* 0x0000000aff097e24 */ /* 0x000fe2000f8e00ff */
[----:B------:R-:W-:Y:S01]  /*0580*/  USHF.R.U64 UR11, UR13, UR31, UR24 ;  /* 0x0000001f0d0b7299 */ /* 0x000fe20008001218 */
[----:B------:R-:W-:Y:S01]  /*0590*/  IABS R2, R10 ;  /* 0x0000000a00027213 */ /* 0x000fe20000000000 */
[----:B------:R-:W-:-:S02]  /*05a0*/  UIADD3 UR18, UR18, -0x1, UR9 ;  /* 0xffffffff12127890 */ /* 0x000fc4000fffe009 */
[----:B------:R-:W-:Y:S01]  /*05b0*/  IABS R3, R9 ;  /* 0x0000000900037213 */ /* 0x000fe20000000000 */
[----:B------:R-:W-:Y:S01]  /*05c0*/  UIADD3 UR11, UR11, -0x1, UR10 ;  /* 0xffffffff0b0b7890 */ /* 0x000fe2000fffe00a */
[----:B------:R-:W-:Y:S01]  /*05d0*/  R2UR UR29, R2 ;  /* 0x00000000021d72ca */ /* 0x000fe200000e0000 */
[----:B------:R-:W-:Y:S01]  /*05e0*/  UMOV UR12, URZ ;  /* 0x0000003f000c7c82 */ /* 0x000fe20008000000 */
[----:B------:R-:W-:Y:S01]  /*05f0*/  MOV R2, R3 ;  /* 0x0000000300027202 */ /* 0x000fe20000000f00 */
[----:B------:R-:W-:Y:S01]  /*0600*/  UMOV UR4, URZ ;  /* 0x0000003f00047c82 */ /* 0x000fe20008000000 */
[----:B------:R-:W-:Y:S02]  /*0610*/  UISETP.GE.AND UP5, UPT, UR18, URZ, UPT ;  /* 0x0000003f1200728c */ /* 0x000fe4000bfa6270 */
[----:B------:R-:W-:Y:S01]  /*0620*/  R2UR UR28, R2 ;  /* 0x00000000021c72ca */ /* 0x000fe200000e0000 */
[----:B------:R-:W-:Y:S01]  /*0630*/  UISETP.NE.AND UP4, UPT, UR9, URZ, UPT ;  /* 0x0000003f0900728c */ /* 0x000fe2000bf85270 */
[----:B------:R-:W-:-:S05]  /*0640*/  UMOV UR59, 0x1 ;  /* 0x00000001003b7882 */ /* 0x000fca0000000000 */
[----:B------:R-:W1:Y:S08]  /*0650*/  I2F.RP R2, UR29 ;  /* 0x0000001d00027d06 */ /* 0x000e700008209400 */
[----:B------:R-:W2:Y:S08]  /*0660*/  I2F.RP R4, UR28 ;  /* 0x0000001c00047d06 */ /* 0x000eb00008209400 */
[----:B-1----:R-:W1:Y:S08]  /*0670*/  MUFU.RCP R2, R2 ;  /* 0x0000000200027308 */ /* 0x002e700000001000 */
[----:B--2---:R-:W2:Y:S01]  /*0680*/  MUFU.RCP R4, R4 ;  /* 0x0000000400047308 */ /* 0x004ea20000001000 */
[----:B-1----:R-:W-:-:S02]  /*0690*/  IADD3 R3, R2, 0xffffffe, RZ ;  /* 0x0ffffffe02037810 */ /* 0x002fc40007ffe0ff */
[----:B------:R-:W-:-:S05]  /*06a0*/  MOV R2, UR18 ;  /* 0x0000001200027c02 */ /* 0x000fca0008000f00 */
[----:B------:R-:W1:Y:S01]  /*06b0*/  F2I.FTZ.U32.TRUNC.NTZ R3, R3 ;  /* 0x0000000300037305 */ /* 0x000e62000021f000 */
[----:B------:R-:W-:Y:S01]  /*06c0*/  IABS R2, R2 ;  /* 0x0000000200027213 */ /* 0x000fe20000000000 */
[----:B--2---:R-:W-:Y:S01]  /*06d0*/  VIADD R5, R4, 0xffffffe ;  /* 0x0ffffffe04057836 */ /* 0x004fe20000000000 */
[----:B------:R-:W-:Y:S02]  /*06e0*/  IABS R4, R10 ;  /* 0x0000000a00047213 */ /* 0x000fe40000000000 */
[----:B------:R-:W-:-:S03]  /*06f0*/  R2UR UR26, R2 ;  /* 0x00000000021a72ca */ /* 0x000fc600000e0000 */
[----:B------:R-:W2:Y:S01]  /*0700*/  F2I.FTZ.U32.TRUNC.NTZ R5, R5 ;  /* 0x0000000500057305 */ /* 0x000ea2000021f000 */
[----:B------:R-:W-:Y:S01]  /*0710*/  IMAD.MOV R4, RZ, RZ, -R4 ;  /* 0x000000ffff047224 */ /* 0x000fe200078e0a04 */
[----:B-1----:R-:W-:Y:S02]  /*0720*/  R2UR UR13, R3 ;  /* 0x00000000030d72ca */ /* 0x002fe400000e0000 */
[----:B------:R-:W-:Y:S02]  /*0730*/  MOV R3, UR11 ;  /* 0x0000000b00037c02 */ /* 0x000fe40008000f00 */
[----:B--2---:R-:W-:Y:S02]  /*0740*/  R2UR UR5, R5 ;  /* 0x00000000050572ca */ /* 0x004fe400000e0000 */
[----:B------:R-:W-:Y:S02]  /*0750*/  IABS R5, R3 ;  /* 0x0000000300057213 */ /* 0x000fe40000000000 */
[----:B------:R-:W-:-:S05]  /*0760*/  MOV R3, R4 ;  /* 0x0000000400037202 */ /* 0x000fca0000000f00 */
[----:B------:R-:W-:Y:S01]  /*0770*/  UIADD3 UR24, URZ, -UR13, URZ ;  /* 0x8000000d3f187290 */ /* 0x000fe2000fffe03f */
[----:B------:R-:W-:Y:S02]  /*0780*/  IABS R4, R9 ;  /* 0x0000000900047213 */ /* 0x000fe40000000000 */
[----:B------:R-:W-:Y:S01]  /*0790*/  MOV R2, R5 ;  /* 0x0000000500027202 */ /* 0x000fe20000000f00 */
[----:B------:R-:W-:Y:S01]  /*07a0*/  UIMAD UR24, UR24, UR29, URZ ;  /* 0x0000001d181872a4 */ /* 0x000fe2000f8e023f */
[----:B------:R-:W-:Y:S01]  /*07b0*/  R2UR UR30, R3 ;  /* 0x00000000031e72ca */ /* 0x000fe200000e0000 */
[----:B------:R-:W-:Y:S01]  /*07c0*/  IMAD.MOV R4, RZ, RZ, -R4 ;  /* 0x000000ffff047224 */ /* 0x000fe200078e0a04 */
[----:B------:R-:W-:Y:S01]  /*07d0*/  R2UR UR34, R2 ;  /* 0x00000000022272ca */ /* 0x000fe200000e0000 */
[----:B------:R-:W-:Y:S01]  /*07e0*/  UIADD3 UR32, URZ, -UR5, URZ ;  /* 0x800000053f207290 */ /* 0x000fe2000fffe03f */
[----:B------:R-:W1:Y:S01]  /*07f0*/  SHFL.IDX PT, R3, R14, RZ, 0x1f ;  /* 0x00001fff0e037589 */ /* 0x000e6200000e0000 */
[----:B------:R-:W-:Y:S01]  /*0800*/  UIMAD.WIDE.U32 UR24, UR13, UR24, UR12 ;  /* 0x000000180d1872a5 */ /* 0x000fe2000f8e000c */
[----:B------:R-:W-:Y:S01]  /*0810*/  MOV R2, R4 ;  /* 0x0000000400027202 */ /* 0x000fe20000000f00 */
[----:B------:R-:W-:-:S03]  /*0820*/  UIMAD UR32, UR32, UR28, URZ ;  /* 0x0000001c202072a4 */ /* 0x000fc6000f8e023f */
[----:B------:R-:W-:Y:S01]  /*0830*/  R2UR UR12, R2 ;  /* 0x00000000020c72ca */ /* 0x000fe200000e0000 */
[----:B------:R-:W-:Y:S01]  /*0840*/  UIMAD.WIDE.U32 UR32, UR5, UR32, UR4 ;  /* 0x00000020052072a5 */ /* 0x000fe2000f8e0004 */
[----:B------:R-:W-:Y:S01]  /*0850*/  SHF.R.U32.HI R2, RZ, 0x7, R20 ;  /* 0x00000007ff027819 */ /* 0x000fe20000011614 */
[----:B------:R-:W-:Y:S01]  /*0860*/  UMOV UR13, UR25 ;  /* 0x00000019000d7c82 */ /* 0x000fe20008000000 */
[----:B------:R-:W-:Y:S02]  /*0870*/  ULOP3.LUT UR32, URZ, UR9, URZ, 0x33, !UPT ;  /* 0x000000093f207292 */ /* 0x000fe4000f8e333f */
[----:B------:R-:W-:Y:S02]  /*0880*/  UIMAD.WIDE.U32 UR4, UR13, UR26, URZ ;  /* 0x0000001a0d0472a5 */ /* 0x000fe4000f8e003f */
[----:B------:R-:W-:Y:S01]  /*0890*/  UMOV UR19, UR33 ;  /* 0x0000002100137c82 */ /* 0x000fe20008000000 */
[----:B------:R-:W2:Y:S01]  /*08a0*/  SHFL.IDX PT, R2, R2, RZ, 0x1f ;  /* 0x00001fff02027589 */ /* 0x000ea200000e0000 */
[----:B------:R-:W-:-:S02]  /*08b0*/  UIMAD UR5, UR5, UR30, UR26 ;  /* 0x0000001e050572a4 */ /* 0x000fc4000f8e021a */
[----:B------:R-:W-:Y:S02]  /*08c0*/  UIMAD.WIDE.U32 UR24, UR19, UR34, URZ ;  /* 0x00000022131872a5 */ /* 0x000fe4000f8e003f */
[----:B------:R-:W-:Y:S02]  /*08d0*/  UISETP.GT.U32.AND UP1, UPT, UR29, UR5, UPT ;  /* 0x000000051d00728c */ /* 0x000fe4000bf24070 */
[----:B------:R-:W-:Y:S01]  /*08e0*/  UIMAD UR25, UR25, UR12, UR34 ;  /* 0x0000000c191972a4 */ /* 0x000fe2000f8e0222 */
[----:B-1----:R-:W-:Y:S01]  /*08f0*/  R2UR UR34, R3 ;  /* 0x00000000032272ca */ /* 0x002fe200000e0000 */
[----:B------:R-:W-:Y:S02]  /*0900*/  ULOP3.LUT UR33, URZ, UR10, URZ, 0x33, !UPT ;  /* 0x0000000a3f217292 */ /* 0x000fe4000f8e333f */
[----:B------:R-:W-:-:S05]  /*0910*/  UISETP.GT.U32.AND UP2, UPT, UR28, UR25, UPT ;  /* 0x000000191c00728c */ /* 0x000fca000bf44070 */
[----:B------:R-:W-:-:S04]  /*0920*/  @!UP1 UIADD3 UR5, UR5, -UR29, URZ ;  /* 0x8000001d05059290 */ /* 0x000fc8000fffe03f */
[----:B------:R-:W-:Y:S02]  /*0930*/  UISETP.GT.U32.AND UP6, UPT, UR29, UR5, UPT ;  /* 0x000000051d00728c */ /* 0x000fe4000bfc4070 */
[----:B------:R-:W-:Y:S02]  /*0940*/  USHF.R.S32.HI UR4, URZ, 0x1f, UR34 ;  /* 0x0000001f3f047899 */ /* 0x000fe40008011422 */
[----:B------:R-:W-:Y:S01]  /*0950*/  ISETP.NE.AND P1, PT, RZ, UR34, PT ;  /* 0x00000022ff007c0c */ /* 0x000fe2000bf25270 */
[----:B------:R-:W-:Y:S01]  /*0960*/  @!UP2 UIADD3 UR25, UR25, -UR28, URZ ;  /* 0x8000001c1919a290 */ /* 0x000fe2000fffe03f */
[----:B--2---:R-:W-:Y:S01]  /*0970*/  R2UR UR26, R2 ;  /* 0x00000000021a72ca */ /* 0x004fe200000e0000 */
[----:B------:R-:W-:Y:S02]  /*0980*/  UISETP.NE.AND UP2, UPT, UR10, URZ, UPT ;  /* 0x0000003f0a00728c */ /* 0x000fe4000bf45270 */
[----:B------:R-:W-:Y:S02]  /*0990*/  UISETP.GT.U32.AND UP1, UPT, UR28, UR25, UPT ;  /* 0x000000191c00728c */ /* 0x000fe4000bf24070 */
[----:B------:R-:W-:-:S02]  /*09a0*/  ULEA.HI UR4, UR4, UR34, URZ, 0x2 ;  /* 0x0000002204047291 */ /* 0x000fc4000f8f103f */
[----:B------:R-:W-:Y:S02]  /*09b0*/  @!UP6 UIADD3 UR5, UR5, -UR29, URZ ;  /* 0x8000001d0505e290 */ /* 0x000fe4000fffe03f */
[----:B------:R-:W-:Y:S02]  /*09c0*/  UISETP.GE.AND UP6, UPT, UR11, URZ, UPT ;  /* 0x0000003f0b00728c */ /* 0x000fe4000bfc6270 */
[----:B------:R-:W-:Y:S02]  /*09d0*/  @!UP5 UIADD3 UR5, -UR5, URZ, URZ ;  /* 0x0000003f0505d290 */ /* 0x000fe4000fffe13f */
[----:B------:R-:W-:Y:S02]  /*09e0*/  ULOP3.LUT UR4, UR4, 0xfffffffc, URZ, 0xc0, !UPT ;  /* 0xfffffffc04047892 */ /* 0x000fe4000f8ec03f */
[----:B------:R-:W-:Y:S02]  /*09f0*/  @!UP1 UIADD3 UR25, UR25, -UR28, URZ ;  /* 0x8000001c19199290 */ /* 0x000fe4000fffe03f */
[----:B------:R-:W-:-:S02]  /*0a00*/  USEL UR5, UR32, UR5, !UP4 ;  /* 0x0000000520057287 */ /* 0x000fc4000e000000 */
[----:B------:R-:W-:Y:S02]  /*0a10*/  UIADD3 UR51, UR34, -UR4, URZ ;  /* 0x8000000422337290 */ /* 0x000fe4000fffe03f */
[----:B------:R-:W-:Y:S02]  /*0a20*/  @!UP6 UIADD3 UR25, -UR25, URZ, URZ ;  /* 0x0000003f1919e290 */ /* 0x000fe4000fffe13f */
[----:B------:R-:W-:Y:S02]  /*0a30*/  UIADD3 UR5, UR18, -UR5, URZ ;  /* 0x8000000512057290 */ /* 0x000fe4000fffe03f */
[----:B------:R-:W-:Y:S02]  /*0a40*/  USEL UR25, UR33, UR25, !UP2 ;  /* 0x0000001921197287 */ /* 0x000fe4000d000000 */
[----:B------:R-:W-:Y:S02]  /*0a50*/  UISETP.NE.AND UP1, UPT, UR26, URZ, UPT ;  /* 0x0000003f1a00728c */ /* 0x000fe4000bf25270 */
[----:B------:R-:W-:-:S02]  /*0a60*/  UIADD3 UR25, UR11, -UR25, URZ ;  /* 0x800000190b197290 */ /* 0x000fc4000fffe03f */
[----:B------:R-:W-:Y:S02]  /*0a70*/  UISETP.EQ.AND UP5, UPT, UR51, 0x3, !UP1 ;  /* 0x000000033300788c */ /* 0x000fe4000cfa2270 */
[----:B------:R-:W-:Y:S02]  /*0a80*/  UIMAD UR24, UR5, UR25, URZ ;  /* 0x00000019051872a4 */ /* 0x000fe4000f8e023f */
[----:B------:R-:W-:Y:S02]  /*0a90*/  USEL UR4, UR25, UR5, !UP3 ;  /* 0x0000000519047287 */ /* 0x000fe4000d800000 */
[----:B------:R-:W-:Y:S02]  /*0aa0*/  USHF.R.S32.HI UR25, URZ, 0x1f, UR24 ;  /* 0x0000001f3f197899 */ /* 0x000fe40008011418 */
[----:B------:R-:W-:Y:S01]  /*0ab0*/  USHF.R.S32.HI UR5, URZ, 0x1f, UR4 ;  /* 0x0000001f3f057899 */ /* 0x000fe20008011404 */
[----:B------:R-:W-:Y:S01]  /*0ac0*/  MOV R6, UR24 ;  /* 0x0000001800067c02 */ /* 0x000fe20008000f00 */
[----:B------:R-:W-:Y:S01]  /*0ad0*/  USEL UR59, UR59, 0x2, UP5 ;  /* 0x000000023b3b7887 */ /* 0x000fe2000a800000 */
[----:B------:R-:W-:Y:S01]  /*0ae0*/  MOV R4, UR4 ;  /* 0x0000000400047c02 */ /* 0x000fe20008000f00 */
[----:B------:R-:W-:-:S02]  /*0af0*/  IMAD.U32 R7, RZ, RZ, UR25 ;  /* 0x00000019ff077e24 */ /* 0x000fc4000f8e00ff */
[----:B------:R-:W-:Y:S01]  /*0b00*/  MOV R5, UR5 ;  /* 0x0000000500057c02 */ /* 0x000fe20008000f00 */
[----:B------:R-:W-:Y:S07]  /*0b10*/  @P1 BRA `(.L_x_1) ;  /* 0x0000000000841947 */ /* 0x000fee0003800000 */
[----:B------:R-:W-:Y:S01]  /*0b20*/  ELECT P1, URZ, PT ;  /* 0x00000000003f782f */ /* 0x000fe20003820000 */
[----:B------:R-:W-:-:S12]  /*0b30*/  BSSY B0, `(.L_x_1) ;  /* 0x000001f000007945 */ /* 0x000fd80003800000 */
[----:B------:R-:W-:Y:S05]  /*0b40*/  @!P1 BRA `(.L_x_2) ;  /* 0x0000000000749947 */ /* 0x000fea0003800000 */
[----:B------:R-:W1:Y:S01]  /*0b50*/  S2UR UR11, SR_CgaCtaId ;  /* 0x00000000000b79c3 */ /* 0x000e620000008800 */
[----:B------:R-:W-:Y:S01]  /*0b60*/  UMOV UR4, 0x400 ;  /* 0x0000040000047882 */ /* 0x000fe20000000000 */
[----:B------:R-:W-:Y:S01]  /*0b70*/  UMOV UR5, 0x1 ;  /* 0x0000000100057882 */ /* 0x000fe20000000000 */
[----:B------:R-:W-:Y:S02]  /*0b80*/  UMOV UR24, 0x140 ;  /* 0x0000014000187882 */ /* 0x000fe40000000000 */
[----:B------:R-:W-:-:S04]  /*0b90*/  UIADD3 UR24, -UR24, 0x100000, URZ ;  /* 0x0010000018187890 */ /* 0x000fc8000fffe13f */
[----:B------:R-:W-:Y:S02]  /*0ba0*/  USHF.L.U32 UR25, UR24, 0xb, URZ ;  /* 0x0000000b18197899 */ /* 0x000fe4000800063f */
[----:B------:R-:W-:Y:S02]  /*0bb0*/  USHF.L.U32 UR24, UR24, 0x1, URZ ;  /* 0x0000000118187899 */ /* 0x000fe4000800063f */
[----:B-1----:R-:W-:Y:S02]  /*0bc0*/  ULEA UR11, UR11, UR4, 0x18 ;  /* 0x000000040b0b7291 */ /* 0x002fe4000f8ec03f */
[----:B------:R-:W-:-:S04]  /*0bd0*/  UIADD3 UR4, -UR5, 0x100000, URZ ;  /* 0x0010000005047890 */ /* 0x000fc8000fffe13f */
[----:B------:R-:W-:Y:S02]  /*0be0*/  USHF.L.U32 UR5, UR4, 0xb, URZ ;  /* 0x0000000b04057899 */ /* 0x000fe4000800063f */
[----:B------:R-:W-:Y:S01]  /*0bf0*/  USHF.L.U32 UR4, UR4, 0x1, URZ ;  /* 0x0000000104047899 */ /* 0x000fe2000800063f */
[----:B------:R-:W1:Y:S11]  /*0c00*/  FENCE.VIEW.ASYNC.S ;  /* 0x00000000000073c6 */ /* 0x000e760000000000 */
[----:B-1----:R1:W2:Y:S01]  /*0c10*/  SYNCS.EXCH.64 URZ, [UR11+0x34400], UR4 ;  /* 0x034400040b3f75b2 */ /* 0x0022a20008000100 */
[----:B------:R1:W3:Y:S01]  /*0c20*/  SYNCS.EXCH.64 URZ, [UR11+0x34440], UR24 ;  /* 0x034440180b3f75b2 */ /* 0x0002e20008000100 */
[----:B------:R1:W4:Y:S01]  /*0c30*/  SYNCS.EXCH.64 URZ, [UR11+0x34408], UR4 ;  /* 0x034408040b3f75b2 */ /* 0x0003220008000100 */
[----:B------:R1:W1:Y:S01]  /*0c40*/  SYNCS.EXCH.64 URZ, [UR11+0x34448], UR24 ;  /* 0x034448180b3f75b2 */ /* 0x0002620008000100 */
        /* <DEDUP_REMOVED lines=12> */
[----:B------:R-:W-:Y:S01]  /*0d10*/  NOP ;  /* 0x0000000000007918 */ /* 0x000fe20000000000 */
.L_x_2:
[----:B-1----:R-:W-:Y:S05]  /*0d20*/  BSYNC B0 ;  /* 0x0000000000007941 */ /* 0x002fea0003800000 */
.L_x_1:
[----:B------:R-:W1:Y:S01]  /*0d30*/  SHFL.IDX PT, R11, R14, RZ, 0x1f ;  /* 0x00001fff0e0b7589 */ /* 0x000e6200000e0000 */
[----:B------:R-:W-:Y:S01]  /*0d40*/  UIADD3 UR18, UR26, -0x1, URZ ;  /* 0xffffffff1a127890 */ /* 0x000fe2000fffe03f */
[----:B------:R-:W-:Y:S01]  /*0d50*/  I2FP.F32.U32 R2, UR6 ;  /* 0x0000000600027c45 */ /* 0x000fe20008201000 */
[----:B------:R-:W-:Y:S01]  /*0d60*/  UISETP.LT.U32.AND UP6, UPT, UR51, 0x2, !UP1 ;  /* 0x000000023300788c */ /* 0x000fe2000cfc1070 */
[----:B------:R-:W-:Y:S01]  /*0d70*/  NOP ;  /* 0x0000000000007918 */ /* 0x000fe20000000000 */
[----:B------:R-:W-:Y:S02]  /*0d80*/  UISETP.GE.U32.AND UP5, UPT, UR18, 0x2, UPT ;  /* 0x000000021200788c */ /* 0x000fe4000bfa6070 */
[----:B------:R-:W-:-:S04]  /*0d90*/  USEL UR40, URZ, 0x1, !UP6 ;  /* 0x000000013f287887 */ /* 0x000fc8000f000000 */
[----:B------:R-:W-:Y:S01]  /*0da0*/  USEL UR40, UR40, 0x2, UP5 ;  /* 0x0000000228287887 */ /* 0x000fe2000a800000 */
[----:B-1----:R-:W-:-:S13]  /*0db0*/  ISETP.NE.AND P1, PT, R11, RZ, PT ;  /* 0x000000ff0b00720c */ /* 0x002fda0003f25270 */
[----:B------:R-:W-:Y:S05]  /*0dc0*/  @P1 BRA `(.L_x_3) ;  /* 0x0000000000501947 */ /* 0x000fea0003800000 */
[----:B------:R-:W1:Y:S01]  /*0dd0*/  S2UR UR5, SR_CgaCtaId ;  /* 0x00000000000579c3 */ /* 0x000e620000008800 */
[----:B------:R-:W-:Y:S01]  /*0de0*/  UMOV UR4, 0x400 ;  /* 0x0000040000047882 */ /* 0x000fe20000000000 */
[----:B------:R-:W-:Y:S01]  /*0df0*/  UMOV UR24, 0x1 ;  /* 0x0000000100187882 */ /* 0x000fe20000000000 */
[----:B------:R-:W-:Y:S01]  /*0e00*/  UMOV UR25, 0x2 ;  /* 0x0000000200197882 */ /* 0x000fe20000000000 */
[----:B------:R-:W-:Y:S01]  /*0e10*/  ELECT P1, URZ, PT ;  /* 0x00000000003f782f */ /* 0x000fe20003820000 */
[----:B-1----:R-:W-:Y:S02]  /*0e20*/  ULEA UR11, UR5, UR4, 0x18 ;  /* 0x00000004050b7291 */ /* 0x002fe4000f8ec03f */
[----:B------:R-:W-:-:S04]  /*0e30*/  UIADD3 UR4, -UR24, 0x100000, URZ ;  /* 0x0010000018047890 */ /* 0x000fc8000fffe13f */
[----:B------:R-:W-:Y:S02]  /*0e40*/  USHF.L.U32 UR5, UR4, 0xb, URZ ;  /* 0x0000000b04057899 */ /* 0x000fe4000800063f */
[----:B------:R-:W-:Y:S02]  /*0e50*/  USHF.L.U32 UR4, UR4, 0x1, URZ ;  /* 0x0000000104047899 */ /* 0x000fe4000800063f */
[----:B------:R-:W-:-:S04]  /*0e60*/  UIADD3 UR24, -UR25, 0x100000, URZ ;  /* 0x0010000019187890 */ /* 0x000fc8000fffe13f */
[----:B------:R-:W-:Y:S02]  /*0e70*/  USHF.L.U32 UR25, UR24, 0xb, URZ ;  /* 0x0000000b18197899 */ /* 0x000fe4000800063f */
[----:B------:R-:W-:Y:S01]  /*0e80*/  USHF.L.U32 UR24, UR24, 0x1, URZ ;  /* 0x0000000118187899 */ /* 0x000fe2000800063f */
[----:B------:R-:W1:Y:S03]  /*0e90*/  FENCE.VIEW.ASYNC.S ;  /* 0x00000000000073c6 */ /* 0x000e660000000000 */
[----:B-1----:R1:W1:Y:S08]  /*0ea0*/  SYNCS.EXCH.64 URZ, [UR11+0x34480], UR4 ;  /* 0x034480040b3f75b2 */ /* 0x0022700008000100 */
[----:B------:R1:W1:Y:S01]  /*0eb0*/  SYNCS.EXCH.64 URZ, [UR11+0x34498], UR24 ;  /* 0x034498180b3f75b2 */ /* 0x0002620008000100 */
[----:B------:R1:W1:Y:S01]  /*0ec0*/  SYNCS.EXCH.64 URZ, [UR11+0x34488], UR4 ;  /* 0x034488040b3f75b2 */ /* 0x0002620008000100 */
[----:B------:R1:W1:Y:S01]  /*0ed0*/  SYNCS.EXCH.64 URZ, [UR11+0x344a0], UR24 ;  /* 0x0344a0180b3f75b2 */ /* 0x0002620008000100 */
[----:B------:R1:W1:Y:S01]  /*0ee0*/  SYNCS.EXCH.64 URZ, [UR11+0x34490], UR4 ;  /* 0x034490040b3f75b2 */ /* 0x0002620008000100 */
[----:B------:R1:W1:Y:S01]  /*0ef0*/  SYNCS.EXCH.64 URZ, [UR11+0x344a8], UR24 ;  /* 0x0344a8180b3f75b2 */ /* 0x0002620008000100 */
[----:B------:R-:W-:Y:S01]  /*0f00*/  NOP ;  /* 0x0000000000007918 */ /* 0x000fe20000000000 */
.L_x_3:
[----:B------:R-:W2:Y:S01]  /*0f10*/  SHFL.IDX PT, R15, R14, RZ, 0x1f ;  /* 0x00001fff0e0f7589 */ /* 0x000ea200000e0000 */
[----:B-1----:R-:W-:Y:S01]  /*0f20*/  ULDC UR4, c[0x0][0x154] ;  /* 0x0000550000047ab9 */ /* 0x002fe20000000800 */
[----:B------:R-:W1:Y:S01]  /*0f30*/  LDC R13, c[0x0][0x148] ;  /* 0x00005200ff0d7b82 */ /* 0x000e620000000800 */
[----:B------:R-:W-:Y:S01]  /*0f40*/  FMUL R3, R2, UR4 ;  /* 0x0000000402037c20 */ /* 0x000fe20008400000 */
[----:B------:R-:W-:Y:S01]  /*0f50*/  UISETP.EQ.AND UP6, UPT, UR51, 0x2, !UP1 ;  /* 0x000000023300788c */ /* 0x000fe2000cfc2270 */
[----:B------:R-:W-:Y:S01]  /*0f60*/  I2FP.F32.U32 R2, UR56 ;  /* 0x0000003800027c45 */ /* 0x000fe20008201000 */
[----:B------:R-:W-:Y:S01]  /*0f70*/  ULDC UR4, c[0x0][0x150] ;  /* 0x0000540000047ab9 */ /* 0x000fe20000000800 */
[----:B------:R-:W-:Y:S01]  /*0f80*/  NOP ;  /* 0x0000000000007918 */ /* 0x000fe20000000000 */
[----:B------:R-:W-:Y:S01]  /*0f90*/  USEL UR61, URZ, 0x1, !UP6 ;  /* 0x000000013f3d7887 */ /* 0x000fe2000f000000 */
[----:B------:R-:W3:Y:S03]  /*0fa0*/  F2I.U32.TRUNC.NTZ R3, R3 ;  /* 0x0000000300037305 */ /* 0x000ee6000020f000 */
[----:B------:R-:W-:Y:S01]  /*0fb0*/  USEL UR61, UR61, 0x2, UP5 ;  /* 0x000000023d3d7887 */ /* 0x000fe2000a800000 */
[----:B--2---:R-:W-:Y:S01]  /*0fc0*/  ISETP.NE.AND P1, PT, R15, RZ, PT ;  /* 0x000000ff0f00720c */ /* 0x004fe20003f25270 */
[----:B---3--:R-:W-:-:S02]  /*0fd0*/  IMAD.MOV R18, RZ, RZ, -R3 ;  /* 0x000000ffff127224 */ /* 0x008fc400078e0a03 */
[----:B------:R-:W-:Y:S02]  /*0fe0*/  FMUL R15, R2, UR4 ;  /* 0x00000004020f7c20 */ /* 0x000fe40008400000 */
[----:B-1----:R-:W-:-:S08]  /*0ff0*/  IMAD R18, R13, R18, UR6 ;  /* 0x000000060d127e24 */ /* 0x002fd0000f8e0212 */
[----:B------:R-:W-:Y:S05]  /*1000*/  @P1 BRA `(.L_x_4) ;  /* 0x0000000000581947 */ /* 0x000fea0003800000 */
[----:B------:R-:W1:Y:S01]  /*1010*/  S2UR UR5, SR_CgaCtaId ;  /* 0x00000000000579c3 */ /* 0x000e620000008800 */
[----:B------:R-:W-:Y:S01]  /*1020*/  UMOV UR4, 0x400 ;  /* 0x0000040000047882 */ /* 0x000fe20000000000 */
[----:B------:R-:W-:Y:S01]  /*1030*/  UMOV UR11, 0x20 ;  /* 0x00000020000b7882 */ /* 0x000fe20000000000 */
[----:B------:R-:W-:Y:S01]  /*1040*/  UMOV UR24, 0x80 ;  /* 0x0000008000187882 */ /* 0x000fe20000000000 */
[----:B------:R-:W-:Y:S01]  /*1050*/  ELECT P1, URZ, PT ;  /* 0x00000000003f782f */ /* 0x000fe20003820000 */
        /* <DEDUP_REMOVED lines=10> */
[----:B------:R1:W1:Y:S01]  /*1100*/  SYNCS.EXCH.64 URZ, [UR6+0x344b8], UR4 ;  /* 0x0344b804063f75b2 */ /* 0x0002620008000100 */
[----:B------:R1:W1:Y:S01]  /*1110*/  SYNCS.EXCH.64 URZ, [UR6+0x344d8], UR24 ;  /* 0x0344d818063f75b2 */ /* 0x0002620008000100 */
[----:B------:R1:W1:Y:S01]  /*1120*/  SYNCS.EXCH.64 URZ, [UR6+0x344c0], UR4 ;  /* 0x0344c004063f75b2 */ /* 0x0002620008000100 */
[----:B------:R1:W1:Y:S01]  /*1130*/  SYNCS.EXCH.64 URZ, [UR6+0x344e0], UR24 ;  /* 0x0344e018063f75b2 */ /* 0x0002620008000100 */
[----:B------:R1:W1:Y:S01]  /*1140*/  SYNCS.EXCH.64 URZ, [UR6+0x344c8], UR4 ;  /* 0x0344c804063f75b2 */ /* 0x0002620008000100 */
[----:B------:R1:W1:Y:S01]  /*1150*/  SYNCS.EXCH.64 URZ, [UR6+0x344e8], UR24 ;  /* 0x0344e818063f75b2 */ /* 0x0002620008000100 */
[----:B------:R-:W-:Y:S01]  /*1160*/  NOP ;  /* 0x0000000000007918 */ /* 0x000fe20000000000 */
.L_x_4:
[----:B------:R-:W4:Y:S01]  /*1170*/  SHFL.IDX PT, R13, R14, RZ, 0x1f ;  /* 0x00001fff0e0d7589 */ /* 0x000f2200000e0000 */
[----:B------:R-:W-:Y:S02]  /*1180*/  SHF.R.S32.HI R3, RZ, 0x1f, R20 ;  /* 0x0000001fff037819 */ /* 0x000fe40000011414 */
[----:B------:R-:W-:Y:S02]  /*1190*/  ELECT P1, URZ, PT ;  /* 0x00000000003f782f */ /* 0x000fe40003820000 */
[----:B------:R-:W-:Y:S01]  /*11a0*/  SHF.R.S32.HI R16, RZ, 0x1f, R11 ;  /* 0x0000001fff107819 */ /* 0x000fe2000001140b */
[----:B------:R-:W2:Y:S01]  /*11b0*/  SHFL.IDX PT, R2, R14, RZ, 0x1f ;  /* 0x00001fff0e027589 */ /* 0x000ea200000e0000 */
[-C--:B------:R-:W-:Y:S02]  /*11c0*/  LEA.HI R3, R3, R20.reuse, RZ, 0x7 ;  /* 0x0000001403037211 */ /* 0x080fe400078f38ff */
[----:B------:R-:W-:Y:S02]  /*11d0*/  ELECT P2, URZ, PT ;  /* 0x00000000003f782f */ /* 0x000fe40003840000 */
[----:B------:R-:W-:Y:S01]  /*11e0*/  LEA.HI R16, R16, R11, RZ, 0x2 ;  /* 0x0000000b10107211 */ /* 0x000fe200078f10ff */
[----:B------:R-:W3:Y:S01]  /*11f0*/  LDC R17, c[0x0][0x144] ;  /* 0x00005100ff117b82 */ /* 0x000ee20000000800 */
[----:B------:R-:W-:Y:S01]  /*1200*/  LOP3.LUT R3, R3, 0xffffff80, RZ, 0xc0, !PT ;  /* 0xffffff8003037812 */ /* 0x000fe200078ec0ff */
[----:B------:R-:W2:Y:S01]  /*1210*/  F2I.U32.TRUNC.NTZ R15, R15 ;  /* 0x0000000f000f7305 */ /* 0x000ea2000020f000 */
[----:B------:R-:W-:Y:S01]  /*1220*/  LOP3.LUT R16, R16, 0x3ffffffc, RZ, 0xc0, !PT ;  /* 0x3ffffffc10107812 */ /* 0x000fe200078ec0ff */
[----:B------:R-:W-:Y:S01]  /*1230*/  UMOV UR11, 0x20 ;  /* 0x00000020000b7882 */ /* 0x000fe20000000000 */
[----:B------:R-:W-:Y:S01]  /*1240*/  IADD3 R158, -R3, R20, RZ ;  /* 0x00000014039e7210 */ /* 0x000fe20007ffe1ff */
[----:B-1----:R-:W-:Y:S01]  /*1250*/  UMOV UR25, 0x80 ;  /* 0x0000008000197882 */ /* 0x002fe20000000000 */
[----:B------:R-:W-:Y:S01]  /*1260*/  IADD3 R16, R11, -R16, RZ ;  /* 0x800000100b107210 */ /* 0x000fe20007ffe0ff */
[----:B------:R-:W-:Y:S01]  /*1270*/  NOP ;  /* 0x0000000000007918 */ /* 0x000fe20000000000 */
[----:B------:R-:W-:Y:S01]  /*1280*/  SHF.R.S32.HI R3, RZ, 0x1f, R158 ;  /* 0x0000001fff037819 */ /* 0x000fe2000001149e */
[----:B------:R-:W-:Y:S01]  /*1290*/  ULDC UR60, c[0x0][0xc] ;  /* 0x00000300003c7ab9 */ /* 0x000fe20000000800 */
[----:B----4-:R-:W-:-:S02]  /*12a0*/  ISETP.NE.OR P1, PT, R13, RZ, !P1 ;  /* 0x000000ff0d00720c */ /* 0x010fc40004f25670 */
[----:B------:R-:W-:Y:S02]  /*12b0*/  LEA.HI R13, R3, R158, RZ, 0x3 ;  /* 0x0000009e030d7211 */ /* 0x000fe400078f18ff */
[----:B--2---:R-:W-:Y:S02]  /*12c0*/  ISETP.NE.OR P2, PT, R2, RZ, !P2 ;  /* 0x000000ff0200720c */ /* 0x004fe40005745670 */
[--C-:B------:R-:W-:Y:S02]  /*12d0*/  SHF.R.S32.HI R2, RZ, 0x3, R13.reuse ;  /* 0x00000003ff027819 */ /* 0x100fe4000001140d */
[----:B------:R-:W-:Y:S02]  /*12e0*/  SHF.R.S32.HI R13, RZ, 0x1f, R13 ;  /* 0x0000001fff0d7819 */ /* 0x000fe4000001140d */
[----:B------:R-:W-:Y:S02]  /*12f0*/  IADD3 R22, -R15, RZ, RZ ;  /* 0x000000ff0f167210 */ /* 0x000fe40007ffe1ff */
[----:B------:R-:W-:Y:S01]  /*1300*/  LEA.HI R13, R13, R2, RZ, 0x2 ;  /* 0x000000020d0d7211 */ /* 0x000fe200078f10ff */
[----:B------:R-:W-:-:S02]  /*1310*/  VOTEU.ALL UP6, P1 ;  /* 0x00000000003f7886 */ /* 0x000fc400008c0000 */
[----:B---3--:R-:W-:Y:S01]  /*1320*/  IMAD R17, R17, R22, UR56 ;  /* 0x0000003811117e24 */ /* 0x008fe2000f8e0216 */
[----:B------:R-:W-:Y:S01]  /*1330*/  LOP3.LUT R13, R13, 0xfffffffc, RZ, 0xc0, !PT ;  /* 0xfffffffc0d0d7812 */ /* 0x000fe200078ec0ff */
[----:B------:R-:W-:Y:S01]  /*1340*/  VOTEU.ALL UP5, P2 ;  /* 0x00000000003f7886 */ /* 0x000fe200010a0000 */
[----:B------:R-:W1:Y:S01]  /*1350*/  @!UP6 S2UR UR5, SR_CgaCtaId ;  /* 0x000000000005e9c3 */ /* 0x000e620000008800 */
[----:B------:R-:W-:Y:S01]  /*1360*/  @!UP6 UMOV UR4, 0x400 ;  /* 0x000004000004e882 */ /* 0x000fe20000000000 */
[----:B------:R-:W-:Y:S01]  /*1370*/  MOV R22, 0x1 ;  /* 0x0000000100167802 */ /* 0x000fe20000000f00 */
[----:B------:R-:W-:-:S05]  /*1380*/  IMAD.IADD R13, R2, 0x1, -R13 ;  /* 0x00000001020d7824 */ /* 0x000fca00078e0a0d */
[----:B------:R-:W-:Y:S01]  /*1390*/  LEA R13, R16, R13, 0x2 ;  /* 0x0000000d100d7211 */ /* 0x000fe200078e10ff */
[----:B------:R-:W2:Y:S03]  /*13a0*/  @!UP5 S2UR UR24, SR_CgaCtaId ;  /* 0x000000000018d9c3 */ /* 0x000ea60000008800 */
[----:B------:R-:W-:-:S04]  /*13b0*/  LEA.HI R11, R13, R13, RZ, 0x1 ;  /* 0x0000000d0d0b7211 */ /* 0x000fc800078f08ff */
[----:B------:R-:W-:-:S05]  /*13c0*/  LOP3.LUT R16, R11, 0xfffffffe, RZ, 0xc0, !PT ;  /* 0xfffffffe0b107812 */ /* 0x000fca00078ec0ff */
[----:B------:R-:W-:Y:S01]  /*13d0*/  IMAD.IADD R16, R13, 0x1, -R16 ;  /* 0x000000010d107824 */ /* 0x000fe200078e0a10 */
[----:B-1----:R-:W-:-:S04]  /*13e0*/  @!UP6 ULEA UR6, UR5, UR4, 0x18 ;  /* 0x000000040506e291 */ /* 0x002fc8000f8ec03f */
[----:B------:R-:W-:Y:S01]  /*13f0*/  ISETP.NE.AND P3, PT, R16, R17, PT ;  /* 0x000000111000720c */ /* 0x000fe20003f65270 */
[----:B------:R-:W-:-:S04]  /*1400*/  @!UP6 UIADD3 UR4, -UR11, 0x100000, URZ ;  /* 0x001000000b04e890 */ /* 0x000fc8000fffe13f */
[----:B------:R-:W-:Y:S02]  /*1410*/  @!UP6 USHF.L.U32 UR5, UR4, 0xb, URZ ;  /* 0x0000000b0405e899 */ /* 0x000fe4000800063f */
[----:B------:R-:W-:Y:S01]  /*1420*/  @!UP6 USHF.L.U32 UR4, UR4, 0x1, URZ ;  /* 0x000000010404e899 */ /* 0x000fe2000800063f */
[C---:B------:R-:W-:Y:S01]  /*1430*/  SHF.L.U32 R16, R13.reuse, 0x2, RZ ;  /* 0x000000020d107819 */ /* 0x040fe200000006ff */
[----:B------:R-:W-:Y:S01]  /*1440*/  VOTEU.ALL UP6, P1 ;  /* 0x00000000003f7886 */ /* 0x000fe200008c0000 */
[----:B------:R-:W-:Y:S02]  /*1450*/  @!UP5 UMOV UR11, 0x400 ;  /* 0x00000400000bd882 */ /* 0x000fe40000000000 */
[----:B------:R-:W-:Y:S01]  /*1460*/  LOP3.LUT R23, R13, 0xc, R16, 0x78, !PT ;  /* 0x0000000c0d177812 */ /* 0x000fe200078e7810 */
[----:B--2---:R-:W-:Y:S01]  /*1470*/  @!UP5 ULEA UR11, UR24, UR11, 0x18 ;  /* 0x0000000b180bd291 */ /* 0x004fe2000f8ec03f */
[----:B------:R-:W1:Y:S01]  /*1480*/  LDC R13, c[0x0][0x140] ;  /* 0x00005000ff0d7b82 */ /* 0x000e620000000800 */
[----:B------:R-:W-:-:S04]  /*1490*/  @!UP5 UIADD3 UR24, -UR25, 0x100000, URZ ;  /* 0x001000001918d890 */ /* 0x000fc8000fffe13f */
[----:B------:R-:W-:Y:S02]  /*14a0*/  @!UP5 USHF.L.U32 UR25, UR24, 0xb, URZ ;  /* 0x0000000b1819d899 */ /* 0x000fe4000800063f */
[----:B------:R-:W-:Y:S01]  /*14b0*/  @!UP5 USHF.L.U32 UR24, UR24, 0x1, URZ ;  /* 0x000000011818d899 */ /* 0x000fe2000800063f */
[----:B------:R-:W-:Y:S01]  /*14c0*/  IMAD.MOV.U32 R16, RZ, RZ, -0x1 ;  /* 0xffffffffff107424 */ /* 0x000fe200078e00ff */
[----:B------:R-:W-:Y:S01]  /*14d0*/  VOTEU.ALL UP5, P1 ;  /* 0x00000000003f7886 */ /* 0x000fe200008a0000 */
[----:B------:R-:W-:Y:S02]  /*14e0*/  LOP3.LUT P1, RZ, R158, 0x7, RZ, 0xc0, !PT ;  /* 0x000000079eff7812 */ /* 0x000fe4000782c0ff */
[----:B------:R-:W-:Y:S01]  /*14f0*/  @P3 LEA.HI R11, R23, R23, RZ, 0x1 ;  /* 0x00000017170b3211 */ /* 0x000fe200078f08ff */
[----:B------:R-:W2:Y:S02]  /*1500*/  FENCE.VIEW.ASYNC.S ;  /* 0x00000000000073c6 */ /* 0x000ea40000000000 */
[----:B--2---:R-:W2:Y:S01]  /*1510*/  @!UP6 SYNCS.EXCH.64 URZ, [UR6+0x344f0], UR4 ;  /* 0x0344f004063fe5b2 */ /* 0x004ea20008000100 */
[----:B------:R-:W-:Y:S01]  /*1520*/  VOTEU.ALL UP6, P2 ;  /* 0x00000000003f7886 */ /* 0x000fe200010c0000 */
[----:B------:R-:W-:-:S02]  /*1530*/  @P3 SHF.R.S32.HI R11, RZ, 0x1, R11 ;  /* 0x00000001ff0b3819 */ /* 0x000fc4000001140b */
[----:B------:R-:W-:Y:S01]  /*1540*/  ISETP.LT.U32.AND P1, PT, R23, 0x2, !P1 ;  /* 0x000000021700780c */ /* 0x000fe20004f21070 */
[----:B------:R3:W4:Y:S01]  /*1550*/  @!UP5 SYNCS.EXCH.64 URZ, [UR6+0x344f8], UR4 ;  /* 0x0344f804063fd5b2 */ /* 0x0007220008000100 */
[----:B------:R-:W-:Y:S01]  /*1560*/  VOTEU.ALL UP5, P2 ;  /* 0x00000000003f7886 */ /* 0x000fe200010a0000 */
[----:B------:R-:W-:Y:S01]  /*1570*/  NOP ;  /* 0x0000000000007918 */ /* 0x000fe20000000000 */
[----:B---3--:R-:W-:Y:S01]  /*1580*/  UMOV UR4, URZ ;  /* 0x0000003f00047c82 */ /* 0x008fe20008000000 */
[----:B------:R-:W-:Y:S01]  /*1590*/  ULDC.U8 UR5, c[0x0][0x900] ;  /* 0x0002400000057ab9 */ /* 0x000fe20000000000 */
[----:B------:R3:W2:Y:S01]  /*15a0*/  @!UP6 SYNCS.EXCH.64 URZ, [UR11+0x34500], UR24 ;  /* 0x034500180b3fe5b2 */ /* 0x0006a20008000100 */
[----:B------:R-:W-:Y:S01]  /*15b0*/  VOTEU.ALL UP6, P2 ;  /* 0x00000000003f7886 */ /* 0x000fe200010c0000 */
[----:B------:R3:W2:Y:S01]  /*15c0*/  @!UP5 SYNCS.EXCH.64 URZ, [UR11+0x34508], UR24 ;  /* 0x034508180b3fd5b2 */ /* 0x0006a20008000100 */
[----:B------:R-:W-:Y:S01]  /*15d0*/  VOTEU.ALL UP5, P2 ;  /* 0x00000000003f7886 */ /* 0x000fe200010a0000 */
[----:B------:R-:W-:-:S02]  /*15e0*/  @P3 ISETP.NE.AND P2, PT, R11, R18, PT ;  /* 0x000000120b00320c */ /* 0x000fc40003f45270 */
[----:B------:R-:W-:Y:S02]  /*15f0*/  SEL R11, RZ, 0x1, !P1 ;  /* 0x00000001ff0b7807 */ /* 0x000fe40004800000 */
[----:B-1----:R-:W-:Y:S02]  /*1600*/  ISETP.EQ.U32.AND P1, PT, R13, 0x1, PT ;  /* 0x000000010d00780c */ /* 0x002fe40003f22070 */
[----:B------:R-:W-:-:S04]  /*1610*/  @P3 SEL R22, RZ, 0x1, P2 ;  /* 0x00000001ff163807 */ /* 0x000fc80001000000 */
[----:B------:R-:W-:Y:S01]  /*1620*/  LOP3.LUT R22, R22, R11, RZ, 0xc0, !PT ;  /* 0x0000000b16167212 */ /* 0x000fe200078ec0ff */
[----:B------:R3:W1:Y:S01]  /*1630*/  @!UP6 SYNCS.EXCH.64 URZ, [UR11+0x34510], UR24 ;  /* 0x034510180b3fe5b2 */ /* 0x0006620008000100 */
[----:B------:R3:W1:Y:S01]  /*1640*/  @!UP5 SYNCS.EXCH.64 URZ, [UR11+0x34518], UR24 ;  /* 0x034518180b3fd5b2 */ /* 0x0006620008000100 */
[----:B------:R-:W-:-:S04]  /*1650*/  NOP ;  /* 0x0000000000007918 */ /* 0x000fc80000000000 */
[----:B--234-:R-:W-:Y:S05]  /*1660*/  @!P1 BRA `(.L_x_5) ;  /* 0x0000000000089947 */ /* 0x01cfea0003800000 */
[----:B-1----:R-:W-:Y:S01]  /*1670*/  UCGABAR_ARV ;  /* 0x00000000000079c7 */ /* 0x002fe20008000000 */
[----:B------:R-:W-:Y:S05]  /*1680*/  BRA `(.L_x_6) ;  /* 0x0000000000047947 */ /* 0x000fea0003800000 */
.L_x_5:
[----:B-1----:R-:W-:Y:S01]  /*1690*/  NOP ;  /* 0x0000000000007918 */ /* 0x002fe20000000000 */
.L_x_6:
[----:B------:R-:W-:Y:S05]  /*16a0*/  @!P1 BRA `(.L_x_7) ;  /* 0x00000000000c9947 */ /* 0x000fea0003800000 */
[----:B------:R-:W-:Y:S01]  /*16b0*/  UCGABAR_WAIT ;  /* 0x0000000000007dc7 */ /* 0x000fe20008000000 */
[----:B------:R-:W-:Y:S01]  /*16c0*/  CCTL.IVALL ;  /* 0x00000000ff00798f */ /* 0x000fe20002000000 */
[----:B------:R-:W-:Y:S05]  /*16d0*/  BRA `(.L_x_8) ;  /* 0x0000000000047947 */ /* 0x000fea0003800000 */
.L_x_7:
[----:B------:R-:W-:Y:S06]  /*16e0*/  BAR.SYNC.DEFER_BLOCKING 0x0 ;  /* 0x0000000000007b1d */ /* 0x000fec0000010000 */
.L_x_8:
[----:B------:R-:W1:Y:S01]  /*16f0*/  LDC.64 R24, c[0x0][0x8f8] ;  /* 0x00023e00ff187b82 */ /* 0x000e620000000a00 */
[----:B------:R-:W-:Y:S01]  /*1700*/  MOV R18, UR7 ;  /* 0x0000000700127c02 */ /* 0x000fe20008000f00 */
[----:B------:R-:W-:Y:S01]  /*1710*/  UMOV UR6, URZ ;  /* 0x0000003f00067c82 */ /* 0x000fe20008000000 */
[----:B------:R-:W-:Y:S01]  /*1720*/  ISETP.NE.AND P2, PT, RZ, UR5, PT ;  /* 0x00000005ff007c0c */ /* 0x000fe2000bf45270 */
[----:B------:R-:W-:Y:S01]  /*1730*/  UMOV UR5, URZ ;  /* 0x0000003f00057c82 */ /* 0x000fe20008000000 */
[----:B------:R-:W-:Y:S01]  /*1740*/  UMOV UR11, URZ ;  /* 0x0000003f000b7c82 */ /* 0x000fe20008000000 */
[----:B------:R-:W-:Y:S02]  /*1750*/  MOV R17, 0xffffffff ;  /* 0xffffffff00117802 */ /* 0x000fe40000000f00 */
[----:B------:R-:W-:Y:S02]  /*1760*/  P2R R15, PR, RZ, 0x4 ;  /* 0x00000004ff0f7803 */ /* 0x000fe40000000000 */
[----:B-1----:R-:W-:-:S04]  /*1770*/  ISETP.LE.U32.AND P1, PT, R24, UR8, PT ;  /* 0x0000000818007c0c */ /* 0x002fc8000bf23070 */
[----:B------:R-:W-:Y:S01]  /*1780*/  ISETP.GE.U32.AND.EX P1, PT, R18, R25, PT, P1 ;  /* 0x000000191200720c */ /* 0x000fe20003f26110 */
[----:B------:R-:W-:-:S12]  /*1790*/  IMAD.MOV.U32 R18, RZ, RZ, -0x1 ;  /* 0xffffffffff127424 */ /* 0x000fd800078e00ff */
[----:B------:R-:W-:Y:S05]  /*17a0*/  @P2 BRA P1, `(.L_x_9) ;  /* 0x0000001400fc2947 */ /* 0x000fea0000800000 */
[----:B------:R-:W-:Y:S01]  /*17b0*/  ISETP.LE.U32.AND P1, PT, R6, UR8, PT ;  /* 0x0000000806007c0c */ /* 0x000fe2000bf23070 */
[----:B------:R-:W-:Y:S01]  /*17c0*/  UMOV UR5, URZ ;  /* 0x0000003f00057c82 */ /* 0x000fe20008000000 */
[----:B------:R-:W-:Y:S01]  /*17d0*/  MOV R11, UR7 ;  /* 0x00000007000b7c02 */ /* 0x000fe20008000f00 */
[----:B------:R-:W-:Y:S01]  /*17e0*/  UMOV UR6, URZ ;  /* 0x0000003f00067c82 */ /* 0x000fe20008000000 */
[----:B------:R-:W-:Y:S01]  /*17f0*/  UMOV UR11, URZ ;  /* 0x0000003f000b7c82 */ /* 0x000fe20008000000 */
[----:B------:R-:W-:Y:S01]  /*1800*/  UMOV UR4, URZ ;  /* 0x0000003f00047c82 */ /* 0x000fe20008000000 */
[----:B------:R-:W-:-:S13]  /*1810*/  ISETP.GE.U32.AND.EX P1, PT, R11, R7, PT, P1 ;  /* 0x000000070b00720c */ /* 0x000fda0003f26110 */
[----:B------:R-:W-:Y:S05]  /*1820*/  @!P1 BRA `(.L_x_10) ;  /* 0x0000001000c89947 */ /* 0x000fea0003800000 */
[----:B------:R-:W-:Y:S01]  /*1830*/  IADD3 R11, R21, 0x20, RZ ;  /* 0x00000020150b7810 */ /* 0x000fe20007ffe0ff */
[----:B------:R-:W-:Y:S01]  /*1840*/  IMAD.MOV.U32 R7, RZ, RZ, R21 ;  /* 0x000000ffff077224 */ /* 0x000fe200078e0015 */
[----:B-----5:R-:W-:Y:S01]  /*1850*/  MOV R17, R8 ;  /* 0x0000000800117202 */ /* 0x020fe20000000f00 */
[----:B------:R-:W-:Y:S01]  /*1860*/  IMAD.MOV.U32 R24, RZ, RZ, R0 ;  /* 0x000000ffff187224 */ /* 0x000fe200078e0000 */
[----:B------:R-:W-:-:S13]  /*1870*/  ISETP.GE.AND P1, PT, R11, R12, PT ;  /* 0x0000000c0b00720c */ /* 0x000fda0003f26270 */
[----:B------:R-:W1:Y:S01]  /*1880*/  @!P1 LDC.64 R18, c[0x0][0x918] ;  /* 0x00024600ff129b82 */ /* 0x000e620000000a00 */
[----:B------:R-:W-:Y:S01]  /*1890*/  @!P1 IADD3 R13, R7, 0x20, RZ ;  /* 0x00000020070d9810 */ /* 0x000fe20007ffe0ff */
[----:B------:R-:W-:Y:S02]  /*18a0*/  UIADD3 UR16, UP5, UR16, -0x1, URZ ;  /* 0xffffffff10107890 */ /* 0x000fe4000ffbe03f */
[----:B------:R-:W-:Y:S01]  /*18b0*/  UIADD3 UR14, UP6, UR14, -0x1, URZ ;  /* 0xffffffff0e0e7890 */ /* 0x000fe2000ffde03f */
[----:B------:R-:W-:Y:S01]  /*18c0*/  BSSY B0, `(.L_x_11) ;  /* 0x0000050000007945 */ /* 0x000fe20003800000 */
[----:B------:R-:W-:Y:S01]  /*18d0*/  UIADD3.X UR17, UR17, -0x1, URZ, UP5, !UPT ;  /* 0xffffffff11117890 */ /* 0x000fe2000affe43f */
[----:B-1----:R-:W-:-:S05]  /*18e0*/  @!P1 IMAD.WIDE R18, R13, 0xc, R18 ;  /* 0x0000000c0d129825 */ /* 0x002fca00078e0212 */
[----:B------:R1:W5:Y:S04]  /*18f0*/  @!P1 LDG.E R8, desc[UR38][R18.64] ;  /* 0x0000002612089981 */ /* 0x000368000c1e1900 */
[----:B------:R1:W5:Y:S01]  /*1900*/  @!P1 LDG.E R0, desc[UR38][R18.64+0x4] ;  /* 0x0000042612009981 */ /* 0x000362000c1e1900 */
[----:B------:R-:W-:Y:S01]  /*1910*/  ISETP.GE.AND P1, PT, R7, R12, PT ;  /* 0x0000000c0700720c */ /* 0x000fe20003f26270 */
[----:B------:R-:W-:Y:S01]  /*1920*/  UIADD3.X UR15, UR15, -0x1, URZ, UP6, !UPT ;  /* 0xffffffff0f0f7890 */ /* 0x000fe2000b7fe43f */
[----:B------:R-:W-:Y:S01]  /*1930*/  MOV R13, RZ ;  /* 0x000000ff000d7202 */ /* 0x000fe20000000f00 */
[----:B------:R-:W-:Y:S01]  /*1940*/  UIADD3 UR4, UR9, -0x1, URZ ;  /* 0xffffffff09047890 */ /* 0x000fe2000fffe03f */
[----:B------:R-:W-:Y:S01]  /*1950*/  MOV R6, RZ ;  /* 0x000000ff00067202 */ /* 0x000fe20000000f00 */
[----:B------:R-:W-:Y:S01]  /*1960*/  UIADD3 UR5, UR10, -0x1, URZ ;  /* 0xffffffff0a057890 */ /* 0x000fe2000fffe03f */
[----:B------:R-:W-:Y:S01]  /*1970*/  IMAD.MOV.U32 R29, RZ, RZ, 0x7fffffff ;  /* 0x7fffffffff1d7424 */ /* 0x000fe200078e00ff */
[----:B------:R-:W-:-:S06]  /*1980*/  MOV R30, RZ ;  /* 0x000000ff001e7202 */ /* 0x000fcc0000000f00 */
[----:B-1----:R-:W-:Y:S05]  /*1990*/  @P1 BRA `(.L_x_12) ;  /* 0x0000000400081947 */ /* 0x002fea0003800000 */
[----:B------:R-:W-:Y:S02]  /*19a0*/  PLOP3.LUT P3, PT, PT, PT, UP0, 0x80, 0x0 ;  /* 0x000000000000781c */ /* 0x000fe40003f6f008 */
[C---:B------:R-:W-:Y:S02]  /*19b0*/  IADD3 R26, P2, R24.reuse, UR16, RZ ;  /* 0x00000010181a7c10 */ /* 0x040fe4000ff5e0ff */
[C---:B------:R-:W-:Y:S02]  /*19c0*/  IADD3 R28, P1, R17.reuse, UR14, RZ ;  /* 0x0000000e111c7c10 */ /* 0x040fe4000ff3e0ff */
[----:B------:R-:W-:Y:S02]  /*19d0*/  LEA.HI.X.SX32 R27, R24, UR17, 0x1, P2 ;  /* 0x00000011181b7c11 */ /* 0x000fe400090f0eff */
[----:B------:R-:W-:-:S05]  /*19e0*/  LEA.HI.X.SX32 R29, R17, UR15, 0x1, P1 ;  /* 0x0000000f111d7c11 */ /* 0x000fca00088f0eff */
[----:B------:R-:W-:Y:S05]  /*19f0*/  @!P3 BRA `(.L_x_13) ;  /* 0x000000000030b947 */ /* 0x000fea0003800000 */
[----:B------:R-:W-:Y:S02]  /*1a00*/  ULDC UR6, c[0x0][0x8dc] ;  /* 0x0002370000067ab9 */ /* 0x000fe40000000800 */
[----:B------:R-:W-:-:S04]  /*1a10*/  IADD3 R17, P1, R28, UR6, RZ ;  /* 0x000000061c117c10 */ /* 0x000fc8000ff3e0ff */
[----:B------:R-:W-:-:S05]  /*1a20*/  IADD3.X R29, RZ, R29, RZ, P1, !PT ;  /* 0x0000001dff1d7210 */ /* 0x000fca0000ffe4ff */
[----:B------:R-:W-:-:S04]  /*1a30*/  IMAD.WIDE.U32 R4, R29, UR20, RZ ;  /* 0x000000141d047c25 */ /* 0x000fc8000f8e00ff */
[----:B------:R-:W-:-:S04]  /*1a40*/  IMAD.WIDE.U32 R18, P1, R17, UR21, R4 ;  /* 0x0000001511127c25 */ /* 0x000fc8000f820004 */
[----:B------:R-:W-:Y:S01]  /*1a50*/  IMAD.WIDE.U32 R4, R17, UR20, RZ ;  /* 0x0000001411047c25 */ /* 0x000fe2000f8e00ff */
[----:B------:R-:W-:-:S03]  /*1a60*/  MOV R24, R19 ;  /* 0x0000001300187202 */ /* 0x000fc60000000f00 */
[----:B------:R-:W-:Y:S01]  /*1a70*/  IMAD.X R25, RZ, RZ, RZ, P1 ;  /* 0x000000ffff197224 */ /* 0x000fe200008e06ff */
[----:B------:R-:W-:-:S05]  /*1a80*/  IADD3 RZ, P1, R5, R18, RZ ;  /* 0x0000001205ff7210 */ /* 0x000fca0007f3e0ff */
[----:B------:R-:W-:-:S04]  /*1a90*/  IMAD.WIDE.U32.X R4, R29, UR21, R24, P1 ;  /* 0x000000151d047c25 */ /* 0x000fc800088e0418 */
[----:B------:R-:W-:Y:S01]  /*1aa0*/  IMAD.MOV.U32 R29, RZ, RZ, R5 ;  /* 0x000000ffff1d7224 */ /* 0x000fe200078e0005 */
[----:B------:R-:W-:-:S07]  /*1ab0*/  MOV R28, R4 ;  /* 0x00000004001c7202 */ /* 0x000fce0000000f00 */
.L_x_13:
[----:B------:R-:W-:Y:S05]  /*1ac0*/  @!P0 BRA `(.L_x_14) ;  /* 0x0000000000308947 */ /* 0x000fea0003800000 */
[----:B------:R-:W-:Y:S02]  /*1ad0*/  ULDC UR6, c[0x0][0x8f4] ;  /* 0x00023d0000067ab9 */ /* 0x000fe40000000800 */
[----:B------:R-:W-:-:S04]  /*1ae0*/  IADD3 R17, P1, R26, UR6, RZ ;  /* 0x000000061a117c10 */ /* 0x000fc8000ff3e0ff */
[----:B------:R-:W-:-:S05]  /*1af0*/  IADD3.X R27, RZ, R27, RZ, P1, !PT ;  /* 0x0000001bff1b7210 */ /* 0x000fca0000ffe4ff */
[----:B------:R-:W-:-:S04]  /*1b00*/  IMAD.WIDE.U32 R4, R27, UR22, RZ ;  /* 0x000000161b047c25 */ /* 0x000fc8000f8e00ff */
[----:B------:R-:W-:-:S04]  /*1b10*/  IMAD.WIDE.U32 R18, P1, R17, UR23, R4 ;  /* 0x0000001711127c25 */ /* 0x000fc8000f820004 */
[----:B------:R-:W-:Y:S01]  /*1b20*/  IMAD.WIDE.U32 R4, R17, UR22, RZ ;  /* 0x0000001611047c25 */ /* 0x000fe2000f8e00ff */
[----:B------:R-:W-:-:S03]  /*1b30*/  IADD3.X R25, RZ, RZ, RZ, P1, !PT ;  /* 0x000000ffff197210 */ /* 0x000fc60000ffe4ff */
[----:B------:R-:W-:Y:S01]  /*1b40*/  IMAD.MOV.U32 R24, RZ, RZ, R19 ;  /* 0x000000ffff187224 */ /* 0x000fe200078e0013 */
[----:B------:R-:W-:-:S05]  /*1b50*/  IADD3 RZ, P1, R5, R18, RZ ;  /* 0x0000001205ff7210 */ /* 0x000fca0007f3e0ff */
[----:B------:R-:W-:-:S03]  /*1b60*/  IMAD.WIDE.U32.X R4, R27, UR23, R24, P1 ;  /* 0x000000171b047c25 */ /* 0x000fc600088e0418 */
[----:B------:R-:W-:Y:S02]  /*1b70*/  MOV R26, R4 ;  /* 0x00000004001a7202 */ /* 0x000fe40000000f00 */
[----:B------:R-:W-:-:S07]  /*1b80*/  MOV R27, R5 ;  /* 0x00000005001b7202 */ /* 0x000fce0000000f00 */
.L_x_14:
[----:B------:R-:W-:Y:S02]  /*1b90*/  SHF.R.U64 R4, R26, UR31, R27 ;  /* 0x0000001f1a047c19 */ /* 0x000fe4000800121b */
[----:B------:R-:W-:Y:S02]  /*1ba0*/  SHF.R.U64 R5, R28, UR27, R29 ;  /* 0x0000001b1c057c19 */ /* 0x000fe4000800121d */
[----:B------:R-:W-:-:S03]  /*1bb0*/  IADD3 R24, R4, UR5, RZ ;  /* 0x0000000504187c10 */ /* 0x000fc6000fffe0ff */
[----:B------:R-:W-:Y:S01]  /*1bc0*/  VIADD R19, R5, UR4 ;  /* 0x0000000405137c36 */ /* 0x000fe20008000000 */
[----:B------:R-:W-:-:S04]  /*1bd0*/  IABS R18, R24 ;  /* 0x0000001800127213 */ /* 0x000fc80000000000 */
[----:B------:R-:W-:Y:S01]  /*1be0*/  IABS R17, R19 ;  /* 0x0000001300117213 */ /* 0x000fe20000000000 */
[----:B------:R-:W-:-:S04]  /*1bf0*/  IMAD.HI.U32 R5, R18, UR19, RZ ;  /* 0x0000001312057c27 */ /* 0x000fc8000f8e00ff */
[----:B------:R-:W-:-:S04]  /*1c00*/  IMAD.HI.U32 R4, R17, UR13, RZ ;  /* 0x0000000d11047c27 */ /* 0x000fc8000f8e00ff */
[----:B------:R-:W-:Y:S01]  /*1c10*/  IMAD R5, R5, UR12, R18 ;  /* 0x0000000c05057c24 */ /* 0x000fe2000f8e0212 */
[----:B------:R-:W-:Y:S01]  /*1c20*/  MOV R18, UR33 ;  /* 0x0000002100127c02 */ /* 0x000fe20008000f00 */
[----:B------:R-:W-:Y:S02]  /*1c30*/  IMAD R4, R4, UR30, R17 ;  /* 0x0000001e04047c24 */ /* 0x000fe4000f8e0211 */
[----:B------:R-:W-:Y:S01]  /*1c40*/  IMAD.U32 R17, RZ, RZ, UR32 ;  /* 0x00000020ff117e24 */ /* 0x000fe2000f8e00ff */
[----:B------:R-:W-:Y:S02]  /*1c50*/  ISETP.LT.U32.AND P2, PT, R5, UR28, PT ;  /* 0x0000001c05007c0c */ /* 0x000fe4000bf41070 */
[----:B------:R-:W-:-:S11]  /*1c60*/  ISETP.LT.U32.AND P1, PT, R4, UR29, PT ;  /* 0x0000001d04007c0c */ /* 0x000fd6000bf21070 */
[----:B------:R-:W-:Y:S01]  /*1c70*/  @!P2 VIADD R5, R5, -UR28 ;  /* 0x8000001c0505ac36 */ /* 0x000fe20008000000 */
[----:B------:R-:W-:Y:S02]  /*1c80*/  ISETP.GE.AND P2, PT, R19, RZ, PT ;  /* 0x000000ff1300720c */ /* 0x000fe40003f46270 */
[----:B------:R-:W-:Y:S02]  /*1c90*/  @!P1 IADD3 R4, R4, -UR29, RZ ;  /* 0x8000001d04049c10 */ /* 0x000fe4000fffe0ff */
[----:B------:R-:W-:Y:S02]  /*1ca0*/  ISETP.LT.U32.AND P4, PT, R5, UR28, PT ;  /* 0x0000001c05007c0c */ /* 0x000fe4000bf81070 */
[----:B------:R-:W-:Y:S02]  /*1cb0*/  ISETP.LT.U32.AND P3, PT, R4, UR29, PT ;  /* 0x0000001d04007c0c */ /* 0x000fe4000bf61070 */
[----:B------:R-:W-:-:S09]  /*1cc0*/  ISETP.GE.AND P1, PT, R24, RZ, PT ;  /* 0x000000ff1800720c */ /* 0x000fd20003f26270 */
[----:B------:R-:W-:Y:S02]  /*1cd0*/  @!P4 IADD3 R5, R5, -UR28, RZ ;  /* 0x8000001c0505cc10 */ /* 0x000fe4000fffe0ff */
[----:B------:R-:W-:Y:S02]  /*1ce0*/  @!P3 IADD3 R4, R4, -UR29, RZ ;  /* 0x8000001d0404bc10 */ /* 0x000fe4000fffe0ff */
[----:B------:R-:W-:Y:S01]  /*1cf0*/  PLOP3.LUT P3, PT, PT, PT, UP4, 0x80, 0x0 ;  /* 0x000000000000781c */ /* 0x000fe20003f6f048 */
[----:B------:R-:W-:Y:S01]  /*1d00*/  @!P1 IMAD.MOV R5, RZ, RZ, -R5 ;  /* 0x000000ffff059224 */ /* 0x000fe200078e0a05 */
[----:B------:R-:W-:Y:S02]  /*1d10*/  PLOP3.LUT P4, PT, PT, PT, UP2, 0x80, 0x0 ;  /* 0x000000000000781c */ /* 0x000fe40003f8f028 */
[----:B------:R-:W-:Y:S02]  /*1d20*/  @!P2 IADD3 R4, -R4, RZ, RZ ;  /* 0x000000ff0404a210 */ /* 0x000fe40007ffe1ff */
[----:B------:R-:W-:-:S02]  /*1d30*/  SEL R5, R18, R5, !P4 ;  /* 0x0000000512057207 */ /* 0x000fc40006000000 */
[----:B------:R-:W-:Y:S02]  /*1d40*/  SEL R4, R17, R4, !P3 ;  /* 0x0000000411047207 */ /* 0x000fe40005800000 */
[----:B------:R-:W-:Y:S02]  /*1d50*/  IADD3 R5, R24, -R5, RZ ;  /* 0x8000000518057210 */ /* 0x000fe40007ffe0ff */
[----:B------:R-:W-:Y:S02]  /*1d60*/  IADD3 R18, R19, -R4, RZ ;  /* 0x8000000413127210 */ /* 0x000fe40007ffe0ff */
[----:B------:R-:W-:-:S03]  /*1d70*/  PLOP3.LUT P1, PT, PT, PT, UP3, 0x80, 0x0 ;  /* 0x000000000000781c */ /* 0x000fc60003f2f038 */
[----:B------:R-:W-:Y:S01]  /*1d80*/  IMAD R29, R18, R5, RZ ;  /* 0x00000005121d7224 */ /* 0x000fe200078e02ff */
[----:B------:R-:W-:-:S04]  /*1d90*/  SEL R4, R5, R18, !P1 ;  /* 0x0000001205047207 */ /* 0x000fc80004800000 */
[----:B------:R-:W-:Y:S02]  /*1da0*/  SHF.R.S32.HI R5, RZ, 0x1f, R4 ;  /* 0x0000001fff057819 */ /* 0x000fe40000011404 */
[----:B------:R-:W-:-:S07]  /*1db0*/  SHF.R.S32.HI R30, RZ, 0x1f, R29 ;  /* 0x0000001fff1e7819 */ /* 0x000fce000001141d */
.L_x_12:
[----:B------:R-:W-:Y:S05]  /*1dc0*/  BSYNC B0 ;  /* 0x0000000000007941 */ /* 0x000fea0003800000 */
.L_x_11:
[----:B------:R-:W1:Y:S01]  /*1dd0*/  SHFL.UP PT, R18, R29, 0x1, RZ ;  /* 0x042000001d127989 */ /* 0x000e6200000e00ff */
[C---:B------:R-:W-:Y:S02]  /*1de0*/  ISETP.NE.AND P2, PT, R21.reuse, RZ, PT ;  /* 0x000000ff1500720c */ /* 0x040fe40003f45270 */
[C---:B------:R-:W-:Y:S01]  /*1df0*/  ISETP.GE.U32.AND P3, PT, R21.reuse, 0x2, PT ;  /* 0x000000021500780c */ /* 0x040fe20003f66070 */
[----:B------:R-:W2:Y:S01]  /*1e00*/  SHFL.UP PT, R17, R30, 0x1, RZ ;  /* 0x042000001e117989 */ /* 0x000ea200000e00ff */
[C---:B------:R-:W-:Y:S02]  /*1e10*/  ISETP.GE.U32.AND P4, PT, R21.reuse, 0x4, PT ;  /* 0x000000041500780c */ /* 0x040fe40003f86070 */
[C---:B------:R-:W-:Y:S02]  /*1e20*/  ISETP.GE.U32.AND P5, PT, R21.reuse, 0x8, PT ;  /* 0x000000081500780c */ /* 0x040fe40003fa6070 */
[----:B------:R-:W-:Y:S02]  /*1e30*/  ISETP.GE.U32.AND P6, PT, R21, 0x10, PT ;  /* 0x000000101500780c */ /* 0x000fe40003fc6070 */
[----:B-1----:R-:W-:-:S02]  /*1e40*/  SEL R18, R18, RZ, P2 ;  /* 0x000000ff12127207 */ /* 0x002fc40001000000 */
[----:B--2---:R-:W-:Y:S02]  /*1e50*/  SEL R17, R17, RZ, P2 ;  /* 0x000000ff11117207 */ /* 0x004fe40001000000 */
[----:B------:R-:W-:-:S05]  /*1e60*/  IADD3 R25, P1, R18, R29, RZ ;  /* 0x0000001d12197210 */ /* 0x000fca0007f3e0ff */
[----:B------:R-:W-:Y:S01]  /*1e70*/  IMAD.X R24, R17, 0x1, R30, P1 ;  /* 0x0000000111187824 */ /* 0x000fe200008e061e */
[----:B------:R-:W1:Y:S04]  /*1e80*/  SHFL.UP PT, R18, R25, 0x2, RZ ;  /* 0x0440000019127989 */ /* 0x000e6800000e00ff */
[----:B------:R-:W2:Y:S01]  /*1e90*/  SHFL.UP PT, R17, R24, 0x2, RZ ;  /* 0x0440000018117989 */ /* 0x000ea200000e00ff */
[----:B-1----:R-:W-:-:S04]  /*1ea0*/  SEL R18, R18, RZ, P3 ;  /* 0x000000ff12127207 */ /* 0x002fc80001800000 */
[----:B------:R-:W-:Y:S02]  /*1eb0*/  IADD3 R19, P1, R18, R25, RZ ;  /* 0x0000001912137210 */ /* 0x000fe40007f3e0ff */
[----:B--2---:R-:W-:-:S03]  /*1ec0*/  SEL R17, R17, RZ, P3 ;  /* 0x000000ff11117207 */ /* 0x004fc60001800000 */
[----:B------:R-:W1:Y:S01]  /*1ed0*/  SHFL.UP PT, R18, R19, 0x4, RZ ;  /* 0x0480000013127989 */ /* 0x000e6200000e00ff */
[----:B------:R-:W-:-:S05]  /*1ee0*/  IADD3.X R26, R17, R24, RZ, P1, !PT ;  /* 0x00000018111a7210 */ /* 0x000fca0000ffe4ff */
        /* <DEDUP_REMOVED lines=10> */
[----:B------:R-:W1:Y:S02]  /*1f90*/  SHFL.UP PT, R18, R19, 0x10, RZ ;  /* 0x0600000013127989 */ /* 0x000e6400000e00ff */
[----:B------:R-:W-:-:S05]  /*1fa0*/  IMAD.X R26, R17, 0x1, R24, P1 ;  /* 0x00000001111a7824 */ /* 0x000fca00008e0618 */
[----:B------:R-:W2:Y:S01]  /*1fb0*/  SHFL.UP PT, R17, R26, 0x10, RZ ;  /* 0x060000001a117989 */ /* 0x000ea200000e00ff */
[----:B-1----:R-:W-:-:S04]  /*1fc0*/  SEL R18, R18, RZ, P6 ;  /* 0x000000ff12127207 */ /* 0x002fc80003000000 */
[----:B------:R-:W-:Y:S02]  /*1fd0*/  IADD3 R24, P1, R18, R19, RZ ;  /* 0x0000001312187210 */ /* 0x000fe40007f3e0ff */
[----:B--2---:R-:W-:-:S04]  /*1fe0*/  SEL R17, R17, RZ, P6 ;  /* 0x000000ff11117207 */ /* 0x004fc80003000000 */
[----:B------:R-:W-:Y:S02]  /*1ff0*/  IADD3.X R25, R17, R26, RZ, P1, !PT ;  /* 0x0000001a11197210 */ /* 0x000fe40000ffe4ff */
[----:B------:R-:W-:-:S04]  /*2000*/  ISETP.GT.U32.AND P1, PT, R24, UR8, PT ;  /* 0x0000000818007c0c */ /* 0x000fc8000bf24070 */
[----:B------:R-:W-:-:S13]  /*2010*/  ISETP.GT.U32.AND.EX P1, PT, R25, UR7, PT, P1 ;  /* 0x0000000719007c0c */ /* 0x000fda000bf24110 */
[----:B------:R-:W-:-:S04]  /*2020*/  VOTE.ANY R17, PT, P1 ;  /* 0x0000000000117806 */ /* 0x000fc800008e0100 */
[----:B------:R-:W-:-:S13]  /*2030*/  ISETP.NE.AND P1, PT, R17, RZ, PT ;  /* 0x000000ff1100720c */ /* 0x000fda0003f25270 */
[----:B------:R-:W-:Y:S05]  /*2040*/  @P1 BRA `(.L_x_15) ;  /* 0x0000000800701947 */ /* 0x000fea0003800000 */
[----:B------:R-:W1:Y:S01]  /*2050*/  LDC R12, c[0x0][0x910] ;  /* 0x00024400ff0c7b82 */ /* 0x000e620000000800 */
[----:B------:R-:W-:Y:S01]  /*2060*/  MOV R26, R24 ;  /* 0x00000018001a7202 */ /* 0x000fe20000000f00 */
[----:B------:R-:W-:Y:S01]  /*2070*/  ULDC UR19, c[0x0][0x8f4] ;  /* 0x00023d0000137ab9 */ /* 0x000fe20000000800 */
[----:B------:R-:W-:Y:S01]  /*2080*/  ULDC UR6, c[0x0][0x8dc] ;  /* 0x0002370000067ab9 */ /* 0x000fe20000000800 */
[----:B------:R-:W-:Y:S01]  /*2090*/  ULDC UR22, c[0x0][0x8d8] ;  /* 0x0002360000167ab9 */ /* 0x000fe20000000800 */
[----:B------:R-:W-:Y:S01]  /*20a0*/  ULDC UR23, c[0x0][0x8f0] ;  /* 0x00023c0000177ab9 */ /* 0x000fe20000000800 */
[----:B------:R-:W-:Y:S01]  /*20b0*/  ULDC.64 UR12, c[0x0][0x8d0] ;  /* 0x00023400000c7ab9 */ /* 0x000fe20000000a00 */
[----:B------:R-:W-:-:S05]  /*20c0*/  ULDC.64 UR20, c[0x0][0x8e8] ;  /* 0x00023a0000147ab9 */ /* 0x000fca0000000a00 */
.L_x_20:
[----:B------:R-:W-:Y:S01]  /*20d0*/  IMAD.MOV.U32 R7, RZ, RZ, R11 ;  /* 0x000000ffff077224 */ /* 0x000fe200078e000b */
[----:B------:R-:W-:Y:S01]  /*20e0*/  IADD3 R11, R11, 0x20, RZ ;  /* 0x000000200b0b7810 */ /* 0x000fe20007ffe0ff */
[----:B-----5:R-:W-:Y:S01]  /*20f0*/  IMAD.MOV.U32 R17, RZ, RZ, R8 ;  /* 0x000000ffff117224 */ /* 0x020fe200078e0008 */
[----:B------:R-:W-:Y:S02]  /*2100*/  MOV R24, R0 ;  /* 0x0000000000187202 */ /* 0x000fe40000000f00 */
[----:B-1----:R-:W-:-:S13]  /*2110*/  ISETP.GE.AND P1, PT, R11, R12, PT ;  /* 0x0000000c0b00720c */ /* 0x002fda0003f26270 */
[----:B------:R-:W1:Y:S01]  /*2120*/  @!P1 LDC.64 R18, c[0x0][0x918] ;  /* 0x00024600ff129b82 */ /* 0x000e620000000a00 */
[----:B------:R-:W-:Y:S01]  /*2130*/  @!P1 IADD3 R13, R7, 0x20, RZ ;  /* 0x00000020070d9810 */ /* 0x000fe20007ffe0ff */
[----:B------:R2:W3:Y:S01]  /*2140*/  SHFL.IDX PT, R6, R25, 0x1f, 0x1f ;  /* 0x03e01f0019067f89 */ /* 0x0004e200000e0000 */
[----:B------:R-:W-:Y:S03]  /*2150*/  BSSY B0, `(.L_x_16) ;  /* 0x0000064000007945 */ /* 0x000fe60003800000 */
[----:B-1----:R-:W-:-:S05]  /*2160*/  @!P1 IMAD.WIDE R18, R13, 0xc, R18 ;  /* 0x0000000c0d129825 */ /* 0x002fca00078e0212 */
[----:B------:R2:W5:Y:S04]  /*2170*/  @!P1 LDG.E R8, desc[UR38][R18.64] ;  /* 0x0000002612089981 */ /* 0x000568000c1e1900 */
[----:B------:R2:W5:Y:S01]  /*2180*/  @!P1 LDG.E R0, desc[UR38][R18.64+0x4] ;  /* 0x0000042612009981 */ /* 0x000562000c1e1900 */
[----:B------:R-:W-:Y:S01]  /*2190*/  ISETP.GE.AND P1, PT, R7, R12, PT ;  /* 0x0000000c0700720c */ /* 0x000fe20003f26270 */
[----:B------:R-:W-:Y:S01]  /*21a0*/  IMAD.MOV.U32 R30, RZ, RZ, RZ ;  /* 0x000000ffff1e7224 */ /* 0x000fe200078e00ff */
[----:B------:R-:W-:Y:S01]  /*21b0*/  MOV R29, 0x7fffffff ;  /* 0x7fffffff001d7802 */ /* 0x000fe20000000f00 */
[----:B------:R2:W1:Y:S10]  /*21c0*/  SHFL.IDX PT, R13, R26, 0x1f, 0x1f ;  /* 0x03e01f001a0d7f89 */ /* 0x00047400000e0000 */
[----:B--23--:R-:W-:Y:S05]  /*21d0*/  @P1 BRA `(.L_x_17) ;  /* 0x00000004006c1947 */ /* 0x00cfea0003800000 */
[----:B------:R-:W-:Y:S02]  /*21e0*/  IABS R30, R9 ;  /* 0x00000009001e7213 */ /* 0x000fe40000000000 */
[C---:B------:R-:W-:Y:S02]  /*21f0*/  IADD3 R27, P1, R17.reuse, UR14, RZ ;  /* 0x0000000e111b7c10 */ /* 0x040fe4000ff3e0ff */
[----:B------:R-:W2:Y:S02]  /*2200*/  I2F.RP R4, R30 ;  /* 0x0000001e00047306 */ /* 0x000ea40000209400 */
[----:B------:R-:W-:Y:S02]  /*2210*/  LEA.HI.X.SX32 R28, R17, UR15, 0x1, P1 ;  /* 0x0000000f111c7c11 */ /* 0x000fe400088f0eff */
[----:B------:R-:W-:-:S04]  /*2220*/  IADD3 R17, P1, R24, UR16, RZ ;  /* 0x0000001018117c10 */ /* 0x000fc8000ff3e0ff */
[----:B------:R-:W-:Y:S02]  /*2230*/  LEA.HI.X.SX32 R26, R24, UR17, 0x1, P1 ;  /* 0x00000011181a7c11 */ /* 0x000fe400088f0eff */
[----:B------:R-:W-:Y:S01]  /*2240*/  PLOP3.LUT P1, PT, PT, PT, UP0, 0x80, 0x0 ;  /* 0x000000000000781c */ /* 0x000fe20003f2f008 */
[----:B--2---:R-:W2:Y:S02]  /*2250*/  MUFU.RCP R4, R4 ;  /* 0x0000000400047308 */ /* 0x004ea40000001000 */
[----:B--2---:R-:W-:-:S06]  /*2260*/  IADD3 R5, R4, 0xffffffe, RZ ;  /* 0x0ffffffe04057810 */ /* 0x004fcc0007ffe0ff */
[----:B------:R-:W2:Y:S02]  /*2270*/  F2I.FTZ.U32.TRUNC.NTZ R31, R5 ;  /* 0x00000005001f7305 */ /* 0x000ea4000021f000 */
[----:B--2---:R-:W-:Y:S02]  /*2280*/  IADD3 R32, RZ, -R31, RZ ;  /* 0x8000001fff207210 */ /* 0x004fe40007ffe0ff */
[----:B------:R-:W-:Y:S05]  /*2290*/  @!P1 BRA `(.L_x_18) ;  /* 0x00000000002c9947 */ /* 0x000fea0003800000 */
[----:B------:R-:W-:-:S05]  /*22a0*/  IADD3 R27, P1, R27, UR6, RZ ;  /* 0x000000061b1b7c10 */ /* 0x000fca000ff3e0ff */
[----:B------:R-:W-:-:S04]  /*22b0*/  IMAD.X R29, RZ, RZ, R28, P1 ;  /* 0x000000ffff1d7224 */ /* 0x000fc800008e061c */
[----:B------:R-:W-:-:S04]  /*22c0*/  IMAD.WIDE.U32 R4, R29, UR12, RZ ;  /* 0x0000000c1d047c25 */ /* 0x000fc8000f8e00ff */
[----:B------:R-:W-:-:S04]  /*22d0*/  IMAD.WIDE.U32 R18, P1, R27, UR13, R4 ;  /* 0x0000000d1b127c25 */ /* 0x000fc8000f820004 */
[----:B------:R-:W-:Y:S01]  /*22e0*/  IMAD.WIDE.U32 R4, R27, UR12, RZ ;  /* 0x0000000c1b047c25 */ /* 0x000fe2000f8e00ff */
[----:B------:R-:W-:Y:S02]  /*22f0*/  IADD3.X R25, RZ, RZ, RZ, P1, !PT ;  /* 0x000000ffff197210 */ /* 0x000fe40000ffe4ff */
[----:B------:R-:W-:Y:S02]  /*2300*/  MOV R24, R19 ;  /* 0x0000001300187202 */ /* 0x000fe40000000f00 */
[----:B------:R-:W-:-:S05]  /*2310*/  IADD3 RZ, P1, R5, R18, RZ ;  /* 0x0000001205ff7210 */ /* 0x000fca0007f3e0ff */
[----:B------:R-:W-:-:S04]  /*2320*/  IMAD.WIDE.U32.X R4, R29, UR13, R24, P1 ;  /* 0x0000000d1d047c25 */ /* 0x000fc800088e0418 */
[----:B------:R-:W-:Y:S01]  /*2330*/  IMAD.MOV.U32 R27, RZ, RZ, R4 ;  /* 0x000000ffff1b7224 */ /* 0x000fe200078e0004 */
[----:B------:R-:W-:-:S07]  /*2340*/  MOV R28, R5 ;  /* 0x00000005001c7202 */ /* 0x000fce0000000f00 */
.L_x_18:
[----:B------:R-:W-:Y:S05]  /*2350*/  @!P0 BRA `(.L_x_19) ;  /* 0x00000000002c8947 */ /* 0x000fea0003800000 */
        /* <DEDUP_REMOVED lines=11> */
.L_x_19:
[----:B------:R-:W-:Y:S02]  /*2410*/  SHF.R.U64 R17, R17, UR23, R26 ;  /* 0x0000001711117c19 */ /* 0x000fe4000800121a */
[----:B------:R-:W-:Y:S02]  /*2420*/  MOV R5, R32 ;  /* 0x0000002000057202 */ /* 0x000fe40000000f00 */
[----:B------:R-:W-:Y:S02]  /*2430*/  IABS R4, R9 ;  /* 0x0000000900047213 */ /* 0x000fe40000000000 */
[----:B------:R-:W-:Y:S01]  /*2440*/  IADD3 R19, R17, UR5, RZ ;  /* 0x0000000511137c10 */ /* 0x000fe2000fffe0ff */
[----:B------:R-:W-:Y:S01]  /*2450*/  IMAD R17, R5, R30, RZ ;  /* 0x0000001e05117224 */ /* 0x000fe200078e02ff */
[----:B------:R-:W-:Y:S01]  /*2460*/  MOV R5, R31 ;  /* 0x0000001f00057202 */ /* 0x000fe20000000f00 */
[----:B------:R-:W-:Y:S01]  /*2470*/  IMAD.MOV R24, RZ, RZ, -R4 ;  /* 0x000000ffff187224 */ /* 0x000fe200078e0a04 */
[----:B------:R-:W-:-:S02]  /*2480*/  MOV R4, RZ ;  /* 0x000000ff00047202 */ /* 0x000fc40000000f00 */
[----:B------:R-:W-:Y:S02]  /*2490*/  IABS R18, R19 ;  /* 0x0000001300127213 */ /* 0x000fe40000000000 */
[----:B------:R-:W-:Y:S01]  /*24a0*/  SHF.R.U64 R27, R27, UR22, R28 ;  /* 0x000000161b1b7c19 */ /* 0x000fe2000800121c */
[----:B------:R-:W-:Y:S01]  /*24b0*/  IMAD.HI.U32 R4, R31, R17, R4 ;  /* 0x000000111f047227 */ /* 0x000fe200078e0004 */
[----:B------:R-:W-:Y:S02]  /*24c0*/  MOV R5, R24 ;  /* 0x0000001800057202 */ /* 0x000fe40000000f00 */
[----:B------:R-:W-:Y:S01]  /*24d0*/  IABS R24, R10 ;  /* 0x0000000a00187213 */ /* 0x000fe20000000000 */
[----:B------:R-:W-:Y:S01]  /*24e0*/  IMAD.MOV.U32 R17, RZ, RZ, R18 ;  /* 0x000000ffff117224 */ /* 0x000fe200078e0012 */
[----:B------:R-:W-:Y:S02]  /*24f0*/  IADD3 R18, R27, UR4, RZ ;  /* 0x000000041b127c10 */ /* 0x000fe4000fffe0ff */
[----:B------:R-:W2:Y:S01]  /*2500*/  I2F.RP R25, R24 ;  /* 0x0000001800197306 */ /* 0x000ea20000209400 */
[----:B------:R-:W-:Y:S01]  /*2510*/  IMAD.HI.U32 R4, R4, R17, RZ ;  /* 0x0000001104047227 */ /* 0x000fe200078e00ff */
[----:B------:R-:W-:-:S03]  /*2520*/  IABS R28, R18 ;  /* 0x00000012001c7213 */ /* 0x000fc60000000000 */
[----:B------:R-:W-:-:S05]  /*2530*/  IMAD R17, R4, R5, R17 ;  /* 0x0000000504117224 */ /* 0x000fca00078e0211 */
[----:B------:R-:W-:Y:S01]  /*2540*/  ISETP.GT.U32.AND P1, PT, R30, R17, PT ;  /* 0x000000111e00720c */ /* 0x000fe20003f24070 */
[----:B--2---:R-:W2:-:S12]  /*2550*/  MUFU.RCP R25, R25 ;  /* 0x0000001900197308 */ /* 0x004e980000001000 */
[----:B------:R-:W-:Y:S01]  /*2560*/  @!P1 IADD3 R17, R17, -R30, RZ ;  /* 0x8000001e11119210 */ /* 0x000fe20007ffe0ff */
[----:B--2---:R-:W-:-:S04]  /*2570*/  VIADD R4, R25, 0xffffffe ;  /* 0x0ffffffe19047836 */ /* 0x004fc80000000000 */
[----:B------:R2:W3:Y:S02]  /*2580*/  F2I.FTZ.U32.TRUNC.NTZ R5, R4 ;  /* 0x0000000400057305 */ /* 0x0004e4000021f000 */
[----:B--2---:R-:W-:Y:S01]  /*2590*/  IMAD.MOV.U32 R4, RZ, RZ, RZ ;  /* 0x000000ffff047224 */ /* 0x004fe200078e00ff */
[----:B---3--:R-:W-:-:S05]  /*25a0*/  IADD3 R29, RZ, -R5, RZ ;  /* 0x80000005ff1d7210 */ /* 0x008fca0007ffe0ff */
[----:B------:R-:W-:Y:S01]  /*25b0*/  IMAD R27, R29, R24, RZ ;  /* 0x000000181d1b7224 */ /* 0x000fe200078e02ff */
[----:B------:R-:W-:-:S03]  /*25c0*/  IABS R29, R10 ;  /* 0x0000000a001d7213 */ /* 0x000fc60000000000 */
[----:B------:R-:W-:Y:S01]  /*25d0*/  IMAD.HI.U32 R26, R5, R27, R4 ;  /* 0x0000001b051a7227 */ /* 0x000fe200078e0004 */
[----:B------:R-:W-:Y:S02]  /*25e0*/  MOV R5, R28 ;  /* 0x0000001c00057202 */ /* 0x000fe40000000f00 */
[----:B------:R-:W-:-:S03]  /*25f0*/  IADD3 R25, RZ, -R29, RZ ;  /* 0x8000001dff197210 */ /* 0x000fc60007ffe0ff */
[----:B------:R-:W-:-:S04]  /*2600*/  IMAD.HI.U32 R4, R26, R5, RZ ;  /* 0x000000051a047227 */ /* 0x000fc800078e00ff */
[----:B------:R-:W-:-:S05]  /*2610*/  IMAD R5, R4, R25, R5 ;  /* 0x0000001904057224 */ /* 0x000fca00078e0205 */
[----:B------:R-:W-:-:S13]  /*2620*/  ISETP.GT.U32.AND P1, PT, R24, R5, PT ;  /* 0x000000051800720c */ /* 0x000fda0003f24070 */
[----:B------:R-:W-:Y:S01]  /*2630*/  @!P1 IMAD.IADD R5, R5, 0x1, -R24 ;  /* 0x0000000105059824 */ /* 0x000fe200078e0a18 */
[----:B------:R-:W-:-:S13]  /*2640*/  ISETP.GT.U32.AND P1, PT, R30, R17, PT ;  /* 0x000000111e00720c */ /* 0x000fda0003f24070 */
[----:B------:R-:W-:Y:S02]  /*2650*/  @!P1 IADD3 R17, R17, -R30, RZ ;  /* 0x8000001e11119210 */ /* 0x000fe40007ffe0ff */
[----:B------:R-:W-:-:S03]  /*2660*/  ISETP.GT.U32.AND P1, PT, R24, R5, PT ;  /* 0x000000051800720c */ /* 0x000fc60003f24070 */
[----:B------:R-:W-:-:S10]  /*2670*/  IMAD.MOV.U32 R4, RZ, RZ, R17 ;  /* 0x000000ffff047224 */ /* 0x000fd400078e0011 */
[----:B------:R-:W-:Y:S02]  /*2680*/  @!P1 IADD3 R5, R5, -R24, RZ ;  /* 0x8000001805059210 */ /* 0x000fe40007ffe0ff */
[----:B------:R-:W-:-:S13]  /*2690*/  ISETP.GE.AND P1, PT, R19, RZ, PT ;  /* 0x000000ff1300720c */ /* 0x000fda0003f26270 */
[----:B------:R-:W-:Y:S02]  /*26a0*/  @!P1 IADD3 R4, -R4, RZ, RZ ;  /* 0x000000ff04049210 */ /* 0x000fe40007ffe1ff */
[----:B------:R-:W-:-:S13]  /*26b0*/  ISETP.GE.AND P1, PT, R18, RZ, PT ;  /* 0x000000ff1200720c */ /* 0x000fda0003f26270 */
[----:B------:R-:W-:Y:S02]  /*26c0*/  @!P1 IADD3 R5, -R5, RZ, RZ ;  /* 0x000000ff05059210 */ /* 0x000fe40007ffe1ff */
[----:B------:R-:W-:-:S13]  /*26d0*/  ISETP.NE.AND P1, PT, RZ, UR10, PT ;  /* 0x0000000aff007c0c */ /* 0x000fda000bf25270 */
[----:B------:R-:W-:Y:S02]  /*26e0*/  @!P1 LOP3.LUT R4, RZ, UR10, RZ, 0x33, !PT ;  /* 0x0000000aff049c12 */ /* 0x000fe4000f8e33ff */
[----:B------:R-:W-:-:S03]  /*26f0*/  ISETP.NE.AND P1, PT, RZ, UR9, PT ;  /* 0x00000009ff007c0c */ /* 0x000fc6000bf25270 */
[----:B------:R-:W-:-:S10]  /*2700*/  IMAD.IADD R4, R19, 0x1, -R4 ;  /* 0x0000000113047824 */ /* 0x000fd400078e0a04 */
[----:B------:R-:W-:Y:S02]  /*2710*/  @!P1 LOP3.LUT R5, RZ, UR9, RZ, 0x33, !PT ;  /* 0x00000009ff059c12 */ /* 0x000fe4000f8e33ff */
[----:B------:R-:W-:Y:S02]  /*2720*/  PLOP3.LUT P1, PT, PT, PT, UP3, 0x80, 0x0 ;  /* 0x000000000000781c */ /* 0x000fe40003f2f038 */
[----:B------:R-:W-:-:S04]  /*2730*/  IADD3 R5, -R5, R18, RZ ;  /* 0x0000001205057210 */ /* 0x000fc80007ffe1ff */
[CC--:B------:R-:W-:Y:S01]  /*2740*/  SEL R17, R4.reuse, R5.reuse, !P1 ;  /* 0x0000000504117207 */ /* 0x0c0fe20004800000 */
[----:B------:R-:W-:-:S03]  /*2750*/  IMAD R29, R4, R5, RZ ;  /* 0x00000005041d7224 */ /* 0x000fc600078e02ff */
[----:B------:R-:W-:Y:S02]  /*2760*/  SHF.R.S32.HI R5, RZ, 0x1f, R17 ;  /* 0x0000001fff057819 */ /* 0x000fe40000011411 */
[----:B------:R-:W-:Y:S02]  /*2770*/  SHF.R.S32.HI R30, RZ, 0x1f, R29 ;  /* 0x0000001fff1e7819 */ /* 0x000fe4000001141d */
[----:B------:R-:W-:-:S07]  /*2780*/  MOV R4, R17 ;  /* 0x0000001100047202 */ /* 0x000fce0000000f00 */
.L_x_17:
[----:B------:R-:W-:Y:S05]  /*2790*/  BSYNC B0 ;  /* 0x0000000000007941 */ /* 0x000fea0003800000 */
.L_x_16:
[----:B------:R-:W2:Y:S04]  /*27a0*/  SHFL.UP PT, R18, R29, 0x1, RZ ;  /* 0x042000001d127989 */ /* 0x000ea800000e00ff */
[----:B------:R-:W3:Y:S01]  /*27b0*/  SHFL.UP PT, R17, R30, 0x1, RZ ;  /* 0x042000001e117989 */ /* 0x000ee200000e00ff */
[----:B--2---:R-:W-:Y:S02]  /*27c0*/  SEL R18, R18, RZ, P2 ;  /* 0x000000ff12127207 */ /* 0x004fe40001000000 */
[----:B---3--:R-:W-:Y:S02]  /*27d0*/  SEL R17, R17, RZ, P2 ;  /* 0x000000ff11117207 */ /* 0x008fe40001000000 */
[----:B------:R-:W-:-:S05]  /*27e0*/  IADD3 R25, P1, R18, R29, RZ ;  /* 0x0000001d12197210 */ /* 0x000fca0007f3e0ff */
[----:B------:R-:W-:Y:S01]  /*27f0*/  IMAD.X R24, R17, 0x1, R30, P1 ;  /* 0x0000000111187824 */ /* 0x000fe200008e061e */
[----:B------:R-:W2:Y:S04]  /*2800*/  SHFL.UP PT, R18, R25, 0x2, RZ ;  /* 0x0440000019127989 */ /* 0x000ea800000e00ff */
[----:B------:R-:W3:Y:S01]  /*2810*/  SHFL.UP PT, R17, R24, 0x2, RZ ;  /* 0x0440000018117989 */ /* 0x000ee200000e00ff */
[----:B--2---:R-:W-:Y:S02]  /*2820*/  SEL R18, R18, RZ, P3 ;  /* 0x000000ff12127207 */ /* 0x004fe40001800000 */
[----:B---3--:R-:W-:Y:S02]  /*2830*/  SEL R17, R17, RZ, P3 ;  /* 0x000000ff11117207 */ /* 0x008fe40001800000 */
[----:B------:R-:W-:-:S04]  /*2840*/  IADD3 R27, P1, R18, R25, RZ ;  /* 0x00000019121b7210 */ /* 0x000fc80007f3e0ff */
[----:B------:R-:W-:Y:S01]  /*2850*/  IADD3.X R28, R17, R24, RZ, P1, !PT ;  /* 0x00000018111c7210 */ /* 0x000fe20000ffe4ff */
        /* <DEDUP_REMOVED lines=17> */
[----:B------:R-:W-:Y:S02]  /*2970*/  IADD3.X R19, R17, R24, RZ, P1, !PT ;  /* 0x0000001811137210 */ /* 0x000fe40000ffe4ff */
[----:B-1----:R-:W-:-:S04]  /*2980*/  IADD3 R26, P1, R18, R13, RZ ;  /* 0x0000000d121a7210 */ /* 0x002fc80007f3e0ff */
[----:B------:R-:W-:Y:S02]  /*2990*/  IADD3.X R25, R19, R6, RZ, P1, !PT ;  /* 0x0000000613197210 */ /* 0x000fe40000ffe4ff */
[----:B------:R-:W-:-:S04]  /*29a0*/  ISETP.GT.U32.AND P1, PT, R26, UR8, PT ;  /* 0x000000081a007c0c */ /* 0x000fc8000bf24070 */
[----:B------:R-:W-:-:S13]  /*29b0*/  ISETP.GT.U32.AND.EX P1, PT, R25, UR7, PT, P1 ;  /* 0x0000000719007c0c */ /* 0x000fda000bf24110 */
[----:B------:R-:W-:-:S04]  /*29c0*/  VOTE.ANY R17, PT, P1 ;  /* 0x0000000000117806 */ /* 0x000fc800008e0100 */
[----:B------:R-:W-:-:S13]  /*29d0*/  ISETP.NE.AND P1, PT, R17, RZ, PT ;  /* 0x000000ff1100720c */ /* 0x000fda0003f25270 */
[----:B------:R-:W-:Y:S05]  /*29e0*/  @!P1 BRA `(.L_x_20) ;  /* 0xfffffff400b89947 */ /* 0x000fea000383ffff */
[----:B------:R-:W-:Y:S01]  /*29f0*/  IMAD.MOV.U32 R24, RZ, RZ, R18 ;  /* 0x000000ffff187224 */ /* 0x000fe200078e0012 */
[----:B------:R-:W-:-:S07]  /*2a00*/  MOV R25, R19 ;  /* 0x0000001300197202 */ /* 0x000fce0000000f00 */
.L_x_15:
[----:B------:R-:W1:Y:S08]  /*2a10*/  BREV R17, R17 ;  /* 0x0000001100117301 */ /* 0x000e700000000000 */
[----:B-1----:R-:W1:Y:S02]  /*2a20*/  FLO.U32.SH R11, R17 ;  /* 0x00000011000b7300 */ /* 0x002e6400000e0400 */
[----:B-1----:R-:W1:Y:S02]  /*2a30*/  SHFL.IDX PT, R7, R7, R11, 0x1f ;  /* 0x00001f0b07077589 */ /* 0x002e6400000e0000 */
[----:B-1----:R-:W-:-:S13]  /*2a40*/  R2UR UR4, R7 ;  /* 0x00000000070472ca */ /* 0x002fda00000e0000 */
[----:B------:R-:W-:-:S04]  /*2a50*/  IADD3 R27, R21, UR4, RZ ;  /* 0x00000004151b7c10 */ /* 0x000fc8000fffe0ff */
[----:B------:R-:W-:-:S13]  /*2a60*/  ISETP.GE.AND P1, PT, R27, R12, PT ;  /* 0x0000000c1b00720c */ /* 0x000fda0003f26270 */
[----:B------:R-:W1:Y:S02]  /*2a70*/  @!P1 LDC.64 R18, c[0x0][0x918] ;  /* 0x00024600ff129b82 */ /* 0x000e640000000a00 */
[----:B-1----:R-:W-:-:S05]  /*2a80*/  @!P1 IMAD.WIDE R18, R27, 0xc, R18 ;  /* 0x0000000c1b129825 */ /* 0x002fca00078e0212 */
[----:B-----5:R1:W5:Y:S04]  /*2a90*/  @!P1 LDG.E R8, desc[UR38][R18.64] ;  /* 0x0000002612089981 */ /* 0x020368000c1e1900 */
[----:B------:R1:W5:Y:S01]  /*2aa0*/  @!P1 LDG.E R0, desc[UR38][R18.64+0x4] ;  /* 0x0000042612009981 */ /* 0x000362000c1e1900 */
[----:B------:R-:W-:-:S03]  /*2ab0*/  IADD3 R24, P1, P2, R24, R13, -R29 ;  /* 0x0000000d18187210 */ /* 0x000fc60007a3e81d */
[----:B------:R-:W-:Y:S01]  /*2ac0*/  SHFL.IDX PT, R7, R30, R11, 0x1f ;  /* 0x00001f0b1e077589 */ /* 0x000fe200000e0000 */
[----:B------:R-:W-:-:S03]  /*2ad0*/  IADD3.X R26, R25, R6, ~R30, P1, P2 ;  /* 0x00000006191a7210 */ /* 0x000fc60000fe4c1e */
[----:B------:R-:W2:Y:S04]  /*2ae0*/  SHFL.IDX PT, R24, R24, R11, 0x1f ;  /* 0x00001f0b18187589 */ /* 0x000ea800000e0000 */
[----:B------:R-:W3:Y:S04]  /*2af0*/  SHFL.IDX PT, R26, R26, R11, 0x1f ;  /* 0x00001f0b1a1a7589 */ /* 0x000ee800000e0000 */
[----:B------:R1:W4:Y:S04]  /*2b00*/  SHFL.IDX PT, R6, R29, R11, 0x1f ;  /* 0x00001f0b1d067589 */ /* 0x00032800000e0000 */
[----:B------:R1:W1:Y:S04]  /*2b10*/  SHFL.IDX PT, R5, R5, R11, 0x1f ;  /* 0x00001f0b05057589 */ /* 0x00026800000e0000 */
[----:B------:R1:W1:Y:S01]  /*2b20*/  SHFL.IDX PT, R4, R4, R11, 0x1f ;  /* 0x00001f0b04047589 */ /* 0x00026200000e0000 */
[----:B--2---:R-:W-:-:S02]  /*2b30*/  R2UR UR5, R24 ;  /* 0x00000000180572ca */ /* 0x004fc400000e0000 */
[----:B---3--:R-:W-:-:S15]  /*2b40*/  R2UR UR6, R26 ;  /* 0x000000001a0672ca */ /* 0x008fde00000e0000 */
.L_x_10:
[----:B------:R-:W-:Y:S01]  /*2b50*/  ISETP.LE.AND P1, PT, R12, UR4, PT ;  /* 0x000000040c007c0c */ /* 0x000fe2000bf23270 */
[----:B------:R-:W-:Y:S01]  /*2b60*/  IMAD.MOV.U32 R17, RZ, RZ, -0x1 ;  /* 0xffffffffff117424 */ /* 0x000fe200078e00ff */
[----:B-1----:R-:W-:-:S11]  /*2b70*/  MOV R18, 0xffffffff ;  /* 0xffffffff00127802 */ /* 0x002fd60000000f00 */
[----:B------:R-:W-:Y:S05]  /*2b80*/  @P1 BRA `(.L_x_9) ;  /* 0x0000000400041947 */ /* 0x000fea0003800000 */
[----:B------:R-:W-:Y:S01]  /*2b90*/  UIADD3 UR14, UP2, -UR5, UR8, URZ ;  /* 0x00000008050e7290 */ /* 0x000fe2000ff5e13f */
[----:B------:R-:W1:Y:S01]  /*2ba0*/  S2UR UR17, SR_CTAID.Y ;  /* 0x00000000001179c3 */ /* 0x000e620000002600 */
[----:B------:R-:W-:Y:S01]  /*2bb0*/  ULDC UR16, c[0x0][0x8c0] ;  /* 0x0002300000107ab9 */ /* 0x000fe20000000800 */
[----:B------:R-:W-:Y:S01]  /*2bc0*/  ULDC UR20, c[0x0][0x8b0] ;  /* 0x00022c0000147ab9 */ /* 0x000fe20000000800 */
[----:B------:R-:W-:Y:S01]  /*2bd0*/  UIADD3.X UR11, ~UR6, UR7, URZ, UP2, !UPT ;  /* 0x00000007060b7290 */ /* 0x000fe200097fe53f */
[--C-:B------:R-:W-:Y:S01]  /*2be0*/  SHF.R.U32.HI R25, RZ, UR20, R5.reuse ;  /* 0x00000014ff197c19 */ /* 0x100fe20008011605 */
[----:B------:R-:W-:Y:S01]  /*2bf0*/  ULDC UR19, c[0x0][0x904] ;  /* 0x0002410000137ab9 */ /* 0x000fe20000000800 */
[----:B------:R-:W-:Y:S01]  /*2c00*/  ULDC UR12, c[0x0][0x8a8] ;  /* 0x00022a00000c7ab9 */ /* 0x000fe20000000800 */
[----:B------:R-:W-:Y:S01]  /*2c10*/  USHF.R.U32.HI UR15, URZ, UR16, UR11 ;  /* 0x000000103f0f7299 */ /* 0x000fe2000801160b */
[----:B------:R-:W-:Y:S01]  /*2c20*/  SHF.R.U64 R26, R4, UR20, R5 ;  /* 0x00000014041a7c19 */ /* 0x000fe20008001205 */
[----:B------:R-:W-:-:S02]  /*2c30*/  USHF.R.U64 UR14, UR14, UR16, UR11 ;  /* 0x000000100e0e7299 */ /* 0x000fc4000800120b */
[----:B------:R-:W-:Y:S02]  /*2c40*/  USHF.R.U32.HI UR13, URZ, UR20, UR15 ;  /* 0x000000143f0d7299 */ /* 0x000fe4000801160f */
[----:B------:R-:W-:Y:S02]  /*2c50*/  UIADD3 UR12, UR12, -0x1, URZ ;  /* 0xffffffff0c0c7890 */ /* 0x000fe4000fffe03f */
[----:B------:R-:W-:Y:S02]  /*2c60*/  USHF.R.U32.HI UR21, URZ, UR19, UR13 ;  /* 0x000000133f157299 */ /* 0x000fe4000801160d */
[----:B------:R-:W-:Y:S02]  /*2c70*/  USHF.R.U64 UR15, UR14, UR20, UR15 ;  /* 0x000000140e0f7299 */ /* 0x000fe4000800120f */
[----:B------:R-:W-:Y:S02]  /*2c80*/  ULOP3.LUT UR14, UR14, UR12, URZ, 0xc0, !UPT ;  /* 0x0000000c0e0e7292 */ /* 0x000fe4000f8ec03f */
[----:B------:R-:W-:Y:S01]  /*2c90*/  LOP3.LUT R11, R25, UR21, RZ, 0xfc, !PT ;  /* 0x00000015190b7c12 */ /* 0x000fe2000f8efcff */
[----:B------:R-:W-:-:S02]  /*2ca0*/  USHF.R.U64 UR13, UR15, UR19, UR13 ;  /* 0x000000130f0d7299 */ /* 0x000fc4000800120d */
[----:B-1----:R-:W-:Y:S01]  /*2cb0*/  USEL UR11, UR56, UR17, !UP3 ;  /* 0x00000011380b7287 */ /* 0x002fe2000d800000 */
[----:B------:R-:W-:-:S13]  /*2cc0*/  ISETP.NE.U32.AND P1, PT, R11, RZ, PT ;  /* 0x000000ff0b00720c */ /* 0x000fda0003f25070 */
[----:B------:R-:W-:Y:S05]  /*2cd0*/  @!P1 BRA `(.L_x_21) ;  /* 0x0000000000149947 */ /* 0x000fea0003800000 */
[----:B------:R-:W-:-:S07]  /*2ce0*/  MOV R12, 0x2d00 ;  /* 0x00002d00000c7802 */ /* 0x000fce0000000f00 */
[----:B----45:R-:W-:Y:S05]  /*2cf0*/  CALL.REL.NOINC `($__internal_0_$__cuda_sm20_div_u64) ;  /* 0x0000033800987944 */ /* 0x030fea0003c00000 */
[----:B------:R-:W-:-:S05]  /*2d00*/  IADD3 R13, -R11, RZ, RZ ;  /* 0x000000ff0b0d7210 */ /* 0x000fca0007ffe1ff */
[----:B------:R-:W-:Y:S01]  /*2d10*/  IMAD R13, R26, R13, UR13 ;  /* 0x0000000d1a0d7e24 */ /* 0x000fe2000f8e020d */
[----:B------:R-:W-:Y:S06]  /*2d20*/  BRA `(.L_x_22) ;  /* 0x0000000000507947 */ /* 0x000fec0003800000 */
.L_x_21:
[----:B------:R-:W1:Y:S01]  /*2d30*/  I2F.U32.RP R11, R26 ;  /* 0x0000001a000b7306 */ /* 0x000e620000209000 */
[----:B------:R-:W-:-:S07]  /*2d40*/  ISETP.NE.U32.AND P3, PT, R26, RZ, PT ;  /* 0x000000ff1a00720c */ /* 0x000fce0003f65070 */
[----:B-1----:R-:W1:Y:S02]  /*2d50*/  MUFU.RCP R11, R11 ;  /* 0x0000000b000b7308 */ /* 0x002e640000001000 */
[----:B-1----:R-:W-:-:S06]  /*2d60*/  VIADD R12, R11, 0xffffffe ;  /* 0x0ffffffe0b0c7836 */ /* 0x002fcc0000000000 */
[----:B------:R1:W2:Y:S02]  /*2d70*/  F2I.FTZ.U32.TRUNC.NTZ R13, R12 ;  /* 0x0000000c000d7305 */ /* 0x0002a4000021f000 */
[----:B-1----:R-:W-:Y:S02]  /*2d80*/  MOV R12, RZ ;  /* 0x000000ff000c7202 */ /* 0x002fe40000000f00 */
[----:B--2---:R-:W-:-:S05]  /*2d90*/  IADD3 R17, RZ, -R13, RZ ;  /* 0x8000000dff117210 */ /* 0x004fca0007ffe0ff */
[----:B------:R-:W-:-:S04]  /*2da0*/  IMAD R17, R17, R26, RZ ;  /* 0x0000001a11117224 */ /* 0x000fc800078e02ff */
[----:B------:R-:W-:-:S06]  /*2db0*/  IMAD.HI.U32 R13, R13, R17, R12 ;  /* 0x000000110d0d7227 */ /* 0x000fcc00078e000c */
[----:B------:R-:W-:-:S04]  /*2dc0*/  IMAD.HI.U32 R11, R13, UR13, RZ ;  /* 0x0000000d0d0b7c27 */ /* 0x000fc8000f8e00ff */
[----:B------:R-:W-:-:S04]  /*2dd0*/  IMAD.MOV R13, RZ, RZ, -R11 ;  /* 0x000000ffff0d7224 */ /* 0x000fc800078e0a0b */
[----:B------:R-:W-:-:S05]  /*2de0*/  IMAD R13, R26, R13, UR13 ;  /* 0x0000000d1a0d7e24 */ /* 0x000fca000f8e020d */
[----:B------:R-:W-:-:S13]  /*2df0*/  ISETP.GE.U32.AND P1, PT, R13, R26, PT ;  /* 0x0000001a0d00720c */ /* 0x000fda0003f26070 */
[-C--:B------:R-:W-:Y:S02]  /*2e00*/  @P1 IADD3 R13, R13, -R26.reuse, RZ ;  /* 0x8000001a0d0d1210 */ /* 0x080fe40007ffe0ff */
[----:B------:R-:W-:Y:S02]  /*2e10*/  @P1 IADD3 R11, R11, 0x1, RZ ;  /* 0x000000010b0b1810 */ /* 0x000fe40007ffe0ff */
[----:B------:R-:W-:-:S13]  /*2e20*/  ISETP.GE.U32.AND P2, PT, R13, R26, PT ;  /* 0x0000001a0d00720c */ /* 0x000fda0003f46070 */
[----:B------:R-:W-:Y:S01]  /*2e30*/  @P2 VIADD R11, R11, 0x1 ;  /* 0x000000010b0b2836 */ /* 0x000fe20000000000 */
[----:B------:R-:W-:-:S04]  /*2e40*/  @!P3 LOP3.LUT R11, RZ, R26, RZ, 0x33, !PT ;  /* 0x0000001aff0bb212 */ /* 0x000fc800078e33ff */
[----:B------:R-:W-:-:S05]  /*2e50*/  IADD3 R13, -R11, RZ, RZ ;  /* 0x000000ff0b0d7210 */ /* 0x000fca0007ffe1ff */
[----:B------:R-:W-:-:S07]  /*2e60*/  IMAD R13, R26, R13, UR13 ;  /* 0x0000000d1a0d7e24 */ /* 0x000fce000f8e020d */
.L_x_22:
[----:B------:R-:W1:Y:S01]  /*2e70*/  LDC R18, c[0x0][0x8a8] ;  /* 0x00022a00ff127b82 */ /* 0x000e620000000800 */
[----:B------:R-:W-:Y:S01]  /*2e80*/  ULDC UR13, c[0x0][0x904] ;  /* 0x00024100000d7ab9 */ /* 0x000fe20000000800 */
[----:B------:R-:W-:Y:S01]  /*2e90*/  UMOV UR12, 0xffffffff ;  /* 0xffffffff000c7882 */ /* 0x000fe20000000000 */
[----:B------:R-:W-:Y:S01]  /*2ea0*/  PLOP3.LUT P1, PT, PT, PT, UP3, 0x80, 0x0 ;  /* 0x000000000000781c */ /* 0x000fe20003f2f038 */
[----:B------:R-:W-:-:S04]  /*2eb0*/  USHF.L.U32 UR12, UR12, UR13, URZ ;  /* 0x0000000d0c0c7299 */ /* 0x000fc8000800063f */
[----:B------:R-:W2:Y:S02]  /*2ec0*/  LDC R16, c[0x0][0x8b8] ;  /* 0x00022e00ff107b82 */ /* 0x000ea40000000800 */
[----:B------:R-:W-:Y:S01]  /*2ed0*/  LOP3.LUT R12, RZ, UR12, RZ, 0x33, !PT ;  /* 0x0000000cff0c7c12 */ /* 0x000fe2000f8e33ff */
[----:B------:R-:W-:Y:S02]  /*2ee0*/  UMOV UR12, 0x1 ;  /* 0x00000001000c7882 */ /* 0x000fe40000000000 */
[----:B------:R-:W-:Y:S01]  /*2ef0*/  USHF.L.U32 UR12, UR12, UR13, URZ ;  /* 0x0000000d0c0c7299 */ /* 0x000fe2000800063f */
[----:B------:R-:W-:-:S05]  /*2f00*/  LOP3.LUT R12, R12, UR15, RZ, 0xc0, !PT ;  /* 0x0000000f0c0c7c12 */ /* 0x000fca000f8ec0ff */
[----:B------:R-:W-:Y:S02]  /*2f10*/  IMAD R11, R11, UR12, R12 ;  /* 0x0000000c0b0b7c24 */ /* 0x000fe4000f8e020c */
[----:B-1----:R-:W-:Y:S01]  /*2f20*/  IMAD R13, R13, R18, UR14 ;  /* 0x0000000e0d0d7e24 */ /* 0x002fe2000f8e0212 */
[----:B------:R-:W-:Y:S02]  /*2f30*/  @P1 MOV R18, UR4 ;  /* 0x0000000400121c02 */ /* 0x000fe40008000f00 */
[----:B------:R-:W-:Y:S01]  /*2f40*/  @!P1 MOV R18, UR4 ;  /* 0x0000000400129c02 */ /* 0x000fe20008000f00 */
[----:B--2---:R-:W-:Y:S01]  /*2f50*/  IMAD R17, R11, R16, UR11 ;  /* 0x0000000b0b117e24 */ /* 0x004fe2000f8e0210 */
[----:B------:R-:W-:Y:S01]  /*2f60*/  UMOV UR11, 0x1 ;  /* 0x00000001000b7882 */ /* 0x000fe20000000000 */
[----:B------:R-:W-:-:S03]  /*2f70*/  @P1 IMAD.MOV.U32 R16, RZ, RZ, R13 ;  /* 0x000000ffff101224 */ /* 0x000fc600078e000d */
[----:B------:R-:W-:Y:S01]  /*2f80*/  @!P1 MOV R16, R17 ;  /* 0x0000001100109202 */ /* 0x000fe20000000f00 */
[----:B------:R-:W-:-:S07]  /*2f90*/  @!P1 IMAD.MOV.U32 R17, RZ, RZ, R13 ;  /* 0x000000ffff119224 */ /* 0x000fce00078e000d */
.L_x_9:
[----:B------:R-:W-:-:S13]  /*2fa0*/  ISETP.NE.AND P1, PT, RZ, UR11, PT ;  /* 0x0000000bff007c0c */ /* 0x000fda000bf25270 */
[----:B------:R-:W-:Y:S05]  /*2fb0*/  @!P1 EXIT ;  /* 0x000000000000994d */ /* 0x000fea0003800000 */
[----:B------:R-:W1:Y:S02]  /*2fc0*/  LDC.64 R24, c[0x0][0x290] ;  /* 0x0000a400ff187b82 */ /* 0x000e640000000a00 */
[----:B-1----:R-:W-:-:S05]  /*2fd0*/  IMAD.WIDE R12, R18, 0xc, R24 ;  /* 0x0000000c120c7825 */ /* 0x002fca00078e0218 */
[----:B------:R1:W5:Y:S01]  /*2fe0*/  LDG.E R11, desc[UR38][R12.64+0x8] ;  /* 0x000008260c0b7981 */ /* 0x000362000c1e1900 */
[----:B------:R-:W-:Y:S01]  /*2ff0*/  UISETP.NE.AND UP2, UPT, UR26, 0x2, UPT ;  /* 0x000000021a00788c */ /* 0x000fe2000bf45270 */
[----:B------:R-:W2:Y:S01]  /*3000*/  S2UR UR58, SR_CgaCtaId ;  /* 0x00000000003a79c3 */ /* 0x000ea20000008800 */
[----:B------:R-:W-:Y:S01]  /*3010*/  UMOV UR41, URZ ;  /* 0x0000003f00297c82 */ /* 0x000fe20008000000 */
[----:B------:R1:W-:Y:S01]  /*3020*/  STL [R1+0x600], RZ ;  /* 0x000600ff01007387 */ /* 0x0003e20000100800 */
[----:B------:R-:W-:Y:S01]  /*3030*/  UMOV UR42, URZ ;  /* 0x0000003f002a7c82 */ /* 0x000fe20008000000 */
[----:B------:R-:W-:Y:S02]  /*3040*/  SHF.R.S32.HI R19, RZ, 0x1f, R18 ;  /* 0x0000001fff137819 */ /* 0x000fe40000011412 */
[----:B------:R-:W-:-:S13]  /*3050*/  PLOP3.LUT P1, PT, PT, PT, UP2, 0x80, 0x0 ;  /* 0x000000000000781c */ /* 0x000fda0003f2f028 */
[----:B-1----:R-:W-:Y:S05]  /*3060*/  @P1 BRA `(.L_x_23) ;  /* 0x0000000000a01947 */ /* 0x002fea0003800000 */
[----:B-----5:R-:W-:Y:S01]  /*3070*/  R2UR UR11, R11 ;  /* 0x000000000b0b72ca */ /* 0x020fe200000e0000 */
[----:B------:R-:W-:-:S04]  /*3080*/  ULOP3.LUT UR13, UR59, 0x1, URZ, 0xfc, !UPT ;  /* 0x000000013b0d7892 */ /* 0x000fc8000f8efc3f */
[----:B------:R-:W-:-:S06]  /*3090*/  UISETP.NE.AND UP2, UPT, UR13, 0x3, UPT ;  /* 0x000000030d00788c */ /* 0x000fcc000bf45270 */
[----:B------:R-:W-:Y:S02]  /*30a0*/  PLOP3.LUT P2, PT, PT, PT, UP2, 0x80, 0x0 ;  /* 0x000000000000781c */ /* 0x000fe40003f4f028 */
[----:B------:R-:W-:-:S04]  /*30b0*/  UIADD3 UR11, UR11, 0x3f, URZ ;  /* 0x0000003f0b0b7890 */ /* 0x000fc8000fffe03f */
[----:B------:R-:W-:-:S04]  /*30c0*/  USHF.R.S32.HI UR12, URZ, 0x1f, UR11 ;  /* 0x0000001f3f0c7899 */ /* 0x000fc8000801140b */
[----:B------:R-:W-:-:S04]  /*30d0*/  ULEA.HI UR12, UR12, UR11, URZ, 0x6 ;  /* 0x0000000b0c0c7291 */ /* 0x000fc8000f8f303f */
[----:B------:R-:W-:Y:S01]  /*30e0*/  USHF.R.S32.HI UR41, URZ, 0x6, UR12 ;  /* 0x000000063f297899 */ /* 0x000fe2000801140c */
[----:B------:R-:W-:Y:S11]  /*30f0*/  @!P2 BRA `(.L_x_24) ;  /* 0x000000000004a947 */ /* 0x000ff60003800000 */
[----:B--2---:R-:W-:Y:S01]  /*3100*/  BPT.TRAP 0x1 ;  /* 0x000000040000795c */ /* 0x004fe20000300000 */
.L_x_24:
[----:B------:R-:W-:Y:S01]  /*3110*/  UMOV UR11, 0x400 ;  /* 0x00000400000b7882 */ /* 0x000fe20000000000 */
[----:B------:R-:W-:Y:S01]  /*3120*/  SHF.L.U32 R11, RZ, 0x1f, RZ ;  /* 0x0000001fff0b7819 */ /* 0x000fe200000006ff */
[----:B--2---:R-:W-:-:S09]  /*3130*/  ULEA UR11, UR58, UR11, 0x18 ;  /* 0x0000000b3a0b7291 */ /* 0x004fd2000f8ec03f */
[----:B------:R-:W1:Y:S02]  /*3140*/  SYNCS.PHASECHK.TRANS64.TRYWAIT P1, [UR11+0x34400], R11 ;  /* 0x0344000bff0075a7 */ /* 0x000e64000802014b */
[----:B-1----:R-:W-:Y:S05]  /*3150*/  @!P1 BRA `(.L_x_25) ;  /* 0x0000031000c09947 */ /* 0x002fea0003800000 */
.L_x_536:
[----:B------:R-:W2:Y:S01]  /*3160*/  LDS.128 R16, [UR11+0x34520] ;  /* 0x0345200bff107984 */ /* 0x000ea20008000c00 */
[----:B------:R-:W-:Y:S01]  /*3170*/  @!PT LDS RZ, [RZ] ;  /* 0x00000000fffff984 */ /* 0x000fe20000000800 */
[----:B------:R-:W-:Y:S01]  /*3180*/  @!PT LDS RZ, [RZ] ;  /* 0x00000000fffff984 */ /* 0x000fe20000000800 */
[----:B------:R-:W-:Y:S01]  /*3190*/  @!PT LDS RZ, [RZ] ;  /* 0x00000000fffff984 */ /* 0x000fe20000000800 */
[----:B------:R-:W-:Y:S01]  /*31a0*/  @!PT LDS RZ, [RZ] ;  /* 0x00000000fffff984 */ /* 0x000fe20000000800 */
[----:B------:R3:W-:Y:S06]  /*31b0*/  MEMBAR.ALL.CTA ;  /* 0x0000000000007992 */ /* 0x0007ec0000008000 */
[----:B---3--:R-:W3:Y:S01]  /*31c0*/  FENCE.VIEW.ASYNC.S ;  /* 0x00000000000073c6 */ /* 0x008ee20000000000 */
[----:B------:R-:W-:Y:S05]  /*31d0*/  @!P2 BRA `(.L_x_26) ;  /* 0x000000000004a947 */ /* 0x000fea0003800000 */
[----:B------:R-:W-:Y:S01]  /*31e0*/  BPT.TRAP 0x1 ;  /* 0x000000040000795c */ /* 0x000fe20000300000 */
.L_x_26:
[----:B------:R-:W-:Y:S01]  /*31f0*/  UIADD3 UR11, UR11, 0x34440, URZ ;  /* 0x000344400b0b7890 */ /* 0x000fe2000fffe03f */
[----:B--2---:R-:W-:-:S03]  /*3200*/  ISETP.NE.AND P1, PT, R19, RZ, PT ;  /* 0x000000ff1300720c */ /* 0x004fc60003f25270 */
[----:B------:R-:W-:-:S09]  /*3210*/  UPRMT UR11, UR58, 0x654, UR11 ;  /* 0x000006543a0b7896 */ /* 0x000fd2000800000b */
[----:B---3--:R-:W-:Y:S01]  /*3220*/  SYNCS.ARRIVE.TRANS64.RED.A1T0 RZ, [UR11], RZ ;  /* 0x000000ffffff79a7 */ /* 0x008fe2000810040b */
[----:B------:R-:W-:Y:S05]  /*3230*/  @!P1 EXIT ;  /* 0x000000000000994d */ /* 0x000fea0003800000 */
[----:B-1----:R-:W-:-:S05]  /*3240*/  IMAD.WIDE R12, R18, 0xc, R24 ;  /* 0x0000000c120c7825 */ /* 0x002fca00078e0218 */
[----:B------:R1:W5:Y:S01]  /*3250*/  LDG.E R11, desc[UR38][R12.64+0x8] ;  /* 0x000008260c0b7981 */ /* 0x000362000c1e1900 */
[----:B------:R-:W-:Y:S01]  /*3260*/  UISETP.GE.U32.AND UP2, UPT, UR41, 0x3, UPT ;  /* 0x000000032900788c */ /* 0x000fe2000bf46070 */
[----:B------:R-:W-:Y:S01]  /*3270*/  SHF.R.S32.HI R19, RZ, 0x1f, R18 ;  /* 0x0000001fff137819 */ /* 0x000fe20000011412 */
[----:B------:R-:W-:Y:S01]  /*3280*/  UIMAD.WIDE.U32 UR12, UR41, -0x55555555, URZ ;  /* 0xaaaaaaab290c78a5 */ /* 0x000fe2000f8e003f */
[----:B------:R-:W-:-:S03]  /*3290*/  UMOV UR42, URZ ;  /* 0x0000003f002a7c82 */ /* 0x000fc60008000000 */
[----:B------:R-:W-:Y:S01]  /*32a0*/  USHF.R.U32.HI UR12, URZ, 0x1, UR13 ;  /* 0x000000013f0c7899 */ /* 0x000fe2000801160d */
[----:B-1----:R-:W-:-:S03]  /*32b0*/  MOV R12, 0x1 ;  /* 0x00000001000c7802 */ /* 0x002fc60000000f00 */
[----:B------:R-:W-:Y:S02]  /*32c0*/  UIMAD UR41, UR12, -0x3, UR41 ;  /* 0xfffffffd0c2978a4 */ /* 0x000fe4000f8e0229 */
[----:B------:R-:W-:Y:S01]  /*32d0*/  @UP2 ULOP3.LUT UR42, UR12, 0x1, URZ, 0xc0, !UPT ;  /* 0x000000010c2a2892 */ /* 0x000fe2000f8ec03f */
[----:B------:R1:W-:Y:S11]  /*32e0*/  STL [R1+0x600], R12 ;  /* 0x0006000c01007387 */ /* 0x0003f60000100800 */
.L_x_23:
[----:B------:R-:W-:-:S04]  /*32f0*/  IMAD.WIDE.U32 R24, R18, 0xc, R24 ;  /* 0x0000000c12187825 */ /* 0x000fc800078e0018 */
[----:B------:R-:W-:-:S05]  /*3300*/  IMAD R13, R19, 0xc, RZ ;  /* 0x0000000c130d7824 */ /* 0x000fca00078e02ff */
[----:B------:R-:W-:-:S05]  /*3310*/  IADD3 R25, R25, R13, RZ ;  /* 0x0000000d19197210 */ /* 0x000fca0007ffe0ff */
[----:B------:R3:W5:Y:S04]  /*3320*/  LDG.E R19, desc[UR38][R24.64+0x4] ;  /* 0x0000042618137981 */ /* 0x000768000c1e1900 */
[----:B------:R3:W5:Y:S01]  /*3330*/  LDG.E R13, desc[UR38][R24.64] ;  /* 0x00000026180d7981 */ /* 0x000762000c1e1900 */
[----:B------:R-:W-:-:S13]  /*3340*/  PLOP3.LUT P1, PT, PT, PT, UP1, 0x80, 0x0 ;  /* 0x000000000000781c */ /* 0x000fda0003f2f018 */
[----:B---3--:R-:W-:Y:S05]  /*3350*/  @!P1 BRA `(.L_x_27) ;  /* 0x0000029400cc9947 */ /* 0x008fea0003800000 */
[----:B------:R-:W-:-:S06]  /*3360*/  UISETP.GT.U32.AND UP0, UPT, UR18, 0x1, UPT ;  /* 0x000000011200788c */ /* 0x000fcc000bf04070 */
[----:B------:R-:W-:-:S13]  /*3370*/  PLOP3.LUT P0, PT, PT, PT, UP0, 0x80, 0x0 ;  /* 0x000000000000781c */ /* 0x000fda0003f0f008 */
[----:B--2---:R-:W-:Y:S05]  /*3380*/  @P0 EXIT ;  /* 0x000000000000094d */ /* 0x004fea0003800000 */
.L_x_28:
[----:B------:R-:W-:-:S08]  /*3390*/  NOP ;  /* 0x0000000000007918 */ /* 0x000fd00000000000 */
[----:B------:R-:W2:Y:S02]  /*33a0*/  USETMAXREG.TRY_ALLOC.CTAPOOL UP0, 0xe8 ;  /* 0x000000e8000079c8 */ /* 0x000ea40008000600 */
[----:B--2---:R-:W-:-:S13]  /*33b0*/  PLOP3.LUT P0, PT, PT, PT, UP0, 0x80, 0x0 ;  /* 0x000000000000781c */ /* 0x004fda0003f0f008 */
[----:B------:R-:W-:Y:S05]  /*33c0*/  @!P0 BRA `(.L_x_28) ;  /* 0xfffffffc00f08947 */ /* 0x000fea000383ffff */
[----:B------:R-:W2:Y:S01]  /*33d0*/  SHFL.IDX PT, R14, R14, RZ, 0x1f ;  /* 0x00001fff0e0e7589 */ /* 0x000ea200000e0000 */
[----:B------:R-:W3:Y:S01]  /*33e0*/  S2UR UR4, SR_CTAID.Y ;  /* 0x00000000000479c3 */ /* 0x000ee20000002600 */
[----:B------:R-:W-:Y:S01]  /*33f0*/  UMOV UR36, URZ ;  /* 0x0000003f00247c82 */ /* 0x000fe20008000000 */
[----:B------:R-:W-:Y:S01]  /*3400*/  UMOV UR37, URZ ;  /* 0x0000003f00257c82 */ /* 0x000fe20008000000 */
[----:B--2---:R-:W-:Y:S01]  /*3410*/  LOP3.LUT P0, RZ, R14, 0x3, RZ, 0xc0, !PT ;  /* 0x000000030eff7812 */ /* 0x004fe2000780c0ff */
[----:B---3--:R-:W-:-:S12]  /*3420*/  UIMAD UR4, UR4, UR60, UR56 ;  /* 0x0000003c040472a4 */ /* 0x008fd8000f8e0238 */
[----:B------:R-:W-:Y:S05]  /*3430*/  @P0 BRA `(.L_x_29) ;  /* 0x0000000000a40947 */ /* 0x000fea0003800000 */
[----:B------:R-:W-:Y:S01]  /*3440*/  ELECT P0, URZ, PT ;  /* 0x00000000003f782f */ /* 0x000fe20003800000 */
[----:B------:R-:W-:-:S12]  /*3450*/  BSSY B0, `(.L_x_30) ;  /* 0x0000020000007945 */ /* 0x000fd80003800000 */
[----:B------:R-:W-:Y:S05]  /*3460*/  @!P0 BRA `(.L_x_31) ;  /* 0x0000000000788947 */ /* 0x000fea0003800000 */
[----:B------:R-:W2:Y:S01]  /*3470*/  S2UR UR6, SR_CgaCtaId ;  /* 0x00000000000679c3 */ /* 0x000ea20000008800 */
[----:B------:R-:W-:Y:S01]  /*3480*/  UISETP.NE.AND UP0, UPT, UR26, 0x1, UPT ;  /* 0x000000011a00788c */ /* 0x000fe2000bf05270 */
[----:B------:R-:W-:-:S06]  /*3490*/  UMOV UR5, 0x400 ;  /* 0x0000040000057882 */ /* 0x000fcc0000000000 */
[----:B------:R-:W3:Y:S08]  /*34a0*/  LDC.64 R4, c[0x0][0x700] ;  /* 0x0001c000ff047b82 */ /* 0x000ef00000000a00 */
[----:B----4-:R-:W3:Y:S08]  /*34b0*/  LDC.64 R6, c[0x0][0x708] ;  /* 0x0001c200ff067b82 */ /* 0x010ef00000000a00 */
[----:B-----5:R-:W4:Y:S01]  /*34c0*/  LDC.64 R8, c[0x0][0x710] ;  /* 0x0001c400ff087b82 */ /* 0x020f220000000a00 */
[----:B--2---:R-:W-:-:S04]  /*34d0*/  ULEA UR5, UR6, UR5, 0x18 ;  /* 0x0000000506057291 */ /* 0x004fc8000f8ec03f */
[----:B------:R-:W-:Y:S02]  /*34e0*/  UIADD3 UR6, UR5, 0x80, URZ ;  /* 0x0000008005067890 */ /* 0x000fe4000fffe03f */
[----:B------:R-:W-:Y:S01]  /*34f0*/  @!UP0 UIADD3 UR6, UR5, URZ, URZ ;  /* 0x0000003f05068290 */ /* 0x000fe2000fffe03f */
[----:B------:R-:W4:Y:S08]  /*3500*/  LDC.64 R10, c[0x0][0x718] ;  /* 0x0001c600ff0a7b82 */ /* 0x000f300000000a00 */
[----:B------:R-:W2:Y:S01]  /*3510*/  LDC.64 R24, c[0x0][0x720] ;  /* 0x0001c800ff187b82 */ /* 0x000ea20000000a00 */
[----:B---3--:R3:W-:Y:S07]  /*3520*/  STS.128 [UR6+0x34780], R4 ;  /* 0x03478004ff007988 */ /* 0x0087ee0008000c06 */
[----:B------:R-:W2:Y:S08]  /*3530*/  LDC.64 R26, c[0x0][0x728] ;  /* 0x0001ca00ff1a7b82 */ /* 0x000eb00000000a00 */
[----:B------:R-:W1:Y:S01]  /*3540*/  LDC.64 R28, c[0x0][0x730] ;  /* 0x0001cc00ff1c7b82 */ /* 0x000e620000000a00 */
[----:B----4-:R3:W-:Y:S07]  /*3550*/  STS.128 [UR6+0x34790], R8 ;  /* 0x03479008ff007988 */ /* 0x0107ee0008000c06 */
[----:B------:R-:W1:Y:S08]  /*3560*/  LDC.64 R30, c[0x0][0x738] ;  /* 0x0001ce00ff1e7b82 */ /* 0x000e700000000a00 */
[----:B------:R-:W4:Y:S01]  /*3570*/  LDC.64 R32, c[0x0][0x740] ;  /* 0x0001d000ff207b82 */ /* 0x000f220000000a00 */
[----:B--2---:R3:W-:Y:S07]  /*3580*/  STS.128 [UR6+0x347a0], R24 ;  /* 0x0347a018ff007988 */ /* 0x0047ee0008000c06 */
[----:B------:R-:W4:Y:S08]  /*3590*/  LDC.64 R34, c[0x0][0x748] ;  /* 0x0001d200ff227b82 */ /* 0x000f300000000a00 */
[----:B------:R-:W2:Y:S01]  /*35a0*/  LDC.64 R36, c[0x0][0x750] ;  /* 0x0001d400ff247b82 */ /* 0x000ea20000000a00 */
[----:B-1----:R3:W-:Y:S07]  /*35b0*/  STS.128 [UR6+0x347b0], R28 ;  /* 0x0347b01cff007988 */ /* 0x0027ee0008000c06 */
[----:B------:R-:W2:Y:S08]  /*35c0*/  LDC.64 R38, c[0x0][0x758] ;  /* 0x0001d600ff267b82 */ /* 0x000eb00000000a00 */
[----:B------:R-:W1:Y:S01]  /*35d0*/  LDC.64 R40, c[0x0][0x760] ;  /* 0x0001d800ff287b82 */ /* 0x000e620000000a00 */
[----:B----4-:R3:W-:Y:S07]  /*35e0*/  STS.128 [UR6+0x347c0], R32 ;  /* 0x0347c020ff007988 */ /* 0x0107ee0008000c06 */
[----:B------:R-:W1:Y:S08]  /*35f0*/  LDC.64 R42, c[0x0][0x768] ;  /* 0x0001da00ff2a7b82 */ /* 0x000e700000000a00 */
[----:B------:R-:W4:Y:S01]  /*3600*/  LDC.64 R44, c[0x0][0x770] ;  /* 0x0001dc00ff2c7b82 */ /* 0x000f220000000a00 */
[----:B--2---:R3:W-:Y:S07]  /*3610*/  STS.128 [UR6+0x347d0], R36 ;  /* 0x0347d024ff007988 */ /* 0x0047ee0008000c06 */
[----:B------:R-:W4:Y:S01]  /*3620*/  LDC.64 R46, c[0x0][0x778] ;  /* 0x0001de00ff2e7b82 */ /* 0x000f220000000a00 */
[----:B-1----:R3:W-:Y:S04]  /*3630*/  STS.128 [UR6+0x347e0], R40 ;  /* 0x0347e028ff007988 */ /* 0x0027e80008000c06 */
[----:B----4-:R3:W-:Y:S02]  /*3640*/  STS.128 [UR6+0x347f0], R44 ;  /* 0x0347f02cff007988 */ /* 0x0107e40008000c06 */
.L_x_31:
[----:B------:R-:W-:Y:S05]  /*3650*/  BSYNC B0 ;  /* 0x0000000000007941 */ /* 0x000fea0003800000 */
.L_x_30:
[----:B------:R-:W-:Y:S01]  /*3660*/  UISETP.NE.AND UP0, UPT, UR26, 0x1, UPT ;  /* 0x000000011a00788c */ /* 0x000fe2000bf05270 */
[----:B------:R-:W-:Y:S01]  /*3670*/  NOP ;  /* 0x0000000000007918 */ /* 0x000fe20000000000 */
[----:B------:R-:W-:Y:S01]  /*3680*/  ULDC UR5, c[0x0][0x884] ;  /* 0x0002210000057ab9 */ /* 0x000fe20000000800 */
[----:B------:R-:W-:Y:S01]  /*3690*/  ULDC.64 UR36, c[0x0][0x800] ;  /* 0x0002000000247ab9 */ /* 0x000fe20000000a00 */
[----:B------:R-:W-:-:S04]  /*36a0*/  USEL UR5, UR5, URZ, UP0 ;  /* 0x0000003f05057287 */ /* 0x000fc80008000000 */
[----:B------:R-:W-:-:S04]  /*36b0*/  UIADD3 UR5, UR4, UR5, URZ ;  /* 0x0000000504057290 */ /* 0x000fc8000fffe03f */
[----:B------:R-:W-:-:S12]  /*36c0*/  UIMAD.WIDE UR36, UR5, 0x80, UR36 ;  /* 0x00000080052478a5 */ /* 0x000fd8000f8e0224 */
.L_x_29:
[----:B------:R-:W-:-:S13]  /*36d0*/  ISETP.NE.AND P0, PT, RZ, UR51, PT ;  /* 0x00000033ff007c0c */ /* 0x000fda000bf05270 */
[----:B------:R-:W-:Y:S05]  /*36e0*/  @P0 BRA `(.L_x_32) ;  /* 0x00000004000c0947 */ /* 0x000fea0003800000 */
[----:B------:R-:W-:Y:S01]  /*36f0*/  ELECT P0, URZ, PT ;  /* 0x00000000003f782f */ /* 0x000fe20003800000 */
[----:B------:R-:W-:-:S12]  /*3700*/  BSSY B0, `(.L_x_33) ;  /* 0x000002c000007945 */ /* 0x000fd80003800000 */
[----:B------:R-:W-:Y:S05]  /*3710*/  @!P0 BRA `(.L_x_34) ;  /* 0x0000000000a88947 */ /* 0x000fea0003800000 */
[----:B---34-:R-:W2:Y:S08]  /*3720*/  LDC.64 R6, c[0x0][0x820] ;  /* 0x00020800ff067b82 */ /* 0x018eb00000000a00 */
[----:B------:R-:W3:Y:S01]  /*3730*/  LDC.64 R4, c[0x0][0x818] ;  /* 0x00020600ff047b82 */ /* 0x000ee20000000a00 */
[----:B--2---:R-:W-:-:S06]  /*3740*/  IMAD.WIDE R6, R18, 0x8, R6 ;  /* 0x0000000812067825 */ /* 0x004fcc00078e0206 */
[----:B------:R-:W2:Y:S01]  /*3750*/  LDG.E.64 R6, desc[UR38][R6.64] ;  /* 0x0000002606067981 */ /* 0x000ea2000c1e1b00 */
[----:B---3--:R-:W-:-:S06]  /*3760*/  IMAD.WIDE R4, R18, 0x8, R4 ;  /* 0x0000000812047825 */ /* 0x008fcc00078e0204 */
[----:B------:R-:W3:Y:S01]  /*3770*/  LDG.E.64 R4, desc[UR38][R4.64] ;  /* 0x0000002604047981 */ /* 0x000ee2000c1e1b00 */
[----:B------:R-:W4:Y:S01]  /*3780*/  S2UR UR5, SR_CgaCtaId ;  /* 0x00000000000579c3 */ /* 0x000f220000008800 */
[----:B------:R-:W-:Y:S01]  /*3790*/  UISETP.NE.AND UP0, UPT, UR26, 0x1, UPT ;  /* 0x000000011a00788c */ /* 0x000fe2000bf05270 */
[----:B-----5:R-:W-:Y:S01]  /*37a0*/  VIADD R9, R19, 0xffffffff ;  /* 0xffffffff13097836 */ /* 0x020fe20000000000 */
[----:B------:R-:W-:Y:S01]  /*37b0*/  UMOV UR4, 0x400 ;  /* 0x0000040000047882 */ /* 0x000fe20000000000 */
[----:B------:R-:W-:Y:S01]  /*37c0*/  CS2R R10, SRZ ;  /* 0x00000000000a7805 */ /* 0x000fe2000001ff00 */
[----:B----4-:R-:W-:-:S04]  /*37d0*/  ULEA UR4, UR5, UR4, 0x18 ;  /* 0x0000000405047291 */ /* 0x010fc8000f8ec03f */
[----:B------:R-:W-:-:S03]  /*37e0*/  UIADD3 UR5, UR4, 0x80, URZ ;  /* 0x0000008004057890 */ /* 0x000fc6000fffe03f */
[----:B------:R-:W-:-:S04]  /*37f0*/  @!UP0 UIADD3 UR5, UR4, URZ, URZ ;  /* 0x0000003f04058290 */ /* 0x000fc8000fffe03f */
[----:B------:R-:W-:-:S05]  /*3800*/  UIADD3 UR4, UR5, 0x34780, URZ ;  /* 0x0003478005047890 */ /* 0x000fca000fffe03f */
[----:B------:R-:W4:Y:S01]  /*3810*/  LDS R0, [UR5+0x3479c] ;  /* 0x03479c05ff007984 */ /* 0x000f220008000800 */
[----:B------:R-:W-:-:S03]  /*3820*/  IMAD.U32 R14, RZ, RZ, UR4 ;  /* 0x00000004ff0e7e24 */ /* 0x000fc6000f8e00ff */
[----:B------:R-:W-:Y:S02]  /*3830*/  STS [UR5+0x347b0], RZ ;  /* 0x0347b0ffff007988 */ /* 0x000fe40008000805 */
[----:B------:R-:W-:-:S05]  /*3840*/  SHF.R.U64 R14, R14, 0x4, RZ ;  /* 0x000000040e0e7819 */ /* 0x000fca00000012ff */
[----:B------:R-:W-:Y:S04]  /*3850*/  STS [UR5+0x34790], R14 ;  /* 0x0347900eff007988 */ /* 0x000fe80008000805 */
[----:B------:R-:W-:Y:S01]  /*3860*/  STS [UR5+0x34794], R14 ;  /* 0x0347940eff007988 */ /* 0x000fe20008000805 */
[----:B--2---:R-:W-:-:S04]  /*3870*/  SHF.L.U64.HI R21, R6, 0x1, R7 ;  /* 0x0000000106157819 */ /* 0x004fc80000010207 */
[----:B------:R-:W-:-:S04]  /*3880*/  LOP3.LUT R21, R21, 0x1fffffff, RZ, 0xc0, !PT ;  /* 0x1fffffff15157812 */ /* 0x000fc800078ec0ff */
[----:B------:R-:W-:Y:S01]  /*3890*/  SHF.R.U32.HI R7, RZ, 0x4, R21 ;  /* 0x00000004ff077819 */ /* 0x000fe20000011615 */
[----:B---3--:R-:W-:Y:S03]  /*38a0*/  STS.64 [UR5+0x34780], R4 ;  /* 0x03478004ff007988 */ /* 0x008fe60008000a05 */
[----:B----4-:R-:W-:-:S05]  /*38b0*/  LOP3.LUT R0, R0, 0xf, R7, 0xb8, !PT ;  /* 0x0000000f00007812 */ /* 0x010fca00078eb807 */
[----:B------:R2:W-:Y:S04]  /*38c0*/  STS [UR5+0x3479c], R0 ;  /* 0x03479c00ff007988 */ /* 0x0005e80008000805 */
[----:B------:R-:W3:Y:S01]  /*38d0*/  LDS R7, [UR5+0x3479c] ;  /* 0x03479c05ff077984 */ /* 0x000ee20008000800 */
[----:B--2---:R-:W-:-:S04]  /*38e0*/  SHF.L.U32 R0, R6, 0x1, RZ ;  /* 0x0000000106007819 */ /* 0x004fc800000006ff */
[----:B------:R-:W-:-:S04]  /*38f0*/  LOP3.LUT R0, R0, 0xfffffffe, RZ, 0xc0, !PT ;  /* 0xfffffffe00007812 */ /* 0x000fc800078ec0ff */
[----:B------:R-:W-:-:S05]  /*3900*/  SHF.R.U64 R0, R0, 0x4, R21 ;  /* 0x0000000400007819 */ /* 0x000fca0000001215 */
[----:B------:R-:W-:Y:S01]  /*3910*/  STS [UR5+0x3478c], R0 ;  /* 0x03478c00ff007988 */ /* 0x000fe20008000805 */
[----:B---3--:R-:W-:-:S05]  /*3920*/  LOP3.LUT R7, R7, 0xf0, RZ, 0xb8, !PT ;  /* 0x000000f007077812 */ /* 0x008fca00078eb8ff */
[----:B------:R-:W-:Y:S04]  /*3930*/  STS [UR5+0x3479c], R7 ;  /* 0x03479c07ff007988 */ /* 0x000fe80008000805 */
[----:B------:R-:W2:Y:S02]  /*3940*/  LDS R8, [UR5+0x3479c] ;  /* 0x03479c05ff087984 */ /* 0x000ea40008000800 */
[----:B--2---:R-:W-:Y:S02]  /*3950*/  LOP3.LUT R15, R8, 0xf00, RZ, 0xb8, !PT ;  /* 0x00000f00080f7812 */ /* 0x004fe400078eb8ff */
[----:B------:R-:W-:-:S03]  /*3960*/  IADD3 R8, R13, -0x1, RZ ;  /* 0xffffffff0d087810 */ /* 0x000fc60007ffe0ff */
[----:B------:R-:W-:Y:S04]  /*3970*/  STS.64 [UR5+0x34798], R14 ;  /* 0x0347980eff007988 */ /* 0x000fe80008000a05 */
[----:B-1----:R-:W1:Y:S04]  /*3980*/  LDS R12, [UR5+0x3479c] ;  /* 0x03479c05ff0c7984 */ /* 0x002e680008000800 */
[----:B------:R2:W-:Y:S01]  /*3990*/  STS.128 [UR5+0x347a0], R8 ;  /* 0x0347a008ff007988 */ /* 0x0005e20008000c05 */
[----:B-1----:R-:W-:-:S05]  /*39a0*/  LOP3.LUT R12, R12, 0xf000, RZ, 0xb8, !PT ;  /* 0x0000f0000c0c7812 */ /* 0x002fca00078eb8ff */
[----:B------:R2:W-:Y:S02]  /*39b0*/  STS [UR5+0x3479c], R12 ;  /* 0x03479c0cff007988 */ /* 0x0005e40008000805 */
.L_x_34:
[----:B------:R-:W-:Y:S05]  /*39c0*/  BSYNC B0 ;  /* 0x0000000000007941 */ /* 0x000fea0003800000 */
.L_x_33:
[----:B------:R-:W-:Y:S01]  /*39d0*/  ELECT P0, URZ, PT ;  /* 0x00000000003f782f */ /* 0x000fe20003800000 */
[----:B------:R-:W-:Y:S01]  /*39e0*/  NOP ;  /* 0x0000000000007918 */ /* 0x000fe20000000000 */
[----:B------:R-:W-:Y:S11]  /*39f0*/  BSSY B0, `(.L_x_35) ;  /* 0x0000004000007945 */ /* 0x000ff60003800000 */
[----:B------:R-:W-:Y:S05]  /*3a00*/  @!P0 BRA `(.L_x_36) ;  /* 0x0000000000088947 */ /* 0x000fea0003800000 */
[----:B------:R0:W-:Y:S01]  /*3a10*/  UTMACMDFLUSH ;  /* 0x00000000000079b7 */ /* 0x0001e20000000000 */
[----:B------:R-:W-:-:S04]  /*3a20*/  DEPBAR.LE SB0, 0x0 ;  /* 0x000080000000791a */ /* 0x000fc80000000000 */
.L_x_36:
[----:B------:R-:W-:Y:S05]  /*3a30*/  BSYNC B0 ;  /* 0x0000000000007941 */ /* 0x000fea0003800000 */
.L_x_35:
[----:B------:R-:W1:Y:S01]  /*3a40*/  S2UR UR5, SR_CgaCtaId ;  /* 0x00000000000579c3 */ /* 0x000e620000008800 */
[----:B-----5:R-:W2:Y:S01]  /*3a50*/  S2R R0, SR_LANEID ;  /* 0x0000000000007919 */ /* 0x020ea20000000000 */
[----:B------:R-:W-:Y:S01]  /*3a60*/  UISETP.NE.AND UP0, UPT, UR26, 0x1, UPT ;  /* 0x000000011a00788c */ /* 0x000fe2000bf05270 */
[----:B------:R-:W-:Y:S02]  /*3a70*/  UMOV UR4, 0x400 ;  /* 0x0000040000047882 */ /* 0x000fe40000000000 */
[----:B-1----:R-:W-:-:S04]  /*3a80*/  ULEA UR4, UR5, UR4, 0x18 ;  /* 0x0000000405047291 */ /* 0x002fc8000f8ec03f */
[----:B------:R-:W-:-:S04]  /*3a90*/  UIADD3 UR5, UR4, 0x80, URZ ;  /* 0x0000008004057890 */ /* 0x000fc8000fffe03f */
[----:B------:R-:W-:Y:S01]  /*3aa0*/  @!UP0 UIADD3 UR5, UR4, URZ, URZ ;  /* 0x0000003f04058290 */ /* 0x000fe2000fffe03f */
[----:B--2---:R-:W-:-:S05]  /*3ab0*/  SHF.L.U32 R0, R0, 0x2, RZ ;  /* 0x0000000200007819 */ /* 0x004fca00000006ff */
[----:B---3--:R-:W-:Y:S02]  /*3ac0*/  MOV R5, UR5 ;  /* 0x0000000500057c02 */ /* 0x008fe40008000f00 */
[C---:B------:R-:W-:Y:S02]  /*3ad0*/  IADD3 R4, P0, R0.reuse, UR36, RZ ;  /* 0x0000002400047c10 */ /* 0x040fe4000ff1e0ff */
[----:B----4-:R-:W-:-:S03]  /*3ae0*/  IADD3 R6, R0, 0x34780, R5 ;  /* 0x0003478000067810 */ /* 0x010fc60007ffe005 */
[----:B------:R-:W-:Y:S02]  /*3af0*/  IMAD.X R5, RZ, RZ, UR37, P0 ;  /* 0x00000025ff057e24 */ /* 0x000fe400080e06ff */
[----:B------:R-:W1:Y:S04]  /*3b00*/  LDS R7, [R6] ;  /* 0x0000000006077984 */ /* 0x000e680000000800 */
[----:B-1----:R2:W5:Y:S02]  /*3b10*/  ATOMG.E.EXCH.STRONG.GPU PT, RZ, [R4], R7 ;  /* 0x0000000704ff73a8 */ /* 0x00256400041ee100 */
.L_x_32:
[----:B-----5:R-:W-:Y:S01]  /*3b20*/  SHF.L.U32 R0, R158, 0x6, RZ ;  /* 0x000000069e007819 */ /* 0x020fe200000006ff */
[----:B------:R-:W1:Y:S01]  /*3b30*/  S2UR UR57, SR_CgaCtaId ;  /* 0x00000000003979c3 */ /* 0x000e620000008800 */
[-C--:B--23--:R-:W-:Y:S01]  /*3b40*/  LEA.HI R5, R3, R158.reuse, RZ, 0x5 ;  /* 0x0000009e03057211 */ /* 0x08cfe200078f28ff */
[----:B------:R-:W-:Y:S01]  /*3b50*/  UISETP.NE.AND UP1, UPT, UR26, 0x1, UPT ;  /* 0x000000011a00788c */ /* 0x000fe2000bf25270 */
[----:B------:R-:W-:Y:S01]  /*3b60*/  LOP3.LUT R4, R0, 0x40, RZ, 0xc0, !PT ;  /* 0x0000004000047812 */ /* 0x000fe200078ec0ff */
[----:B------:R-:W-:Y:S01]  /*3b70*/  UISETP.NE.AND UP0, UPT, UR18, URZ, UPT ;  /* 0x0000003f1200728c */ /* 0x000fe2000bf05270 */
[-C--:B------:R-:W-:Y:S01]  /*3b80*/  LEA.HI R0, R158, R158.reuse, RZ, 0x1 ;  /* 0x0000009e9e007211 */ /* 0x080fe200078f08ff */
[----:B------:R-:W-:Y:S01]  /*3b90*/  UMOV UR47, 0x400 ;  /* 0x00000400002f7882 */ /* 0x000fe20000000000 */
[----:B------:R-:W-:Y:S01]  /*3ba0*/  SHF.R.U32.HI R5, RZ, 0x1, R5 ;  /* 0x00000001ff057819 */ /* 0x000fe20000011605 */
[----:B------:R-:W-:Y:S01]  /*3bb0*/  USEL UR4, URZ, 0x1, UP0 ;  /* 0x000000013f047887 */ /* 0x000fe20008000000 */
[----:B------:R-:W-:Y:S01]  /*3bc0*/  SHF.R.S32.HI R0, RZ, 0x1, R0 ;  /* 0x00000001ff007819 */ /* 0x000fe20000011400 */
[----:B------:R-:W-:Y:S01]  /*3bd0*/  USHF.L.U32 UR50, UR18, 0x3, URZ ;  /* 0x0000000312327899 */ /* 0x000fe2000800063f */
[----:B------:R-:W-:Y:S01]  /*3be0*/  SHF.L.U32 R2, R2, 0x3, RZ ;  /* 0x0000000302027819 */ /* 0x000fe200000006ff */
[----:B------:R-:W-:Y:S01]  /*3bf0*/  ULOP3.LUT UR43, UR40, 0x1, URZ, 0xfc, !UPT ;  /* 0x00000001282b7892 */ /* 0x000fe2000f8efc3f */
[----:B------:R-:W-:Y:S01]  /*3c00*/  LOP3.LUT R5, R4, 0x30, R5, 0xf8, !PT ;  /* 0x0000003004057812 */ /* 0x000fe200078ef805 */
[----:B------:R-:W-:Y:S01]  /*3c10*/  IMAD.SHL.U32 R0, R0, 0x80, RZ ;  /* 0x0000008000007824 */ /* 0x000fe200078e00ff */
[----:B------:R-:W-:Y:S01]  /*3c20*/  ULOP3.LUT UR53, UR50, 0x8, URZ, 0xc0, !UPT ;  /* 0x0000000832357892 */ /* 0x000fe2000f8ec03f */
[----:B------:R-:W-:Y:S01]  /*3c30*/  MOV R7, 0x1 ;  /* 0x0000000100077802 */ /* 0x000fe20000000f00 */
[----:B------:R-:W-:Y:S01]  /*3c40*/  IMAD.U32 R154, RZ, RZ, UR4 ;  /* 0x00000004ff9a7e24 */ /* 0x000fe2000f8e00ff */
[----:B------:R-:W-:Y:S01]  /*3c50*/  LOP3.LUT R2, R5, 0x8, R2, 0xf8, !PT ;  /* 0x0000000805027812 */ /* 0x000fe200078ef802 */
[----:B------:R-:W-:Y:S01]  /*3c60*/  ULOP3.LUT UR52, UR59, 0x1, URZ, 0xfc, !UPT ;  /* 0x000000013b347892 */ /* 0x000fe2000f8efc3f */
[----:B------:R-:W-:Y:S01]  /*3c70*/  LEA.HI R5, R3, R158, RZ, 0x4 ;  /* 0x0000009e03057211 */ /* 0x000fe200078f20ff */
[----:B------:R-:W-:Y:S01]  /*3c80*/  ULOP3.LUT UR54, UR61, 0x1, URZ, 0xfc, !UPT ;  /* 0x000000013d367892 */ /* 0x000fe2000f8efc3f */
[----:B------:R-:W-:Y:S01]  /*3c90*/  LOP3.LUT R3, R0, 0x180, RZ, 0xc0, !PT ;  /* 0x0000018000037812 */ /* 0x000fe200078ec0ff */
[----:B------:R-:W-:Y:S01]  /*3ca0*/  ULOP3.LUT UR55, UR50, 0x8, URZ, 0xc, !UPT ;  /* 0x0000000832377892 */ /* 0x000fe2000f8e0c3f */
[----:B----4-:R-:W-:Y:S01]  /*3cb0*/  SHF.R.S32.HI R6, RZ, 0x4, R5 ;  /* 0x00000004ff067819 */ /* 0x010fe20000011405 */
[----:B-1----:R-:W-:Y:S01]  /*3cc0*/  ULEA UR47, UR57, UR47, 0x18 ;  /* 0x0000002f392f7291 */ /* 0x002fe2000f8ec03f */
[----:B------:R-:W-:Y:S01]  /*3cd0*/  LOP3.LUT R4, R3, R4, RZ, 0xfc, !PT ;  /* 0x0000000403047212 */ /* 0x000fe200078efcff */
[----:B------:R-:W-:Y:S01]  /*3ce0*/  ULOP3.LUT UR53, UR53, 0x18, URZ, 0x3c, !UPT ;  /* 0x0000001835357892 */ /* 0x000fe2000f8e3c3f */
[----:B------:R-:W-:Y:S01]  /*3cf0*/  LEA.HI R5, R5, R6, RZ, 0x1 ;  /* 0x0000000605057211 */ /* 0x000fe200078f08ff */
[----:B------:R-:W-:Y:S01]  /*3d00*/  UIADD3 UR48, UR47, 0x80, URZ ;  /* 0x000000802f307890 */ /* 0x000fe2000fffe03f */
[----:B------:R-:W-:Y:S01]  /*3d10*/  SHF.R.U32.HI R4, RZ, 0x3, R4 ;  /* 0x00000003ff047819 */ /* 0x000fe20000011604 */
[----:B------:R-:W-:Y:S01]  /*3d20*/  UIADD3 UR49, UR47, 0x34500, URZ ;  /* 0x000345002f317890 */ /* 0x000fe2000fffe03f */
[----:B------:R-:W-:Y:S01]  /*3d30*/  LOP3.LUT R5, R5, 0x7ffffe, RZ, 0xc0, !PT ;  /* 0x007ffffe05057812 */ /* 0x000fe200078ec0ff */
[----:B------:R-:W-:Y:S01]  /*3d40*/  @!UP1 UIADD3 UR48, UR47, URZ, URZ ;  /* 0x0000003f2f309290 */ /* 0x000fe2000fffe03f */
[----:B------:R-:W-:Y:S01]  /*3d50*/  LOP3.LUT R2, R4, R2, R3, 0x1e, !PT ;  /* 0x0000000204027212 */ /* 0x000fe200078e1e03 */
[----:B------:R-:W-:Y:S01]  /*3d60*/  UIADD3 UR5, UR50, UR49, URZ ;  /* 0x0000003132057290 */ /* 0x000fe2000fffe03f */
[----:B------:R-:W-:Y:S01]  /*3d70*/  IADD3 R5, R6, -R5, RZ ;  /* 0x8000000506057210 */ /* 0x000fe20007ffe0ff */
[----:B------:R-:W-:Y:S01]  /*3d80*/  UIADD3 UR48, UR48, 0x34780, URZ ;  /* 0x0003478030307890 */ /* 0x000fe2000fffe03f */
[----:B------:R-:W-:-:S02]  /*3d90*/  IADD3 R158, R158, 0x1f, RZ ;  /* 0x0000001f9e9e7810 */ /* 0x000fc40007ffe0ff */
[----:B------:R-:W-:Y:S01]  /*3da0*/  MOV R153, RZ ;  /* 0x000000ff00997202 */ /* 0x000fe20000000f00 */
[----:B------:R-:W-:-:S08]  /*3db0*/  IMAD R157, R5, 0x200, R2 ;  /* 0x00000200059d7824 */ /* 0x000fd000078e0202 */
.L_x_240:
[----:B-1-3--:R-:W1:Y:S02]  /*3dc0*/  LDC.64 R2, c[0x0][0x290] ;  /* 0x0000a400ff027b82 */ /* 0x00ae640000000a00 */
[----:B-1----:R-:W-:-:S05]  /*3dd0*/  IMAD.WIDE R2, R18, 0xc, R2 ;  /* 0x0000000c12027825 */ /* 0x002fca00078e0202 */
[----:B--2---:R-:W2:Y:S01]  /*3de0*/  LDG.E R5, desc[UR38][R2.64+0x8] ;  /* 0x0000082602057981 */ /* 0x004ea2000c1e1900 */
[----:B------:R-:W-:Y:S01]  /*3df0*/  SHF.L.U32 R11, R154, 0x1f, RZ ;  /* 0x0000001f9a0b7819 */ /* 0x000fe200000006ff */
[----:B------:R-:W-:Y:S01]  /*3e00*/  UMOV UR5, UR41 ;  /* 0x0000002900057c82 */ /* 0x000fe20008000000 */
[----:B------:R-:W-:-:S04]  /*3e10*/  MOV R8, UR49 ;  /* 0x0000003100087c02 */ /* 0x000fc80008000f00 */
[----:B------:R-:W1:Y:S01]  /*3e20*/  SYNCS.PHASECHK.TRANS64.TRYWAIT P0, [R8+UR50], R11 ;  /* 0x0000000b080075a7 */ /* 0x000e620008000172 */
[----:B--2---:R-:W-:-:S04]  /*3e30*/  IADD3 R6, R5, 0x3f, RZ ;  /* 0x0000003f05067810 */ /* 0x004fc80007ffe0ff */
[----:B------:R-:W-:-:S04]  /*3e40*/  SHF.R.S32.HI R9, RZ, 0x1f, R6 ;  /* 0x0000001fff097819 */ /* 0x000fc80000011406 */
[----:B------:R-:W-:Y:S01]  /*3e50*/  LEA.HI R6, R9, R6, RZ, 0x6 ;  /* 0x0000000609067211 */ /* 0x000fe200078f30ff */
[----:B-1----:R-:W-:Y:S06]  /*3e60*/  @!P0 BRA `(.L_x_37) ;  /* 0x0000030400948947 */ /* 0x002fec0003800000 */
.L_x_537:
[----:B------:R2:W-:Y:S01]  /*3e70*/  STL [R1+0x400], RZ ;  /* 0x000400ff01007387 */ /* 0x0005e20000100800 */
[----:B------:R-:W-:Y:S01]  /*3e80*/  ISETP.GE.AND P0, PT, R5, 0x1, PT ;  /* 0x000000010500780c */ /* 0x000fe20003f06270 */
[----:B------:R-:W-:Y:S01]  /*3e90*/  UMOV UR4, URZ ;  /* 0x0000003f00047c82 */ /* 0x000fe20008000000 */
[--C-:B------:R-:W-:Y:S01]  /*3ea0*/  IMAD.MOV.U32 R156, RZ, RZ, R18.reuse ;  /* 0x000000ffff9c7224 */ /* 0x100fe200078e0012 */
[----:B------:R2:W-:Y:S01]  /*3eb0*/  STL [R1+0x404], RZ ;  /* 0x000404ff01007387 */ /* 0x0005e20000100800 */
[----:B------:R-:W-:Y:S02]  /*3ec0*/  SHF.R.S32.HI R19, RZ, 0x1f, R18 ;  /* 0x0000001fff137819 */ /* 0x000fe40000011412 */
[----:B------:R-:W-:Y:S02]  /*3ed0*/  CS2R R150, SRZ ;  /* 0x0000000000967805 */ /* 0x000fe4000001ff00 */
[----:B------:R-:W-:Y:S01]  /*3ee0*/  MOV R2, UR42 ;  /* 0x0000002a00027c02 */ /* 0x000fe20008000f00 */
[----:B------:R2:W-:Y:S01]  /*3ef0*/  STL [R1+0x408], RZ ;  /* 0x000408ff01007387 */ /* 0x0005e20000100800 */
[----:B------:R-:W-:-:S02]  /*3f00*/  CS2R R24, SRZ ;  /* 0x0000000000187805 */ /* 0x000fc4000001ff00 */
[----:B------:R-:W-:Y:S02]  /*3f10*/  CS2R R26, SRZ ;  /* 0x00000000001a7805 */ /* 0x000fe4000001ff00 */
[----:B------:R-:W-:Y:S01]  /*3f20*/  CS2R R28, SRZ ;  /* 0x00000000001c7805 */ /* 0x000fe2000001ff00 */
[----:B------:R2:W-:Y:S01]  /*3f30*/  STL [R1+0x40c], RZ ;  /* 0x00040cff01007387 */ /* 0x0005e20000100800 */
[----:B------:R-:W-:Y:S02]  /*3f40*/  CS2R R30, SRZ ;  /* 0x00000000001e7805 */ /* 0x000fe4000001ff00 */
[----:B------:R-:W-:Y:S02]  /*3f50*/  CS2R R32, SRZ ;  /* 0x0000000000207805 */ /* 0x000fe4000001ff00 */
[----:B------:R-:W-:Y:S01]  /*3f60*/  CS2R R34, SRZ ;  /* 0x0000000000227805 */ /* 0x000fe2000001ff00 */
        /* <DEDUP_REMOVED lines=55> */
[----:B------:R-:W-:Y:S01]  /*42e0*/  SHF.R.S32.HI R6, RZ, 0x6, R6 ;  /* 0x00000006ff067819 */ /* 0x000fe20000011406 */
        /* <DEDUP_REMOVED lines=21> */
[----:B------:R-:W-:-:S03]  /*4440*/  CS2R R148, SRZ ;  /* 0x0000000000947805 */ /* 0x000fc6000001ff00 */
[----:B------:R2:W-:Y:S04]  /*4450*/  STL [R1+0x460], RZ ;  /* 0x000460ff01007387 */ /* 0x0005e80000100800 */
        /* <DEDUP_REMOVED lines=231> */
[----:B------:R2:W-:Y:S04]  /*52d0*/  STL [R1], RZ ;  /* 0x000000ff01007387 */ /* 0x0005e80000100800 */
        /* <DEDUP_REMOVED lines=126> */
[----:B------:R2:W-:Y:S01]  /*5ac0*/  STL [R1+0x1fc], RZ ;  /* 0x0001fcff01007387 */ /* 0x0005e20000100800 */
[----:B------:R-:W-:Y:S05]  /*5ad0*/  @!P0 BRA `(.L_x_38) ;  /* 0x000000b800548947 */ /* 0x000fea0003800000 */
[----:B------:R-:W-:-:S06]  /*5ae0*/  UISETP.NE.AND UP0, UPT, UR43, 0x3, UPT ;  /* 0x000000032b00788c */ /* 0x000fcc000bf05270 */
[----:B------:R-:W-:-:S13]  /*5af0*/  PLOP3.LUT P1, PT, PT, PT, UP0, 0x80, 0x0 ;  /* 0x000000000000781c */ /* 0x000fda0003f2f008 */
[----:B------:R-:W-:Y:S05]  /*5b00*/  @!P1 BRA `(.L_x_39) ;  /* 0x0000000000049947 */ /* 0x000fea0003800000 */
[----:B------:R-:W-:Y:S01]  /*5b10*/  BPT.TRAP 0x1 ;  /* 0x000000040000795c */ /* 0x000fe20000300000 */
.L_x_39:
[----:B------:R-:W-:Y:S01]  /*5b20*/  ULEA UR4, UR41, UR47, 0x3 ;  /* 0x0000002f29047291 */ /* 0x000fe2000f8e183f */
[----:B-1----:R-:W-:-:S04]  /*5b30*/  MOV R0, UR42 ;  /* 0x0000002a00007c02 */ /* 0x002fc80008000f00 */
[----:B------:R-:W-:-:S04]  /*5b40*/  SHF.L.U32 R0, R0, 0x1f, RZ ;  /* 0x0000001f00007819 */ /* 0x000fc800000006ff */
[----:B------:R1:W3:Y:S01]  /*5b50*/  SYNCS.PHASECHK.TRANS64.TRYWAIT P0, [UR4+0x34480], R0 ;  /* 0x03448000ff0075a7 */ /* 0x0002e20008000144 */
[----:B------:R-:W-:Y:S05]  /*5b60*/  @!P1 BRA `(.L_x_40) ;  /* 0x0000000000049947 */ /* 0x000fea0003800000 */
[----:B------:R-:W-:Y:S01]  /*5b70*/  BPT.TRAP 0x1 ;  /* 0x000000040000795c */ /* 0x000fe20000300000 */
.L_x_40:
[----:B---3--:R-:W-:Y:S05]  /*5b80*/  @P0 BRA `(.L_x_41) ;  /* 0x0000000000080947 */ /* 0x008fea0003800000 */
[----:B------:R-:W3:Y:S02]  /*5b90*/  SYNCS.PHASECHK.TRANS64.TRYWAIT P0, [UR4+0x34480], R0 ;  /* 0x03448000ff0075a7 */ /* 0x000ee40008000144 */
[----:B---3--:R-:W-:Y:S05]  /*5ba0*/  @!P0 BRA `(.L_x_42) ;  /* 0x000002e800608947 */ /* 0x008fea0003800000 */
.L_x_41:
[----:B------:R-:W-:Y:S01]  /*5bb0*/  UIADD3 UR5, UR47, 0x18000, URZ ;  /* 0x000180002f057890 */ /* 0x000fe2000fffe03f */
[----:B------:R-:W-:Y:S01]  /*5bc0*/  WARPGROUP.ARRIVE ;  /* 0x00000000000079c5 */ /* 0x000fe20000000000 */
[----:B------:R-:W-:Y:S01]  /*5bd0*/  USHF.R.U32.HI UR4, URZ, 0x4, UR47 ;  /* 0x000000043f047899 */ /* 0x000fe2000801162f */
[----:B------:R-:W-:Y:S01]  /*5be0*/  STL [R1+0x1170], R158 ;  /* 0x0011709e01007387 */ /* 0x000fe20000100800 */
[----:B------:R-:W-:Y:S02]  /*5bf0*/  USHF.R.U32.HI UR5, URZ, 0x4, UR5 ;  /* 0x000000043f057899 */ /* 0x000fe40008011605 */
[----:B------:R-:W-:Y:S01]  /*5c00*/  ULOP3.LUT UR4, UR4, 0x3fff, URZ, 0xc0, !UPT ;  /* 0x00003fff04047892 */ /* 0x000fe2000f8ec03f */
[----:B------:R-:W-:Y:S01]  /*5c10*/  STL [R1+0x116c], R156 ;  /* 0x00116c9c01007387 */ /* 0x000fe20000100800 */
[----:B------:R-:W-:Y:S02]  /*5c20*/  ULOP3.LUT UR5, UR5, 0x3fff, URZ, 0xc0, !UPT ;  /* 0x00003fff05057892 */ /* 0x000fe4000f8ec03f */
[----:B------:R-:W-:Y:S01]  /*5c30*/  ULOP3.LUT UR6, UR4, 0x10000, URZ, 0xfc, !UPT ;  /* 0x0001000004067892 */ /* 0x000fe2000f8efc3f */
[----:B------:R-:W-:Y:S01]  /*5c40*/  STL [R1+0x1168], R157 ;  /* 0x0011689d01007387 */ /* 0x000fe20000100800 */
[----:B------:R-:W-:-:S02]  /*5c50*/  ULOP3.LUT UR4, UR5, 0x10000, URZ, 0xfc, !UPT ;  /* 0x0001000005047892 */ /* 0x000fc4000f8efc3f */
[----:B------:R-:W-:Y:S01]  /*5c60*/  ULEA UR5, UR41, UR6, 0xb ;  /* 0x0000000629057291 */ /* 0x000fe2000f8e583f */
[----:B------:R-:W-:Y:S01]  /*5c70*/  STL [R1+0x1164], R154 ;  /* 0x0011649a01007387 */ /* 0x000fe20000100800 */
[----:B------:R-:W-:Y:S01]  /*5c80*/  ULEA UR4, UR41, UR4, 0xb ;  /* 0x0000000429047291 */ /* 0x000fe2000f8e583f */
[----:B------:R-:W-:Y:S01]  /*5c90*/  UMOV UR9, 0x40000040 ;  /* 0x4000004000097882 */ /* 0x000fe20000000000 */
[----:B------:R-:W-:Y:S01]  /*5ca0*/  UMOV UR11, 0x40000040 ;  /* 0x40000040000b7882 */ /* 0x000fe20000000000 */
[----:B------:R-:W-:Y:S02]  /*5cb0*/  STL [R1+0x1160], R153 ;  /* 0x0011609901007387 */ /* 0x000fe40000100800 */
[----:B------:R-:W-:Y:S02]  /*5cc0*/  UMOV UR8, UR5 ;  /* 0x0000000500087c82 */ /* 0x000fe40008000000 */
[----:B------:R-:W-:Y:S01]  /*5cd0*/  UMOV UR10, UR4 ;  /* 0x00000004000a7c82 */ /* 0x000fe20008000000 */
[----:B------:R-:W-:Y:S01]  /*5ce0*/  STL [R1+0xb14], R23 ;  /* 0x000b141701007387 */ /* 0x000fe20000100800 */
[----:B------:R-:W-:Y:S01]  /*5cf0*/  HGMMA.64x256x16.F32 R24, gdesc[UR8], RZ, !UPT, gsb0 ;  /* 0x03e00000081879f0 */ /* 0x000fe2000c0008ff */
[----:B------:R-:W-:-:S02]  /*5d00*/  UIADD3 UR8, UR5, 0x200, URZ ;  /* 0x0000020005087890 */ /* 0x000fc4000fffe03f */
[----:B------:R-:W-:Y:S01]  /*5d10*/  STL [R1+0xb10], R22 ;  /* 0x000b101601007387 */ /* 0x000fe20000100800 */
[----:B------:R-:W-:-:S03]  /*5d20*/  UMOV UR9, 0x40000040 ;  /* 0x4000004000097882 */ /* 0x000fc60000000000 */
[----:B------:R-:W-:Y:S04]  /*5d30*/  STL [R1+0xb0c], R19 ;  /* 0x000b0c1301007387 */ /* 0x000fe80000100800 */
[----:B------:R-:W-:Y:S04]  /*5d40*/  STL [R1+0xb08], R18 ;  /* 0x000b081201007387 */ /* 0x000fe80000100800 */
[----:B------:R-:W-:Y:S04]  /*5d50*/  STL [R1+0xb04], R17 ;  /* 0x000b041101007387 */ /* 0x000fe80000100800 */
[----:B------:R-:W-:Y:S04]  /*5d60*/  STL [R1+0xb00], R16 ;  /* 0x000b001001007387 */ /* 0x000fe80000100800 */
[----:B------:R-:W-:Y:S04]  /*5d70*/  STL [R1+0xafc], R8 ;  /* 0x000afc0801007387 */ /* 0x000fe80000100800 */
[----:B------:R-:W-:Y:S04]  /*5d80*/  STL [R1+0xaf8], R7 ;  /* 0x000af80701007387 */ /* 0x000fe80000100800 */
[----:B------:R-:W-:Y:S04]  /*5d90*/  STL [R1+0xaf4], R6 ;  /* 0x000af40601007387 */ /* 0x000fe80000100800 */
[----:B------:R-:W-:Y:S01]  /*5da0*/  STL [R1+0xaf0], R5 ;  /* 0x000af00501007387 */ /* 0x000fe20000100800 */
[----:B------:R-:W-:-:S03]  /*5db0*/  WARPGROUP.DEPBAR.LE gsb0, 0x0 ;  /* 0x00008000000079c5 */ /* 0x000fc60000010000 */
[----:B------:R-:W-:Y:S04]  /*5dc0*/  STL.64 [R1+0x400], R24 ;  /* 0x0004001801007387 */ /* 0x000fe80000100a00 */
        /* <DEDUP_REMOVED lines=62> */
[----:B------:R4:W-:Y:S02]  /*61b0*/  STL.64 [R1+0x5f8], R150 ;  /* 0x0005f89601007387 */ /* 0x0009e40000100a00 */
[----:B----4-:R-:W-:-:S06]  /*61c0*/  WARPGROUP.ARRIVE ;  /* 0x00000000000079c5 */ /* 0x010fcc0000000000 */
[----:B------:R-:W-:Y:S01]  /*61d0*/  HGMMA.64x256x16.F32 R24, gdesc[UR8], RZ, !UPT, gsb0 ;  /* 0x03e00000081879f0 */ /* 0x000fe2000c0008ff */
[----:B------:R-:W-:Y:S01]  /*61e0*/  UIADD3 UR8, UR5, 0x400, URZ ;  /* 0x0000040005087890 */ /* 0x000fe2000fffe03f */
[----:B------:R-:W-:Y:S01]  /*61f0*/  UMOV UR9, 0x40000040 ;  /* 0x4000004000097882 */ /* 0x000fe20000000000 */
[----:B------:R-:W-:Y:S02]  /*6200*/  WARPGROUP.DEPBAR.LE gsb0, 0x0 ;  /* 0x00008000000079c5 */ /* 0x000fe40000010000 */
        /* <DEDUP_REMOVED lines=69> */
[----:B------:R-:W-:Y:S01]  /*6660*/  STL.64 [R1], R24 ;  /* 0x0000001801007387 */ /* 0x000fe20000100a00 */
[----:B------:R-:W-:Y:S01]  /*6670*/  IMAD.MOV.U32 R227, RZ, RZ, R53 ;  /* 0x000000ffffe37224 */ /* 0x000fe200078e0035 */
[----:B------:R-:W-:Y:S01]  /*6680*/  MOV R226, R54 ;  /* 0x0000003600e27202 */ /* 0x000fe20000000f00 */
[----:B------:R-:W-:Y:S01]  /*6690*/  IMAD.MOV.U32 R224, RZ, RZ, R56 ;  /* 0x000000ffffe07224 */ /* 0x000fe200078e0038 */
[----:B------:R-:W-:Y:S01]  /*66a0*/  STL.64 [R1+0x8], R26 ;  /* 0x0000081a01007387 */ /* 0x000fe20000100a00 */
[----:B------:R-:W-:Y:S01]  /*66b0*/  MOV R225, R55 ;  /* 0x0000003700e17202 */ /* 0x000fe20000000f00 */
[----:B------:R-:W-:Y:S01]  /*66c0*/  IMAD.MOV.U32 R221, RZ, RZ, R59 ;  /* 0x000000ffffdd7224 */ /* 0x000fe200078e003b */
[----:B------:R-:W-:Y:S01]  /*66d0*/  MOV R223, R57 ;  /* 0x0000003900df7202 */ /* 0x000fe20000000f00 */
        /* <DEDUP_REMOVED lines=82> */
[----:B---3--:R-:W-:Y:S01]  /*6c00*/  IMAD.MOV.U32 R3, RZ, RZ, R149 ;  /* 0x000000ffff037224 */ /* 0x008fe200078e0095 */
[----:B------:R-:W-:Y:S01]  /*6c10*/  MOV R160, R120 ;  /* 0x0000007800a07202 */ /* 0x000fe20000000f00 */
[----:B------:R3:W-:Y:S01]  /*6c20*/  STL [R1+0x70], R52 ;  /* 0x0000703401007387 */ /* 0x0007e20000100800 */
[----:B------:R-:W-:-:S02]  /*6c30*/  MOV R159, R121 ;  /* 0x00000079009f7202 */ /* 0x000fc40000000f00 */
[----:B------:R-:W-:Y:S02]  /*6c40*/  MOV R157, R123 ;  /* 0x0000007b009d7202 */ /* 0x000fe40000000f00 */
[----:B------:R-:W-:Y:S02]  /*6c50*/  MOV R156, R124 ;  /* 0x0000007c009c7202 */ /* 0x000fe40000000f00 */
[----:B------:R-:W-:Y:S02]  /*6c60*/  MOV R154, R126 ;  /* 0x0000007e009a7202 */ /* 0x000fe40000000f00 */
[----:B------:R-:W-:Y:S02]  /*6c70*/  MOV R153, R127 ;  /* 0x0000007f00997202 */ /* 0x000fe40000000f00 */
[----:B------:R-:W-:Y:S02]  /*6c80*/  MOV R23, R129 ;  /* 0x0000008100177202 */ /* 0x000fe40000000f00 */
        /* <DEDUP_REMOVED lines=14> */
[----:B-1----:R-:W-:Y:S02]  /*6d70*/  MOV R0, R151 ;  /* 0x0000009700007202 */ /* 0x002fe40000000f00 */
[----:B---3--:R-:W-:-:S06]  /*6d80*/  WARPGROUP.ARRIVE ;  /* 0x00000000000079c5 */ /* 0x008fcc0000000000 */
[----:B------:R-:W-:Y:S03]  /*6d90*/  HGMMA.64x256x16.F32 R24, gdesc[UR8], RZ, !UPT, gsb0 ;  /* 0x03e00000081879f0 */ /* 0x000fe6000c0008ff */
        /* <DEDUP_REMOVED lines=64> */
[----:B------:R1:W-:Y:S04]  /*71a0*/  STL.64 [R1+0x1178], R24 ;  /* 0x0011781801007387 */ /* 0x0003e80000100a00 */
[----:B-1----:R-:W3:Y:S04]  /*71b0*/  LDL.LU R24, [R1+0x400] ;  /* 0x0004000001187983 */ /* 0x002ee80000300800 */
[----:B------:R-:W3:Y:S04]  /*71c0*/  LDL.LU R25, [R1+0x404] ;  /* 0x0004040001197983 */ /* 0x000ee80000300800 */
        /* <DEDUP_REMOVED lines=125> */
[----:B------:R-:W3:Y:S01]  /*79a0*/  LDL.LU R151, [R1+0x5fc] ;  /* 0x0005fc0001977983 */ /* 0x000ee20000300800 */
[----:B------:R-:W-:-:S02]  /*79b0*/  UIADD3 UR8, UR5, 0x2, URZ ;  /* 0x0000000205087890 */ /* 0x000fc4000fffe03f */
[----:B------:R-:W-:Y:S01]  /*79c0*/  UIADD3 UR10, UR4, 0x2, URZ ;  /* 0x00000002040a7890 */ /* 0x000fe2000fffe03f */
[----:B------:R-:W-:Y:S01]  /*79d0*/  UMOV UR9, 0x40000040 ;  /* 0x4000004000097882 */ /* 0x000fe20000000000 */
[----:B------:R-:W-:Y:S01]  /*79e0*/  UMOV UR11, 0x40000040 ;  /* 0x40000040000b7882 */ /* 0x000fe20000000000 */
[----:B---3--:R-:W-:-:S06]  /*79f0*/  WARPGROUP.ARRIVE ;  /* 0x00000000000079c5 */ /* 0x008fcc0000000000 */
[----:B------:R-:W-:Y:S03]  /*7a00*/  HGMMA.64x256x16.F32 R24, gdesc[UR8], R24, gsb0 ;  /* 0x03e00000081879f0 */ /* 0x000fe60008000818 */
[----:B------:R-:W-:Y:S02]  /*7a10*/  WARPGROUP.DEPBAR.LE gsb0, 0x0 ;  /* 0x00008000000079c5 */ /* 0x000fe40000010000 */
[----:B------:R1:W-:Y:S04]  /*7a20*/  STL.64 [R1+0x400], R24 ;  /* 0x0004001801007387 */ /* 0x0003e80000100a00 */
        /* <DEDUP_REMOVED lines=63> */
[----:B-1----:R-:W2:Y:S04]  /*7e20*/  LDL.LU R24, [R1] ;  /* 0x0000000001187983 */ /* 0x002ea80000300800 */
[----:B------:R-:W2:Y:S04]  /*7e30*/  LDL.LU R25, [R1+0x4] ;  /* 0x0000040001197983 */ /* 0x000ea80000300800 */
[----:B---3--:R-:W3:Y:S04]  /*7e40*/  LDL.LU R26, [R1+0x8] ;  /* 0x00000800011a7983 */ /* 0x008ee80000300800 */
[----:B------:R-:W3:Y:S04]  /*7e50*/  LDL.LU R27, [R1+0xc] ;  /* 0x00000c00011b7983 */ /* 0x000ee80000300800 */
[----:B----4-:R-:W4:Y:S04]  /*7e60*/  LDL.LU R28, [R1+0x10] ;  /* 0x00001000011c7983 */ /* 0x010f280000300800 */
[----:B------:R-:W4:Y:S04]  /*7e70*/  LDL.LU R29, [R1+0x14] ;  /* 0x00001400011d7983 */ /* 0x000f280000300800 */
[----:B--2---:R-:W2:Y:S04]  /*7e80*/  LDL.LU R30, [R1+0x18] ;  /* 0x00001800011e7983 */ /* 0x004ea80000300800 */
[----:B------:R-:W2:Y:S04]  /*7e90*/  LDL.LU R31, [R1+0x1c] ;  /* 0x00001c00011f7983 */ /* 0x000ea80000300800 */
[----:B------:R-:W3:Y:S04]  /*7ea0*/  LDL.LU R32, [R1+0x20] ;  /* 0x0000200001207983 */ /* 0x000ee80000300800 */
[----:B------:R-:W3:Y:S04]  /*7eb0*/  LDL.LU R33, [R1+0x24] ;  /* 0x0000240001217983 */ /* 0x000ee80000300800 */
[----:B------:R-:W4:Y:S04]  /*7ec0*/  LDL.LU R34, [R1+0x28] ;  /* 0x0000280001227983 */ /* 0x000f280000300800 */
[----:B------:R-:W4:Y:S04]  /*7ed0*/  LDL.LU R35, [R1+0x2c] ;  /* 0x00002c0001237983 */ /* 0x000f280000300800 */
[----:B------:R-:W2:Y:S04]  /*7ee0*/  LDL.LU R36, [R1+0x30] ;  /* 0x0000300001247983 */ /* 0x000ea80000300800 */
        /* <DEDUP_REMOVED lines=15> */
[----:B------:R-:W4:Y:S01]  /*7fe0*/  LDL.LU R52, [R1+0x70] ;  /* 0x0000700001347983 */ /* 0x000f220000300800 */
        /* <DEDUP_REMOVED lines=126> */
[----:B------:R-:W-:-:S02]  /*87d0*/  MOV R57, R223 ;  /* 0x000000df00397202 */ /* 0x000fc40000000f00 */
[----:B------:R-:W-:Y:S01]  /*87e0*/  MOV R54, R226 ;  /* 0x000000e200367202 */ /* 0x000fe20000000f00 */
[----:B------:R-:W-:Y:S01]  /*87f0*/  STL.64 [R1+0x1480], R90 ;  /* 0x0014805a01007387 */ /* 0x000fe20000100a00 */
[----:B------:R-:W-:-:S03]  /*8800*/  MOV R55, R225 ;  /* 0x000000e100377202 */ /* 0x000fc60000000f00 */
        /* <DEDUP_REMOVED lines=18> */
[----:B----4-:R-:W-:Y:S04]  /*8930*/  STL.64 [R1+0x13e8], R52 ;  /* 0x0013e83401007387 */ /* 0x010fe80000100a00 */
[----:B---3--:R-:W-:Y:S04]  /*8940*/  STL.64 [R1+0x13e0], R50 ;  /* 0x0013e03201007387 */ /* 0x008fe80000100a00 */
[----:B--2---:R-:W-:Y:S04]  /*8950*/  STL.64 [R1+0x13d8], R48 ;  /* 0x0013d83001007387 */ /* 0x004fe80000100a00 */
        /* <DEDUP_REMOVED lines=12> */
[----:B-1----:R-:W2:Y:S04]  /*8a20*/  LDL.LU.64 R24, [R1+0x200] ;  /* 0x0002000001187983 */ /* 0x002ea80000300a00 */
[----:B------:R-:W2:Y:S04]  /*8a30*/  LDL.LU.64 R26, [R1+0x208] ;  /* 0x00020800011a7983 */ /* 0x000ea80000300a00 */
        /* <DEDUP_REMOVED lines=61> */
[----:B------:R-:W2:Y:S01]  /*8e10*/  LDL.LU.64 R150, [R1+0x3f8] ;  /* 0x0003f80001967983 */ /* 0x000ea20000300a00 */
[----:B------:R-:W-:Y:S01]  /*8e20*/  UIADD3 UR8, UR5, 0x202, URZ ;  /* 0x0000020205087890 */ /* 0x000fe2000fffe03f */
[----:B------:R-:W-:Y:S01]  /*8e30*/  UMOV UR9, 0x40000040 ;  /* 0x4000004000097882 */ /* 0x000fe20000000000 */
[----:B--2---:R-:W-:-:S07]  /*8e40*/  WARPGROUP.ARRIVE ;  /* 0x00000000000079c5 */ /* 0x004fce0000000000 */
[----:B------:R-:W-:Y:S03]  /*8e50*/  HGMMA.64x256x16.F32 R24, gdesc[UR8], R24, gsb0 ;  /* 0x03e00000081879f0 */ /* 0x000fe60008000818 */
[----:B------:R-:W-:Y:S02]  /*8e60*/  WARPGROUP.DEPBAR.LE gsb0, 0x0 ;  /* 0x00008000000079c5 */ /* 0x000fe40000010000 */
        /* <DEDUP_REMOVED lines=56> */
[----:B------:R1:W-:Y:S01]  /*91f0*/  STL [R1+0x270], R52 ;  /* 0x0002703401007387 */ /* 0x0003e20000100800 */
[----:B------:R-:W-:Y:S01]  /*9200*/  MOV R177, R108 ;  /* 0x0000006c00b17202 */ /* 0x000fe20000000f00 */
[----:B------:R-:W-:Y:S01]  /*9210*/  IMAD.MOV.U32 R178, RZ, RZ, R107 ;  /* 0x000000ffffb27224 */ /* 0x000fe200078e006b */
[----:B------:R-:W-:Y:S01]  /*9220*/  MOV R176, R109 ;  /* 0x0000006d00b07202 */ /* 0x000fe20000000f00 */
[----:B------:R-:W2:Y:S01]  /*9230*/  LDL.LU.64 R150, [R1+0x1570] ;  /* 0x0015700001967983 */ /* 0x000ea20000300a00 */
        /* <DEDUP_REMOVED lines=122> */
[----:B------:R-:W-:Y:S04]  /*99e0*/  STL.64 [R1], R24 ;  /* 0x0000001801007387 */ /* 0x000fe80000100a00 */
        /* <DEDUP_REMOVED lines=196> */
[----:B-1----:R-:W2:Y:S04]  /*a630*/  LDL.LU.64 R24, [R1] ;  /* 0x0000000001187983 */ /* 0x002ea80000300a00 */
[----:B------:R-:W3:Y:S04]  /*a640*/  LDL.LU.64 R26, [R1+0x8] ;  /* 0x00000800011a7983 */ /* 0x000ee80000300a00 */
[----:B------:R-:W4:Y:S04]  /*a650*/  LDL.LU.64 R28, [R1+0x10] ;  /* 0x00001000011c7983 */ /* 0x000f280000300a00 */
[----:B------:R-:W2:Y:S04]  /*a660*/  LDL.LU.64 R30, [R1+0x18] ;  /* 0x00001800011e7983 */ /* 0x000ea80000300a00 */
        /* <DEDUP_REMOVED lines=60> */
[----:B--2---:R-:W-:Y:S04]  /*aa30*/  STL.64 [R1+0xf58], R150 ;  /* 0x000f589601007387 */ /* 0x004fe80000100a00 */
[----:B----4-:R-:W-:Y:S04]  /*aa40*/  STL.64 [R1+0xf50], R148 ;  /* 0x000f509401007387 */ /* 0x010fe80000100a00 */
[----:B---3--:R-:W-:Y:S04]  /*aa50*/  STL.64 [R1+0xf48], R146 ;  /* 0x000f489201007387 */ /* 0x008fe80000100a00 */
        /* <DEDUP_REMOVED lines=61> */
[----:B-1----:R-:W2:Y:S04]  /*ae30*/  LDL.LU R24, [R1+0x200] ;  /* 0x0002000001187983 */ /* 0x002ea80000300800 */
        /* <DEDUP_REMOVED lines=28> */
[----:B------:R-:W-:Y:S01]  /*b000*/  IMAD.MOV.U32 R53, RZ, RZ, R158 ;  /* 0x000000ffff357224 */ /* 0x000fe200078e009e */
[----:B------:R-:W-:Y:S01]  /*b010*/  MOV R54, R156 ;  /* 0x0000009c00367202 */ /* 0x000fe20000000f00 */
[----:B------:R-:W-:Y:S01]  /*b020*/  IMAD.MOV.U32 R149, RZ, RZ, R3 ;  /* 0x000000ffff957224 */ /* 0x000fe200078e0003 */
[----:B------:R-:W2:Y:S01]  /*b030*/  LDL.LU R158, [R1+0x1170] ;  /* 0x00117000019e7983 */ /* 0x000ea20000300800 */
[----:B------:R-:W-:-:S02]  /*b040*/  MOV R150, R2 ;  /* 0x0000000200967202 */ /* 0x000fc40000000f00 */
[----:B------:R-:W-:Y:S01]  /*b050*/  MOV R151, R0 ;  /* 0x0000000000977202 */ /* 0x000fe20000000f00 */
[----:B------:R-:W2:Y:S01]  /*b060*/  LDL.LU R156, [R1+0x116c] ;  /* 0x00116c00019c7983 */ /* 0x000ea20000300800 */
[----:B------:R-:W-:Y:S01]  /*b070*/  MOV R55, R157 ;  /* 0x0000009d00377202 */ /* 0x000fe20000000f00 */
[----:B------:R-:W-:Y:S01]  /*b080*/  IMAD.MOV.U32 R56, RZ, RZ, R154 ;  /* 0x000000ffff387224 */ /* 0x000fe200078e009a */
[----:B------:R-:W-:Y:S01]  /*b090*/  MOV R148, R4 ;  /* 0x0000000400947202 */ /* 0x000fe20000000f00 */
[----:B------:R-:W2:Y:S01]  /*b0a0*/  LDL.LU R157, [R1+0x1168] ;  /* 0x00116800019d7983 */ /* 0x000ea20000300800 */
        /* <DEDUP_REMOVED lines=27> */
[----:B------:R-:W-:-:S03]  /*b260*/  MOV R129, R23 ;  /* 0x0000001700817202 */ /* 0x000fc60000000f00 */
[----:B------:R-:W-:Y:S01]  /*b270*/  STL.64 [R1+0x1130], R140 ;  /* 0x0011308c01007387 */ /* 0x000fe20000100a00 */
[----:B------:R-:W-:Y:S01]  /*b280*/  MOV R126, R159 ;  /* 0x0000009f007e7202 */ /* 0x000fe20000000f00 */
[----:B------:R-:W-:Y:S01]  /*b290*/  IMAD.MOV.U32 R125, RZ, RZ, R160 ;  /* 0x000000ffff7d7224 */ /* 0x000fe200078e00a0 */
[----:B------:R-:W-:Y:S01]  /*b2a0*/  MOV R127, R155 ;  /* 0x0000009b007f7202 */ /* 0x000fe20000000f00 */
[----:B------:R-:W-:Y:S01]  /*b2b0*/  STL.64 [R1+0x1128], R138 ;  /* 0x0011288a01007387 */ /* 0x000fe20000100a00 */
[----:B------:R-:W-:Y:S01]  /*b2c0*/  MOV R124, R161 ;  /* 0x000000a1007c7202 */ /* 0x000fe20000000f00 */
[----:B------:R-:W-:Y:S02]  /*b2d0*/  IMAD.MOV.U32 R122, RZ, RZ, R163 ;  /* 0x000000ffff7a7224 */ /* 0x000fe400078e00a3 */
        /* <DEDUP_REMOVED lines=186> */
[----:B------:R-:W-:-:S02]  /*be80*/  UIADD3 UR8, UR5, 0x4, URZ ;  /* 0x0000000405087890 */ /* 0x000fc4000fffe03f */
[----:B------:R-:W-:Y:S01]  /*be90*/  UIADD3 UR10, UR4, 0x4, URZ ;  /* 0x00000004040a7890 */ /* 0x000fe2000fffe03f */
[----:B------:R-:W-:Y:S01]  /*bea0*/  UMOV UR9, 0x40000040 ;  /* 0x4000004000097882 */ /* 0x000fe20000000000 */
[----:B------:R-:W-:Y:S01]  /*beb0*/  UMOV UR11, 0x40000040 ;  /* 0x40000040000b7882 */ /* 0x000fe20000000000 */
[----:B--2---:R-:W-:-:S06]  /*bec0*/  WARPGROUP.ARRIVE ;  /* 0x00000000000079c5 */ /* 0x004fcc0000000000 */
        /* <DEDUP_REMOVED lines=52> */
[----:B------:R-:W-:Y:S01]  /*c210*/  STL.64 [R1+0x590], R124 ;  /* 0x0005907c01007387 */ /* 0x000fe20000100a00 */
[----:B------:R-:W-:-:S03]  /*c220*/  MOV R221, R150 ;  /* 0x0000009600dd7202 */ /* 0x000fc60000000f00 */
[----:B------:R-:W-:Y:S01]  /*c230*/  STL.64 [R1+0x598], R126 ;  /* 0x0005987e01007387 */ /* 0x000fe20000100a00 */
[----:B------:R-:W-:-:S03]  /*c240*/  MOV R220, R151 ;  /* 0x0000009700dc7202 */ /* 0x000fc60000000f00 */
[----:B------:R-:W-:Y:S01]  /*c250*/  STL.64 [R1+0x5a0], R128 ;  /* 0x0005a08001007387 */ /* 0x000fe20000100a00 */
[----:B------:R-:W-:Y:S01]  /*c260*/  MOV R223, R148 ;  /* 0x0000009400df7202 */ /* 0x000fe20000000f00 */
[----:B------:R-:W-:Y:S02]  /*c270*/  IMAD.MOV.U32 R222, RZ, RZ, R149 ;  /* 0x000000ffffde7224 */ /* 0x000fe400078e0095 */
[----:B------:R-:W-:Y:S01]  /*c280*/  STL.64 [R1+0x5a8], R130 ;  /* 0x0005a88201007387 */ /* 0x000fe20000100a00 */
[----:B------:R-:W-:Y:S01]  /*c290*/  IMAD.MOV.U32 R225, RZ, RZ, R146 ;  /* 0x000000ffffe17224 */ /* 0x000fe200078e0092 */
[----:B------:R-:W-:Y:S02]  /*c2a0*/  MOV R224, R147 ;  /* 0x0000009300e07202 */ /* 0x000fe40000000f00 */
[----:B------:R1:W-:Y:S01]  /*c2b0*/  STL.64 [R1+0x5b0], R132 ;  /* 0x0005b08401007387 */ /* 0x0003e20000100a00 */
[----:B------:R-:W-:-:S03]  /*c2c0*/  MOV R227, R144 ;  /* 0x0000009000e37202 */ /* 0x000fc60000000f00 */
[----:B------:R-:W2:Y:S01]  /*c2d0*/  LDL.LU.64 R150, [R1+0x1158] ;  /* 0x0011580001967983 */ /* 0x000ea20000300a00 */
[----:B------:R-:W-:Y:S01]  /*c2e0*/  MOV R226, R145 ;  /* 0x0000009100e27202 */ /* 0x000fe20000000f00 */
[----:B------:R-:W-:Y:S02]  /*c2f0*/  IMAD.MOV.U32 R5, RZ, RZ, R143 ;  /* 0x000000ffff057224 */ /* 0x000fe400078e008f */
[----:B------:R-:W2:Y:S01]  /*c300*/  LDL.LU.64 R148, [R1+0x1150] ;  /* 0x0011500001947983 */ /* 0x000ea20000300a00 */
[----:B------:R-:W-:Y:S01]  /*c310*/  MOV R6, R142 ;  /* 0x0000008e00067202 */ /* 0x000fe20000000f00 */
[----:B------:R-:W-:Y:S02]  /*c320*/  IMAD.MOV.U32 R8, RZ, RZ, R140 ;  /* 0x000000ffff087224 */ /* 0x000fe400078e008c */
[----:B------:R-:W2:Y:S01]  /*c330*/  LDL.LU.64 R146, [R1+0x1148] ;  /* 0x0011480001927983 */ /* 0x000ea20000300a00 */
[----:B------:R-:W-:-:S03]  /*c340*/  MOV R7, R141 ;  /* 0x0000008d00077202 */ /* 0x000fc60000000f00 */
[----:B------:R-:W2:Y:S01]  /*c350*/  LDL.LU.64 R144, [R1+0x1140] ;  /* 0x0011400001907983 */ /* 0x000ea20000300a00 */
[----:B------:R-:W-:Y:S01]  /*c360*/  MOV R17, R138 ;  /* 0x0000008a00117202 */ /* 0x000fe20000000f00 */
[----:B------:R-:W-:Y:S01]  /*c370*/  IMAD.MOV.U32 R18, RZ, RZ, R137 ;  /* 0x000000ffff127224 */ /* 0x000fe200078e0089 */
[----:B------:R-:W-:Y:S01]  /*c380*/  MOV R16, R139 ;  /* 0x0000008b00107202 */ /* 0x000fe20000000f00 */
[----:B------:R-:W2:Y:S01]  /*c390*/  LDL.LU.64 R142, [R1+0x1138] ;  /* 0x00113800018e7983 */ /* 0x000ea20000300a00 */
[----:B------:R-:W-:Y:S01]  /*c3a0*/  MOV R19, R136 ;  /* 0x0000008800137202 */ /* 0x000fe20000000f00 */
[----:B------:R-:W-:Y:S02]  /*c3b0*/  IMAD.MOV.U32 R23, RZ, RZ, R134 ;  /* 0x000000ffff177224 */ /* 0x000fe400078e0086 */
[----:B------:R-:W2:Y:S01]  /*c3c0*/  LDL.LU.64 R140, [R1+0x1130] ;  /* 0x00113000018c7983 */ /* 0x000ea20000300a00 */
[----:B------:R-:W-:-:S03]  /*c3d0*/  MOV R22, R135 ;  /* 0x0000008700167202 */ /* 0x000fc60000000f00 */
        /* <DEDUP_REMOVED lines=59> */
[----:B------:R-:W-:-:S02]  /*c790*/  UMOV UR9, 0x40000040 ;  /* 0x4000004000097882 */ /* 0x000fc40000000000 */
[----:B------:R-:W-:Y:S04]  /*c7a0*/  STL [R1+0xb5c], R220 ;  /* 0x000b5cdc01007387 */ /* 0x000fe80000100800 */
        /* <DEDUP_REMOVED lines=168> */
[----:B------:R-:W-:-:S03]  /*d230*/  IMAD.MOV.U32 R0, RZ, RZ, R151 ;  /* 0x000000ffff007224 */ /* 0x000fc600078e0097 */
[----:B------:R-:W-:Y:S01]  /*d240*/  STL.64 [R1+0x70], R52 ;  /* 0x0000703401007387 */ /* 0x000fe20000100a00 */
[----:B------:R-:W-:Y:S01]  /*d250*/  IMAD.MOV.U32 R4, RZ, RZ, R148 ;  /* 0x000000ffff047224 */ /* 0x000fe200078e0094 */
[----:B------:R-:W-:Y:S02]  /*d260*/  MOV R3, R149 ;  /* 0x0000009500037202 */ /* 0x000fe40000000f00 */
[----:B------:R-:W-:Y:S01]  /*d270*/  STL.64 [R1+0x78], R54 ;  /* 0x0000783601007387 */ /* 0x000fe20000100a00 */
[----:B------:R-:W-:-:S03]  /*d280*/  MOV R10, R146 ;  /* 0x00000092000a7202 */ /* 0x000fc60000000f00 */
[----:B------:R1:W-:Y:S01]  /*d290*/  STL.64 [R1+0x80], R56 ;  /* 0x0000803801007387 */ /* 0x0003e20000100a00 */
        /* <DEDUP_REMOVED lines=156> */
[----:B------:R-:W-:Y:S04]  /*dc60*/  STL.64 [R1+0x6e0], R156 ;  /* 0x0006e09c01007387 */ /* 0x000fe80000100a00 */
        /* <DEDUP_REMOVED lines=64> */
[----:B------:R-:W3:Y:S01]  /*e070*/  LDL.LU R133, [R1+0x84] ;  /* 0x0000840001857983 */ /* 0x000ee20000300800 */
[----:B------:R-:W-:Y:S01]  /*e080*/  MOV R134, R220 ;  /* 0x000000dc00867202 */ /* 0x000fe20000000f00 */
[----:B------:R-:W-:Y:S01]  /*e090*/  IMAD.MOV.U32 R136, RZ, RZ, R222 ;  /* 0x000000ffff887224 */ /* 0x000fe200078e00de */
[----:B------:R-:W-:Y:S01]  /*e0a0*/  MOV R135, R221 ;  /* 0x000000dd00877202 */ /* 0x000fe20000000f00 */
[----:B------:R-:W4:Y:S01]  /*e0b0*/  LDL.LU R220, [R1+0xb5c] ;  /* 0x000b5c0001dc7983 */ /* 0x000f220000300800 */
[----:B------:R-:W-:-:S03]  /*e0c0*/  MOV R137, R223 ;  /* 0x000000df00897202 */ /* 0x000fc60000000f00 */
[----:B------:R-:W4:Y:S01]  /*e0d0*/  LDL.LU R221, [R1+0xb58] ;  /* 0x000b580001dd7983 */ /* 0x000f220000300800 */
[----:B------:R-:W-:Y:S01]  /*e0e0*/  MOV R138, R224 ;  /* 0x000000e0008a7202 */ /* 0x000fe20000000f00 */
[----:B------:R-:W-:Y:S02]  /*e0f0*/  IMAD.MOV.U32 R139, RZ, RZ, R225 ;  /* 0x000000ffff8b7224 */ /* 0x000fe400078e00e1 */
[----:B------:R-:W4:Y:S01]  /*e100*/  LDL.LU R222, [R1+0xb54] ;  /* 0x000b540001de7983 */ /* 0x000f220000300800 */
[----:B------:R-:W-:-:S03]  /*e110*/  MOV R140, R226 ;  /* 0x000000e2008c7202 */ /* 0x000fc60000000f00 */
[----:B------:R-:W4:Y:S01]  /*e120*/  LDL.LU R223, [R1+0xb50] ;  /* 0x000b500001df7983 */ /* 0x000f220000300800 */
[----:B------:R-:W-:-:S03]  /*e130*/  MOV R141, R227 ;  /* 0x000000e3008d7202 */ /* 0x000fc60000000f00 */
[----:B------:R-:W4:Y:S01]  /*e140*/  LDL.LU R224, [R1+0xb4c] ;  /* 0x000b4c0001e07983 */ /* 0x000f220000300800 */
[----:B------:R-:W-:-:S03]  /*e150*/  IMAD.MOV.U32 R142, RZ, RZ, R5 ;  /* 0x000000ffff8e7224 */ /* 0x000fc600078e0005 */
        /* <DEDUP_REMOVED lines=11> */
[----:B------:R-:W-:Y:S01]  /*e210*/  IMAD.MOV.U32 R148, RZ, RZ, R18 ;  /* 0x000000ffff947224 */ /* 0x000fe200078e0012 */
[----:B------:R-:W-:Y:S02]  /*e220*/  MOV R150, R22 ;  /* 0x0000001600967202 */ /* 0x000fe40000000f00 */
[----:B------:R-:W4:Y:S01]  /*e230*/  LDL.LU R8, [R1+0xb30] ;  /* 0x000b300001087983 */ /* 0x000f220000300800 */
[----:B------:R-:W-:Y:S01]  /*e240*/  IMAD.MOV.U32 R151, RZ, RZ, R23 ;  /* 0x000000ffff977224 */ /* 0x000fe200078e0017 */
[----:B------:R-:W-:Y:S02]  /*e250*/  MOV R149, R19 ;  /* 0x0000001300957202 */ /* 0x000fe40000000f00 */
[----:B------:R-:W4:Y:S04]  /*e260*/  LDL.LU R16, [R1+0xb2c] ;  /* 0x000b2c0001107983 */ /* 0x000f280000300800 */
[----:B------:R-:W4:Y:S04]  /*e270*/  LDL.LU R17, [R1+0xb28] ;  /* 0x000b280001117983 */ /* 0x000f280000300800 */
[----:B------:R-:W4:Y:S04]  /*e280*/  LDL.LU R18, [R1+0xb24] ;  /* 0x000b240001127983 */ /* 0x000f280000300800 */
[----:B------:R-:W4:Y:S04]  /*e290*/  LDL.LU R19, [R1+0xb20] ;  /* 0x000b200001137983 */ /* 0x000f280000300800 */
[----:B------:R-:W4:Y:S04]  /*e2a0*/  LDL.LU R22, [R1+0xb1c] ;  /* 0x000b1c0001167983 */ /* 0x000f280000300800 */
[----:B------:R-:W4:Y:S04]  /*e2b0*/  LDL.LU R23, [R1+0xb18] ;  /* 0x000b180001177983 */ /* 0x000f280000300800 */
        /* <DEDUP_REMOVED lines=9> */
[----:B---3--:R-:W-:Y:S04]  /*e350*/  STL.64 [R1+0x8a0], R132 ;  /* 0x0008a08401007387 */ /* 0x008fe80000100a00 */
[----:B--2---:R-:W-:Y:S04]  /*e360*/  STL.64 [R1+0x898], R130 ;  /* 0x0008988201007387 */ /* 0x004fe80000100a00 */
[----:B----4-:R-:W-:Y:S04]  /*e370*/  STL.64 [R1+0x890], R128 ;  /* 0x0008908001007387 */ /* 0x010fe80000100a00 */
        /* <DEDUP_REMOVED lines=353> */
[----:B------:R-:W2:Y:S01]  /*f990*/  LDL.LU R133, [R1+0x5b4] ;  /* 0x0005b40001857983 */ /* 0x000ea20000300800 */
        /* <DEDUP_REMOVED lines=13> */
[----:B------:R-:W-:Y:S01]  /*fa70*/  UIADD3 UR8, UR5, 0x6, URZ ;  /* 0x0000000605087890 */ /* 0x000fe2000fffe03f */
[----:B------:R-:W-:Y:S01]  /*fa80*/  MOV R144, R227 ;  /* 0x000000e300907202 */ /* 0x000fe20000000f00 */
[----:B------:R-:W-:Y:S01]  /*fa90*/  UIADD3 UR10, UR4, 0x6, URZ ;  /* 0x00000006040a7890 */ /* 0x000fe2000fffe03f */
[----:B------:R-:W-:Y:S01]  /*faa0*/  MOV R146, R225 ;  /* 0x000000e100927202 */ /* 0x000fe20000000f00 */
[----:B------:R-:W-:Y:S01]  /*fab0*/  UMOV UR9, 0x40000040 ;  /* 0x4000004000097882 */ /* 0x000fe20000000000 */
[----:B------:R-:W-:Y:S01]  /*fac0*/  MOV R147, R224 ;  /* 0x000000e000937202 */ /* 0x000fe20000000f00 */
[----:B------:R-:W-:Y:S01]  /*fad0*/  UMOV UR11, 0x40000040 ;  /* 0x40000040000b7882 */ /* 0x000fe20000000000 */
[----:B------:R-:W-:Y:S01]  /*fae0*/  MOV R149, R222 ;  /* 0x000000de00957202 */ /* 0x000fe20000000f00 */
[----:B------:R3:W5:Y:S01]  /*faf0*/  LDL.LU R23, [R1+0xb14] ;  /* 0x000b140001177983 */ /* 0x0007620000300800 */
[----:B------:R-:W-:-:S03]  /*fb00*/  MOV R150, R221 ;  /* 0x000000dd00967202 */ /* 0x000fc60000000f00 */
[----:B------:R3:W5:Y:S04]  /*fb10*/  LDL.LU R22, [R1+0xb10] ;  /* 0x000b100001167983 */ /* 0x0007680000300800 */
[----:B------:R3:W5:Y:S04]  /*fb20*/  LDL.LU R19, [R1+0xb0c] ;  /* 0x000b0c0001137983 */ /* 0x0007680000300800 */
[----:B------:R3:W5:Y:S04]  /*fb30*/  LDL.LU R18, [R1+0xb08] ;  /* 0x000b080001127983 */ /* 0x0007680000300800 */
[----:B------:R3:W5:Y:S04]  /*fb40*/  LDL.LU R17, [R1+0xb04] ;  /* 0x000b040001117983 */ /* 0x0007680000300800 */
[----:B------:R3:W5:Y:S04]  /*fb50*/  LDL.LU R16, [R1+0xb00] ;  /* 0x000b000001107983 */ /* 0x0007680000300800 */
[----:B------:R3:W5:Y:S04]  /*fb60*/  LDL.LU R8, [R1+0xafc] ;  /* 0x000afc0001087983 */ /* 0x0007680000300800 */
[----:B------:R3:W5:Y:S04]  /*fb70*/  LDL.LU R7, [R1+0xaf8] ;  /* 0x000af80001077983 */ /* 0x0007680000300800 */
[----:B------:R3:W5:Y:S04]  /*fb80*/  LDL.LU R6, [R1+0xaf4] ;  /* 0x000af40001067983 */ /* 0x0007680000300800 */
[----:B------:R3:W5:Y:S01]  /*fb90*/  LDL.LU R5, [R1+0xaf0] ;  /* 0x000af00001057983 */ /* 0x0007620000300800 */
        /* <DEDUP_REMOVED lines=238> */
[----:B------:R-:W-:-:S02]  /*10a80*/  MOV R219, R13 ;  /* 0x0000000d00db7202 */ /* 0x000fc40000000f00 */
[----:B------:R-:W-:Y:S02]  /*10a90*/  MOV R220, R12 ;  /* 0x0000000c00dc7202 */ /* 0x000fe40000000f00 */
[----:B------:R-:W-:Y:S02]  /*10aa0*/  MOV R222, R10 ;  /* 0x0000000a00de7202 */ /* 0x000fe40000000f00 */
[----:B------:R-:W-:Y:S02]  /*10ab0*/  MOV R223, R9 ;  /* 0x0000000900df7202 */ /* 0x000fe40000000f00 */
[----:B------:R-:W-:Y:S02]  /*10ac0*/  MOV R225, R3 ;  /* 0x0000000300e17202 */ /* 0x000fe40000000f00 */
[----:B------:R-:W-:Y:S01]  /*10ad0*/  MOV R226, R2 ;  /* 0x0000000200e27202 */ /* 0x000fe20000000f00 */
[----:B------:R-:W-:Y:S01]  /*10ae0*/  UIADD3 UR8, UR5, 0x406, URZ ;  /* 0x0000040605087890 */ /* 0x000fe2000fffe03f */
[----:B------:R-:W4:Y:S01]  /*10af0*/  LDL.LU.64 R98, [R1+0x818] ;  /* 0x0008180001627983 */ /* 0x000f220000300a00 */
[----:B------:R-:W-:-:S03]  /*10b00*/  UMOV UR9, 0x40000040 ;  /* 0x4000004000097882 */ /* 0x000fc60000000000 */
[----:B------:R-:W4:Y:S04]  /*10b10*/  LDL.LU.64 R96, [R1+0x810] ;  /* 0x0008100001607983 */ /* 0x000f280000300a00 */
        /* <DEDUP_REMOVED lines=35> */
[----:B------:R-:W4:Y:S01]  /*10d50*/  LDL.LU.64 R24, [R1+0x6f0] ;  /* 0x0006f00001187983 */ /* 0x000f220000300a00 */
[----:B--2---:R-:W-:-:S06]  /*10d60*/  WARPGROUP.ARRIVE ;  /* 0x00000000000079c5 */ /* 0x004fcc0000000000 */
        /* <DEDUP_REMOVED lines=66> */
[----:B-1----:R3:W5:Y:S04]  /*11190*/  LDL.LU R158, [R1+0x6e8] ;  /* 0x0006e800019e7983 */ /* 0x0027680000300800 */
[----:B------:R3:W5:Y:S04]  /*111a0*/  LDL.LU.64 R156, [R1+0x6e0] ;  /* 0x0006e000019c7983 */ /* 0x0007680000300a00 */
[----:B------:R3:W5:Y:S04]  /*111b0*/  LDL.LU R154, [R1+0x6dc] ;  /* 0x0006dc00019a7983 */ /* 0x0007680000300800 */
[----:B------:R3:W5:Y:S04]  /*111c0*/  LDL.LU R153, [R1+0x6d8] ;  /* 0x0006d80001997983 */ /* 0x0007680000300800 */
        /* <DEDUP_REMOVED lines=26> */
[----:B------:R-:W-:Y:S01]  /*11370*/  UIADD3 UR8, UR5, 0x606, URZ ;  /* 0x0000060605087890 */ /* 0x000fe2000fffe03f */
[----:B------:R-:W-:Y:S01]  /*11380*/  UMOV UR9, 0x40000040 ;  /* 0x4000004000097882 */ /* 0x000fe20000000000 */
[----:B------:R-:W-:-:S04]  /*11390*/  UIADD3 UR5, UR41, 0x1, URZ ;  /* 0x0000000129057890 */ /* 0x000fc8000fffe03f */
[----:B------:R-:W-:-:S04]  /*113a0*/  UISETP.NE.AND UP0, UPT, UR5, 0x3, UPT ;  /* 0x000000030500788c */ /* 0x000fc8000bf05270 */
[----:B------:R-:W-:-:S04]  /*113b0*/  USEL UR4, URZ, 0x1, UP0 ;  /* 0x000000013f047887 */ /* 0x000fc80008000000 */
[----:B------:R-:W-:Y:S02]  /*113c0*/  ULOP3.LUT UR4, UR42, UR4, URZ, 0x3c, !UPT ;  /* 0x000000042a047292 */ /* 0x000fe4000f8e3c3f */
[----:B------:R-:W-:-:S04]  /*113d0*/  USEL UR5, UR5, URZ, UP0 ;  /* 0x0000003f05057287 */ /* 0x000fc80008000000 */
[----:B------:R-:W-:Y:S01]  /*113e0*/  MOV R2, UR4 ;  /* 0x0000000400027c02 */ /* 0x000fe20008000f00 */
[----:B------:R-:W-:Y:S01]  /*113f0*/  UMOV UR4, 0x1 ;  /* 0x0000000100047882 */ /* 0x000fe20000000000 */
[----:B----4-:R-:W-:-:S06]  /*11400*/  WARPGROUP.ARRIVE ;  /* 0x00000000000079c5 */ /* 0x010fcc0000000000 */
[----:B---3--:R-:W-:Y:S03]  /*11410*/  HGMMA.64x256x16.F32 R24, gdesc[UR8], R24, gsb0 ;  /* 0x03e00000081879f0 */ /* 0x008fe60008000818 */
[----:B------:R-:W-:Y:S02]  /*11420*/  WARPGROUP.DEPBAR.LE gsb0, 0x0 ;  /* 0x00008000000079c5 */ /* 0x000fe40000010000 */
.L_x_38:
[----:B-1---5:R-:W-:-:S04]  /*11430*/  VIMNMX R0, R6, 0x1, PT ;  /* 0x0000000106007848 */ /* 0x022fc80003fe0100 */
[----:B------:R-:W-:-:S04]  /*11440*/  IADD3 R6, R6, -R0, RZ ;  /* 0x8000000006067210 */ /* 0x000fc80007ffe0ff */
[----:B------:R-:W-:-:S13]  /*11450*/  ISETP.GE.AND P0, PT, R6, 0x1, PT ;  /* 0x000000010600780c */ /* 0x000fda0003f06270 */
[----:B------:R-:W-:Y:S05]  /*11460*/  @!P0 BRA `(.L_x_43) ;  /* 0x000000dc00a48947 */ /* 0x000fea0003800000 */
[----:B------:R-:W-:Y:S01]  /*11470*/  IMAD.MOV.U32 R3, RZ, RZ, R6 ;  /* 0x000000ffff037224 */ /* 0x000fe200078e0006 */
[----:B------:R-:W-:-:S07]  /*11480*/  MOV R0, UR41 ;  /* 0x0000002900007c02 */ /* 0x000fce0008000f00 */
.L_x_50:
[----:B------:R-:W-:-:S06]  /*11490*/  UISETP.NE.AND UP0, UPT, UR43, 0x3, UPT ;  /* 0x000000032b00788c */ /* 0x000fcc000bf05270 */
[----:B------:R-:W-:-:S13]  /*114a0*/  PLOP3.LUT P1, PT, PT, PT, UP0, 0x80, 0x0 ;  /* 0x000000000000781c */ /* 0x000fda0003f2f008 */
[----:B------:R-:W-:Y:S05]  /*114b0*/  @!P1 BRA `(.L_x_44) ;  /* 0x0000000000049947 */ /* 0x000fea0003800000 */
[----:B------:R-:W-:Y:S01]  /*114c0*/  BPT.TRAP 0x1 ;  /* 0x000000040000795c */ /* 0x000fe20000300000 */
.L_x_44:
[----:B------:R-:W-:Y:S01]  /*114d0*/  ULEA UR6, UR5, UR47, 0x3 ;  /* 0x0000002f05067291 */ /* 0x000fe2000f8e183f */
[----:B------:R-:W-:-:S08]  /*114e0*/  SHF.L.U32 R4, R2, 0x1f, RZ ;  /* 0x0000001f02047819 */ /* 0x000fd000000006ff */
[----:B------:R1:W3:Y:S01]  /*114f0*/  SYNCS.PHASECHK.TRANS64.TRYWAIT P0, [UR6+0x34480], R4 ;  /* 0x03448004ff0075a7 */ /* 0x0002e20008000146 */
[----:B------:R-:W-:Y:S05]  /*11500*/  @!P1 BRA `(.L_x_45) ;  /* 0x0000000000049947 */ /* 0x000fea0003800000 */
[----:B------:R-:W-:Y:S01]  /*11510*/  BPT.TRAP 0x1 ;  /* 0x000000040000795c */ /* 0x000fe20000300000 */
.L_x_45:
[----:B---3--:R-:W-:Y:S05]  /*11520*/  @P0 BRA `(.L_x_46) ;  /* 0x0000000000080947 */ /* 0x008fea0003800000 */
[----:B------:R-:W3:Y:S02]  /*11530*/  SYNCS.PHASECHK.TRANS64.TRYWAIT P0, [UR6+0x34480], R4 ;  /* 0x03448004ff0075a7 */ /* 0x000ee40008000146 */
[----:B---3--:R-:W-:Y:S05]  /*11540*/  @!P0 BRA `(.L_x_47) ;  /* 0x0000023000108947 */ /* 0x008fea0003800000 */
.L_x_46:
        /* <DEDUP_REMOVED lines=64> */
[----:B----4-:R-:W4:Y:S04]  /*11950*/  LDL.LU.64 R24, [R1] ;  /* 0x0000000001187983 */ /* 0x010f280000300a00 */
        /* <DEDUP_REMOVED lines=127> */
[----:B--2---:R-:W2:Y:S04]  /*12150*/  LDL.LU.64 R24, [R1+0x200] ;  /* 0x0002000001187983 */ /* 0x004ea80000300a00 */
        /* <DEDUP_REMOVED lines=201> */
[----:B------:R-:W-:Y:S01]  /*12df0*/  UISETP.NE.U32.AND UP0, UPT, UR4, URZ, UPT ;  /* 0x0000003f0400728c */ /* 0x000fe2000bf05070 */
[----:B------:R-:W-:Y:S01]  /*12e00*/  STL [R1+0x1174], R154 ;  /* 0x0011749a01007387 */ /* 0x000fe20000100800 */
[----:B------:R-:W-:Y:S02]  /*12e10*/  ULEA UR7, UR5, UR6, 0xb ;  /* 0x0000000605077291 */ /* 0x000fe4000f8e583f */
[----:B------:R-:W-:Y:S01]  /*12e20*/  ULEA UR6, UR5, UR8, 0xb ;  /* 0x0000000805067291 */ /* 0x000fe2000f8e583f */
[----:B------:R-:W-:Y:S01]  /*12e30*/  STL [R1+0x1170], R153 ;  /* 0x0011709901007387 */ /* 0x000fe20000100800 */
[----:B------:R-:W-:Y:S01]  /*12e40*/  UMOV UR9, 0x40000040 ;  /* 0x4000004000097882 */ /* 0x000fe20000000000 */
[----:B------:R-:W-:Y:S02]  /*12e50*/  UMOV UR11, 0x40000040 ;  /* 0x40000040000b7882 */ /* 0x000fe40000000000 */
[----:B------:R-:W-:Y:S01]  /*12e60*/  UMOV UR8, UR7 ;  /* 0x0000000700087c82 */ /* 0x000fe20008000000 */
[----:B------:R-:W-:Y:S01]  /*12e70*/  STL [R1+0xb20], R23 ;  /* 0x000b201701007387 */ /* 0x000fe20000100800 */
[----:B------:R-:W-:-:S03]  /*12e80*/  UMOV UR10, UR6 ;  /* 0x00000006000a7c82 */ /* 0x000fc60008000000 */
        /* <DEDUP_REMOVED lines=13> */
[----:B------:R-:W-:Y:S03]  /*12f60*/  HGMMA.64x256x16.F32 R24, gdesc[UR8], R24, UP0, gsb0 ;  /* 0x03e00000081879f0 */ /* 0x000fe6000b800818 */
        /* <DEDUP_REMOVED lines=267> */
[----:B------:R-:W-:Y:S01]  /*14020*/  STL.64 [R1], R24 ;  /* 0x0000001801007387 */ /* 0x000fe20000100a00 */
[----:B------:R-:W-:Y:S01]  /*14030*/  IMAD.MOV.U32 R2, RZ, RZ, R150 ;  /* 0x000000ffff027224 */ /* 0x000fe200078e0096 */
[----:B------:R-:W-:Y:S01]  /*14040*/  MOV R0, R151 ;  /* 0x0000009700007202 */ /* 0x000fe20000000f00 */
[----:B------:R-:W-:Y:S01]  /*14050*/  IMAD.MOV.U32 R5, RZ, RZ, R147 ;  /* 0x000000ffff057224 */ /* 0x000fe200078e0093 */
[----:B------:R-:W-:Y:S01]  /*14060*/  STL.64 [R1+0x8], R26 ;  /* 0x0000081a01007387 */ /* 0x000fe20000100a00 */
[----:B-1----:R-:W-:Y:S01]  /*14070*/  MOV R4, R148 ;  /* 0x0000009400047202 */ /* 0x002fe20000000f00 */
        /* <DEDUP_REMOVED lines=123> */
[----:B------:R-:W-:-:S02]  /*14830*/  MOV R224, R56 ;  /* 0x0000003800e07202 */ /* 0x000fc40000000f00 */
[----:B------:R-:W-:Y:S01]  /*14840*/  MOV R225, R55 ;  /* 0x0000003700e17202 */ /* 0x000fe20000000f00 */
[----:B------:R-:W2:Y:S01]  /*14850*/  LDL.LU.64 R114, [R1+0x16f0] ;  /* 0x0016f00001727983 */ /* 0x000ea20000300a00 */
[----:B------:R-:W-:-:S03]  /*14860*/  MOV R227, R53 ;  /* 0x0000003500e37202 */ /* 0x000fc60000000f00 */
        /* <DEDUP_REMOVED lines=242> */
[----:B------:R-:W-:-:S02]  /*15790*/  UIADD3 UR8, UR7, 0x2, URZ ;  /* 0x0000000207087890 */ /* 0x000fc4000fffe03f */
[----:B------:R-:W-:Y:S01]  /*157a0*/  UIADD3 UR10, UR6, 0x2, URZ ;  /* 0x00000002060a7890 */ /* 0x000fe2000fffe03f */
[----:B------:R-:W-:Y:S01]  /*157b0*/  UMOV UR9, 0x40000040 ;  /* 0x4000004000097882 */ /* 0x000fe20000000000 */
[----:B------:R-:W-:Y:S01]  /*157c0*/  UMOV UR11, 0x40000040 ;  /* 0x40000040000b7882 */ /* 0x000fe20000000000 */
[----:B--2---:R-:W-:-:S06]  /*157d0*/  WARPGROUP.ARRIVE ;  /* 0x00000000000079c5 */ /* 0x004fcc0000000000 */
[----:B------:R-:W-:Y:S03]  /*157e0*/  HGMMA.64x256x16.F32 R24, gdesc[UR8], R24, UP0, gsb0 ;  /* 0x03e00000081879f0 */ /* 0x000fe6000b800818 */
        /* <DEDUP_REMOVED lines=65> */
[----:B-1----:R-:W4:Y:S04]  /*15c00*/  LDL.LU R24, [R1] ;  /* 0x0000000001187983 */ /* 0x002f280000300800 */
[----:B------:R-:W4:Y:S04]  /*15c10*/  LDL.LU R25, [R1+0x4] ;  /* 0x0000040001197983 */ /* 0x000f280000300800 */
[----:B--2---:R-:W2:Y:S04]  /*15c20*/  LDL.LU R26, [R1+0x8] ;  /* 0x00000800011a7983 */ /* 0x004ea80000300800 */
[----:B------:R-:W2:Y:S04]  /*15c30*/  LDL.LU R27, [R1+0xc] ;  /* 0x00000c00011b7983 */ /* 0x000ea80000300800 */
[----:B---3--:R-:W3:Y:S04]  /*15c40*/  LDL.LU R28, [R1+0x10] ;  /* 0x00001000011c7983 */ /* 0x008ee80000300800 */
[----:B------:R-:W3:Y:S04]  /*15c50*/  LDL.LU R29, [R1+0x14] ;  /* 0x00001400011d7983 */ /* 0x000ee80000300800 */
[----:B----4-:R-:W4:Y:S04]  /*15c60*/  LDL.LU R30, [R1+0x18] ;  /* 0x00001800011e7983 */ /* 0x010f280000300800 */
        /* <DEDUP_REMOVED lines=21> */
[----:B------:R-:W3:Y:S01]  /*15dc0*/  LDL.LU R52, [R1+0x70] ;  /* 0x0000700001347983 */ /* 0x000ee20000300800 */
[----:B------:R-:W-:Y:S01]  /*15dd0*/  IMAD.MOV.U32 R150, RZ, RZ, R2 ;  /* 0x000000ffff967224 */ /* 0x000fe200078e0002 */
[----:B------:R-:W-:Y:S01]  /*15de0*/  MOV R151, R0 ;  /* 0x0000000000977202 */ /* 0x000fe20000000f00 */
[----:B------:R-:W-:Y:S01]  /*15df0*/  IMAD.MOV.U32 R147, RZ, RZ, R5 ;  /* 0x000000ffff937224 */ /* 0x000fe200078e0005 */
[----:B------:R-:W-:-:S02]  /*15e00*/  MOV R148, R4 ;  /* 0x0000000400947202 */ /* 0x000fc40000000f00 */
[----:B------:R-:W-:Y:S01]  /*15e10*/  MOV R149, R3 ;  /* 0x0000000300957202 */ /* 0x000fe20000000f00 */
[----:B------:R-:W-:Y:S01]  /*15e20*/  IMAD.MOV.U32 R144, RZ, RZ, R8 ;  /* 0x000000ffff907224 */ /* 0x000fe200078e0008 */
[----:B------:R-:W-:Y:S02]  /*15e30*/  MOV R146, R6 ;  /* 0x0000000600927202 */ /* 0x000fe40000000f00 */
        /* <DEDUP_REMOVED lines=236> */
[----:B------:R-:W-:-:S03]  /*16d00*/  IMAD.MOV.U32 R2, RZ, RZ, R150 ;  /* 0x000000ffff027224 */ /* 0x000fc600078e0096 */
[----:B------:R-:W-:Y:S01]  /*16d10*/  STL.64 [R1+0x258], R46 ;  /* 0x0002582e01007387 */ /* 0x000fe20000100a00 */
[----:B------:R-:W-:-:S03]  /*16d20*/  MOV R0, R151 ;  /* 0x0000009700007202 */ /* 0x000fc60000000f00 */
[----:B------:R-:W-:Y:S01]  /*16d30*/  STL.64 [R1+0x260], R48 ;  /* 0x0002603001007387 */ /* 0x000fe20000100a00 */
[----:B------:R-:W-:-:S03]  /*16d40*/  MOV R4, R148 ;  /* 0x0000009400047202 */ /* 0x000fc60000000f00 */
[----:B------:R-:W-:Y:S01]  /*16d50*/  STL.64 [R1+0x268], R50 ;  /* 0x0002683201007387 */ /* 0x000fe20000100a00 */
[----:B------:R-:W-:Y:S01]  /*16d60*/  MOV R3, R149 ;  /* 0x0000009500037202 */ /* 0x000fe20000000f00 */
[----:B------:R-:W-:Y:S02]  /*16d70*/  IMAD.MOV.U32 R5, RZ, RZ, R147 ;  /* 0x000000ffff057224 */ /* 0x000fe400078e0093 */
[----:B------:R1:W-:Y:S01]  /*16d80*/  STL [R1+0x270], R52 ;  /* 0x0002703401007387 */ /* 0x0003e20000100800 */
        /* <DEDUP_REMOVED lines=140> */
[----:B------:R-:W-:-:S03]  /*17650*/  MOV R158, R53 ;  /* 0x00000035009e7202 */ /* 0x000fc60000000f00 */
        /* <DEDUP_REMOVED lines=415> */
[----:B------:R-:W-:-:S02]  /*19050*/  IMAD.MOV.U32 R126, RZ, RZ, R159 ;  /* 0x000000ffff7e7224 */ /* 0x000fc400078e009f */
        /* <DEDUP_REMOVED lines=102> */
[----:B------:R-:W-:Y:S02]  /*196c0*/  MOV R58, R227 ;  /* 0x000000e3003a7202 */ /* 0x000fe40000000f00 */
[----:B------:R-:W-:Y:S01]  /*196d0*/  MOV R59, R226 ;  /* 0x000000e2003b7202 */ /* 0x000fe20000000f00 */
        /* <DEDUP_REMOVED lines=154> */
[----:B------:R1:W-:Y:S01]  /*1a080*/  STL.64 [R1+0x5b0], R132 ;  /* 0x0005b08401007387 */ /* 0x0003e20000100a00 */
        /* <DEDUP_REMOVED lines=477> */
[----:B------:R-:W-:Y:S01]  /*1be60*/  IMAD.MOV.U32 R134, RZ, RZ, R223 ;  /* 0x000000ffff867224 */ /* 0x000fe200078e00df */
[----:B------:R-:W-:-:S02]  /*1be70*/  MOV R135, R224 ;  /* 0x000000e000877202 */ /* 0x000fc40000000f00 */
[----:B------:R-:W4:Y:S01]  /*1be80*/  LDL.LU R223, [R1+0xb68] ;  /* 0x000b680001df7983 */ /* 0x000f220000300800 */
[----:B------:R-:W-:Y:S01]  /*1be90*/  MOV R136, R225 ;  /* 0x000000e100887202 */ /* 0x000fe20000000f00 */
[----:B------:R-:W-:Y:S02]  /*1bea0*/  IMAD.MOV.U32 R137, RZ, RZ, R226 ;  /* 0x000000ffff897224 */ /* 0x000fe400078e00e2 */
        /* <DEDUP_REMOVED lines=415> */
[----:B------:R-:W-:-:S02]  /*1d8a0*/  MOV R146, R0 ;  /* 0x0000000000927202 */ /* 0x000fc40000000f00 */
[----:B------:R-:W-:Y:S01]  /*1d8b0*/  MOV R147, R227 ;  /* 0x000000e300937202 */ /* 0x000fe20000000f00 */
[----:B------:R1:W5:Y:S01]  /*1d8c0*/  LDL.LU R22, [R1+0xb1c] ;  /* 0x000b1c0001167983 */ /* 0x0003620000300800 */
[----:B------:R-:W-:Y:S02]  /*1d8d0*/  MOV R149, R225 ;  /* 0x000000e100957202 */ /* 0x000fe40000000f00 */
        /* <DEDUP_REMOVED lines=250> */
[----:B------:R-:W-:Y:S01]  /*1e880*/  MOV R227, R4 ;  /* 0x0000000400e37202 */ /* 0x000fe20000000f00 */
[----:B------:R-:W-:Y:S01]  /*1e890*/  UIADD3 UR8, UR7, 0x406, URZ ;  /* 0x0000040607087890 */ /* 0x000fe2000fffe03f */
[----:B------:R-:W-:Y:S01]  /*1e8a0*/  MOV R219, R20 ;  /* 0x0000001400db7202 */ /* 0x000fe20000000f00 */
[----:B------:R-:W-:Y:S01]  /*1e8b0*/  UMOV UR9, 0x40000040 ;  /* 0x4000004000097882 */ /* 0x000fe20000000000 */
[----:B------:R-:W-:Y:S01]  /*1e8c0*/  MOV R220, R15 ;  /* 0x0000000f00dc7202 */ /* 0x000fe20000000f00 */
[----:B------:R-:W3:Y:S01]  /*1e8d0*/  LDL.LU.64 R98, [R1+0x818] ;  /* 0x0008180001627983 */ /* 0x000ee20000300a00 */
[----:B------:R-:W-:-:S03]  /*1e8e0*/  MOV R222, R13 ;  /* 0x0000000d00de7202 */ /* 0x000fc60000000f00 */
[----:B------:R-:W3:Y:S04]  /*1e8f0*/  LDL.LU.64 R96, [R1+0x810] ;  /* 0x0008100001607983 */ /* 0x000ee80000300a00 */
        /* <DEDUP_REMOVED lines=35> */
[----:B------:R-:W3:Y:S01]  /*1eb30*/  LDL.LU.64 R24, [R1+0x6f0] ;  /* 0x0006f00001187983 */ /* 0x000ee20000300a00 */
[----:B--2---:R-:W-:-:S06]  /*1eb40*/  WARPGROUP.ARRIVE ;  /* 0x00000000000079c5 */ /* 0x004fcc0000000000 */
        /* <DEDUP_REMOVED lines=66> */
[----:B--2---:R1:W5:Y:S04]  /*1ef70*/  LDL.LU R158, [R1+0x6e8] ;  /* 0x0006e800019e7983 */ /* 0x0043680000300800 */
[----:B------:R1:W5:Y:S04]  /*1ef80*/  LDL.LU.64 R156, [R1+0x6e0] ;  /* 0x0006e000019c7983 */ /* 0x0003680000300a00 */
[----:B------:R1:W5:Y:S04]  /*1ef90*/  LDL.LU R154, [R1+0x6dc] ;  /* 0x0006dc00019a7983 */ /* 0x0003680000300800 */
[----:B------:R1:W5:Y:S04]  /*1efa0*/  LDL.LU R153, [R1+0x6d8] ;  /* 0x0006d80001997983 */ /* 0x0003680000300800 */
        /* <DEDUP_REMOVED lines=26> */
[----:B------:R-:W-:Y:S01]  /*1f150*/  UIADD3 UR8, UR7, 0x606, URZ ;  /* 0x0000060607087890 */ /* 0x000fe2000fffe03f */
[----:B------:R-:W-:Y:S01]  /*1f160*/  UMOV UR9, 0x40000040 ;  /* 0x4000004000097882 */ /* 0x000fe20000000000 */
[----:B---3--:R-:W-:-:S07]  /*1f170*/  WARPGROUP.ARRIVE ;  /* 0x00000000000079c5 */ /* 0x008fce0000000000 */
[----:B------:R-:W-:Y:S03]  /*1f180*/  HGMMA.64x256x16.F32 R24, gdesc[UR8], R24, UP0, gsb0 ;  /* 0x03e00000081879f0 */ /* 0x000fe6000b800818 */
[----:B------:R-:W-:Y:S02]  /*1f190*/  WARPGROUP.DEPBAR.LE gsb0, 0x0 ;  /* 0x00008000000079c5 */ /* 0x000fe40000010000 */
[----:B-1----:R-:W-:Y:S05]  /*1f1a0*/  @!P1 BRA `(.L_x_48) ;  /* 0x0000000000049947 */ /* 0x002fea0003800000 */
[----:B------:R-:W-:Y:S01]  /*1f1b0*/  BPT.TRAP 0x1 ;  /* 0x000000040000795c */ /* 0x000fe20000300000 */
.L_x_48:
[----:B-----5:R-:W-:Y:S01]  /*1f1c0*/  ISETP.NE.AND P0, PT, R22, RZ, PT ;  /* 0x000000ff1600720c */ /* 0x020fe20003f05270 */
[----:B------:R-:W-:-:S12]  /*1f1d0*/  UISETP.GT.U32.AND UP0, UPT, UR40, 0x1, UPT ;  /* 0x000000012800788c */ /* 0x000fd8000bf04070 */
[----:B------:R-:W-:-:S04]  /*1f1e0*/  @P0 LEA R4, R0, UR47, 0x3 ;  /* 0x0000002f00040c11 */ /* 0x000fc8000f8e18ff */
[----:B------:R-:W-:-:S04]  /*1f1f0*/  @P0 IADD3 R4, R4, 0x34498, RZ ;  /* 0x0003449804040810 */ /* 0x000fc80007ffe0ff */
[----:B------:R-:W-:-:S04]  /*1f200*/  @P0 PRMT R4, R23, 0x654, R4 ;  /* 0x0000065417040816 */ /* 0x000fc80000000004 */
[----:B------:R1:W-:Y:S01]  /*1f210*/  @P0 SYNCS.ARRIVE.TRANS64.RED.A1T0 RZ, [R4+URZ], RZ ;  /* 0x000000ff04ff09a7 */ /* 0x0003e2000810043f */
[----:B------:R-:W-:-:S13]  /*1f220*/  PLOP3.LUT P0, PT, PT, PT, UP0, 0x80, 0x0 ;  /* 0x000000000000781c */ /* 0x000fda0003f0f008 */
[----:B-1----:R-:W-:Y:S05]  /*1f230*/  @P0 BRA `(.L_x_49) ;  /* 0x0000000000040947 */ /* 0x002fea0003800000 */
[----:B------:R-:W-:Y:S01]  /*1f240*/  BPT.TRAP 0x1 ;  /* 0x000000040000795c */ /* 0x000fe20000300000 */
.L_x_49:
[----:B------:R-:W-:Y:S01]  /*1f250*/  UIADD3 UR5, UR5, 0x1, URZ ;  /* 0x0000000105057890 */ /* 0x000fe2000fffe03f */
[C---:B------:R-:W-:Y:S01]  /*1f260*/  ISETP.GT.AND P1, PT, R3.reuse, 0x1, PT ;  /* 0x000000010300780c */ /* 0x040fe20003f24270 */
[----:B------:R-:W-:Y:S01]  /*1f270*/  VIADD R0, R0, 0x1 ;  /* 0x0000000100007836 */ /* 0x000fe20000000000 */
[----:B------:R-:W-:Y:S01]  /*1f280*/  IADD3 R3, R3, -0x1, RZ ;  /* 0xffffffff03037810 */ /* 0x000fe20007ffe0ff */
[----:B------:R-:W-:-:S03]  /*1f290*/  UISETP.NE.AND UP0, UPT, UR5, 0x3, UPT ;  /* 0x000000030500788c */ /* 0x000fc6000bf05270 */
[C---:B------:R-:W-:Y:S01]  /*1f2a0*/  ISETP.NE.AND P0, PT, R0.reuse, 0x3, PT ;  /* 0x000000030000780c */ /* 0x040fe20003f05270 */
[----:B------:R-:W-:Y:S02]  /*1f2b0*/  USEL UR6, URZ, 0x1, UP0 ;  /* 0x000000013f067887 */ /* 0x000fe40008000000 */
[----:B------:R-:W-:Y:S01]  /*1f2c0*/  USEL UR5, UR5, URZ, UP0 ;  /* 0x0000003f05057287 */ /* 0x000fe20008000000 */
[----:B------:R-:W-:-:S03]  /*1f2d0*/  SEL R0, R0, RZ, P0 ;  /* 0x000000ff00007207 */ /* 0x000fc60000000000 */
[----:B------:R-:W-:Y:S01]  /*1f2e0*/  LOP3.LUT R2, R2, UR6, RZ, 0x3c, !PT ;  /* 0x0000000602027c12 */ /* 0x000fe2000f8e3cff */
[----:B------:R-:W-:Y:S07]  /*1f2f0*/  @P1 BRA `(.L_x_50) ;  /* 0xffffff2000641947 */ /* 0x000fee000383ffff */
.L_x_43:
[----:B------:R-:W-:Y:S02]  /*1f300*/  ISETP.GE.AND P0, PT, R5, 0x1, PT ;  /* 0x000000010500780c */ /* 0x000fe40003f06270 */
[----:B------:R-:W-:-:S04]  /*1f310*/  MOV R0, UR55 ;  /* 0x0000003700007c02 */ /* 0x000fc80008000f00 */
[----:B------:R1:W-:Y:S07]  /*1f320*/  SYNCS.ARRIVE.TRANS64.A1T0 RZ, [R0+UR49], RZ ;  /* 0x000000ff00ff79a7 */ /* 0x0003ee0008100031 */
[----:B------:R-:W-:Y:S05]  /*1f330*/  @!P0 BRA `(.L_x_51) ;  /* 0x0000000000448947 */ /* 0x000fea0003800000 */
[----:B------:R-:W-:-:S06]  /*1f340*/  UISETP.NE.AND UP0, UPT, UR43, 0x3, UPT ;  /* 0x000000032b00788c */ /* 0x000fcc000bf05270 */
[----:B------:R-:W-:-:S13]  /*1f350*/  PLOP3.LUT P0, PT, PT, PT, UP0, 0x80, 0x0 ;  /* 0x000000000000781c */ /* 0x000fda0003f0f008 */
[----:B------:R-:W-:Y:S05]  /*1f360*/  @!P0 BRA `(.L_x_52) ;  /* 0x0000000000048947 */ /* 0x000fea0003800000 */
[----:B------:R-:W-:Y:S01]  /*1f370*/  BPT.TRAP 0x1 ;  /* 0x000000040000795c */ /* 0x000fe20000300000 */
.L_x_52:
[----:B------:R-:W-:Y:S01]  /*1f380*/  ISETP.NE.AND P0, PT, R22, RZ, PT ;  /* 0x000000ff1600720c */ /* 0x000fe20003f05270 */
[----:B------:R-:W-:-:S12]  /*1f390*/  UISETP.GT.U32.AND UP0, UPT, UR40, 0x1, UPT ;  /* 0x000000012800788c */ /* 0x000fd8000bf04070 */
[----:B------:R-:W-:-:S05]  /*1f3a0*/  @P0 IADD3 R6, R6, UR41, RZ ;  /* 0x0000002906060c10 */ /* 0x000fca000fffe0ff */
[----:B------:R-:W-:-:S05]  /*1f3b0*/  @P0 IMAD.WIDE.U32 R2, R6, -0x55555555, RZ ;  /* 0xaaaaaaab06020825 */ /* 0x000fca00078e00ff */
[----:B-1----:R-:W-:-:S05]  /*1f3c0*/  @P0 SHF.R.U32.HI R0, RZ, 0x1, R3 ;  /* 0x00000001ff000819 */ /* 0x002fca0000011603 */
[----:B------:R-:W-:-:S05]  /*1f3d0*/  @P0 IMAD R0, R0, -0x3, R6 ;  /* 0xfffffffd00000824 */ /* 0x000fca00078e0206 */
[----:B------:R-:W-:-:S05]  /*1f3e0*/  @P0 LEA R0, R0, UR47, 0x3 ;  /* 0x0000002f00000c11 */ /* 0x000fca000f8e18ff */
[----:B------:R-:W-:-:S05]  /*1f3f0*/  @P0 VIADD R0, R0, 0x34498 ;  /* 0x0003449800000836 */ /* 0x000fca0000000000 */
[----:B------:R-:W-:-:S04]  /*1f400*/  @P0 PRMT R0, R23, 0x654, R0 ;  /* 0x0000065417000816 */ /* 0x000fc80000000000 */
[----:B------:R3:W-:Y:S01]  /*1f410*/  @P0 SYNCS.ARRIVE.TRANS64.RED.A1T0 RZ, [R0+URZ], RZ ;  /* 0x000000ff00ff09a7 */ /* 0x0007e2000810043f */
[----:B------:R-:W-:-:S13]  /*1f420*/  PLOP3.LUT P0, PT, PT, PT, UP0, 0x80, 0x0 ;  /* 0x000000000000781c */ /* 0x000fda0003f0f008 */
[----:B---3--:R-:W-:Y:S05]  /*1f430*/  @P0 BRA `(.L_x_51) ;  /* 0x0000000000040947 */ /* 0x008fea0003800000 */
[----:B------:R-:W-:Y:S01]  /*1f440*/  BPT.TRAP 0x1 ;  /* 0x000000040000795c */ /* 0x000fe20000300000 */
.L_x_51:
[----:B-1----:R-:W-:Y:S02]  /*1f450*/  SHF.L.U32 R0, R154, 0x1f, RZ ;  /* 0x0000001f9a007819 */ /* 0x002fe400000006ff */
[----:B------:R-:W-:Y:S02]  /*1f460*/  R2UR UR4, R5 ;  /* 0x00000000050472ca */ /* 0x000fe400000e0000 */
[----:B------:R-:W1:Y:S11]  /*1f470*/  SYNCS.PHASECHK.TRANS64.TRYWAIT P0, [R8+UR50+0x10], R0 ;  /* 0x00001000080075a7 */ /* 0x000e760008000172 */
[----:B------:R-:W-:-:S04]  /*1f480*/  UIADD3 UR4, UR4, 0x3f, URZ ;  /* 0x0000003f04047890 */ /* 0x000fc8000fffe03f */
[----:B------:R-:W-:-:S04]  /*1f490*/  USHF.R.S32.HI UR5, URZ, 0x1f, UR4 ;  /* 0x0000001f3f057899 */ /* 0x000fc80008011404 */
[----:B------:R-:W-:-:S04]  /*1f4a0*/  ULEA.HI UR5, UR5, UR4, URZ, 0x6 ;  /* 0x0000000405057291 */ /* 0x000fc8000f8f303f */
[----:B------:R-:W-:Y:S01]  /*1f4b0*/  USHF.R.S32.HI UR5, URZ, 0x6, UR5 ;  /* 0x000000063f057899 */ /* 0x000fe20008011405 */
[----:B-1----:R-:W-:Y:S11]  /*1f4c0*/  @!P0 BRA `(.L_x_53) ;  /* 0x0000015000488947 */ /* 0x002ff60003800000 */
.L_x_538:
[----:B------:R-:W-:Y:S01]  /*1f4d0*/  UIADD3 UR41, UR5, UR41, URZ ;  /* 0x0000002905297290 */ /* 0x000fe2000fffe03f */
[----:B------:R-:W-:Y:S01]  /*1f4e0*/  LOP3.LUT P0, RZ, R7, 0xff, RZ, 0xc0, !PT ;  /* 0x000000ff07ff7812 */ /* 0x000fe2000780c0ff */
[----:B------:R-:W-:Y:S02]  /*1f4f0*/  UISETP.GE.U32.AND UP1, UPT, UR5, 0x3, UPT ;  /* 0x000000030500788c */ /* 0x000fe4000bf26070 */
[----:B------:R-:W-:-:S04]  /*1f500*/  UISETP.GT.U32.AND UP0, UPT, UR41, 0x2, UPT ;  /* 0x000000022900788c */ /* 0x000fc8000bf04070 */
[----:B------:R-:W-:Y:S02]  /*1f510*/  UISETP.LT.U32.AND UP0, UPT, UR5, 0x3, UP0 ;  /* 0x000000030500788c */ /* 0x000fe40008701070 */
[----:B------:R-:W-:Y:S02]  /*1f520*/  UIMAD.WIDE.U32 UR4, UR41, -0x55555555, URZ ;  /* 0xaaaaaaab290478a5 */ /* 0x000fe4000f8e003f */
[----:B------:R-:W-:Y:S02]  /*1f530*/  USEL UR6, URZ, 0x1, !UP0 ;  /* 0x000000013f067887 */ /* 0x000fe4000c000000 */
[----:B------:R-:W-:Y:S02]  /*1f540*/  USHF.R.U32.HI UR4, URZ, 0x1, UR5 ;  /* 0x000000013f047899 */ /* 0x000fe40008011605 */
[----:B------:R-:W-:Y:S02]  /*1f550*/  ULOP3.LUT UR42, UR42, UR6, URZ, 0x3c, !UPT ;  /* 0x000000062a2a7292 */ /* 0x000fe4000f8e3c3f */
[----:B------:R-:W-:-:S02]  /*1f560*/  UIMAD UR41, UR4, -0x3, UR41 ;  /* 0xfffffffd042978a4 */ /* 0x000fc4000f8e0229 */
[----:B------:R-:W-:Y:S01]  /*1f570*/  @UP1 ULOP3.LUT UR42, UR42, 0x1, UR4, 0x78, !UPT ;  /* 0x000000012a2a1892 */ /* 0x000fe2000f8e7804 */
[----:B------:R-:W-:Y:S11]  /*1f580*/  @!P0 BRA `(.L_x_54) ;  /* 0x00000000000c8947 */ /* 0x000ff60003800000 */
[----:B------:R-:W-:-:S04]  /*1f590*/  DEPBAR {5,4,3,2,1,0} ;  /* 0x0000003f0000791a */ /* 0x000fc80000000000 */
[----:B------:R3:W-:Y:S02]  /*1f5a0*/  UTMACCTL.IV [UR36] ;  /* 0x00000000240079b9 */ /* 0x0007e40008000000 */
[----:B---3--:R-:W-:Y:S01]  /*1f5b0*/  NOP ;  /* 0x0000000000007918 */ /* 0x008fe20000000000 */
.L_x_54:
[----:B------:R-:W-:Y:S01]  /*1f5c0*/  UIADD3 UR4, UR47, 0x30000, URZ ;  /* 0x000300002f047890 */ /* 0x000fe2000fffe03f */
[----:B------:R-:W-:Y:S02]  /*1f5d0*/  R2UR UR45, R16 ;  /* 0x00000000102d72ca */ /* 0x000fe400000e0000 */
[----:B------:R-:W-:Y:S01]  /*1f5e0*/  R2UR UR46, R17 ;  /* 0x00000000112e72ca */ /* 0x000fe200000e0000 */
[----:B------:R-:W-:-:S06]  /*1f5f0*/  ULOP3.LUT UP0, URZ, UR4, 0x3ff, URZ, 0xc0, !UPT ;  /* 0x000003ff043f7892 */ /* 0x000fcc000f80c03f */
[----:B------:R-:W-:-:S04]  /*1f600*/  PLOP3.LUT P0, PT, PT, PT, UP0, 0x80, 0x0 ;  /* 0x000000000000781c */ /* 0x000fc80003f0f008 */
[----:B------:R-:W-:Y:S02]  /*1f610*/  USHF.L.U32 UR45, UR45, 0x8, URZ ;  /* 0x000000082d2d7899 */ /* 0x000fe4000800063f */
[----:B------:R-:W-:-:S07]  /*1f620*/  USHF.L.U32 UR46, UR46, 0x8, URZ ;  /* 0x000000082e2e7899 */ /* 0x000fce000800063f */
[----:B------:R-:W-:Y:S05]  /*1f630*/  @!P0 BRA `(.L_x_55) ;  /* 0x00000000007c8947 */ /* 0x000fea0003800000 */
[----:B------:R-:W-:Y:S01]  /*1f640*/  MOV R16, 0x0 ;  /* 0x0000000000107802 */ /* 0x000fe20000000f00 */
[----:B------:R-:W-:Y:S01]  /*1f650*/  ULDC.64 UR4, c[0x4][0x68] ;  /* 0x01001a0000047ab9 */ /* 0x000fe20000000a00 */
[----:B------:R-:W-:Y:S01]  /*1f660*/  ULDC.64 UR6, c[0x4][0x70] ;  /* 0x01001c0000067ab9 */ /* 0x000fe20000000a00 */
[----:B------:R-:W-:Y:S01]  /*1f670*/  ULDC.64 UR8, c[0x4][0x8] ;  /* 0x0100020000087ab9 */ /* 0x000fe20000000a00 */
[----:B-1----:R1:W3:Y:S01]  /*1f680*/  LDC.64 R2, c[0x4][R16] ;  /* 0x0100000010027b82 */ /* 0x0022e20000000a00 */
[----:B------:R-:W-:Y:S01]  /*1f690*/  MOV R4, UR4 ;  /* 0x0000000400047c02 */ /* 0x000fe20008000f00 */
[----:B------:R-:W-:Y:S01]  /*1f6a0*/  IMAD.U32 R7, RZ, RZ, UR7 ;  /* 0x00000007ff077e24 */ /* 0x000fe2000f8e00ff */
[----:B------:R-:W-:Y:S01]  /*1f6b0*/  MOV R5, UR5 ;  /* 0x0000000500057c02 */ /* 0x000fe20008000f00 */
[----:B------:R-:W-:Y:S01]  /*1f6c0*/  IMAD.MOV.U32 R12, RZ, RZ, 0x1 ;  /* 0x00000001ff0c7424 */ /* 0x000fe200078e00ff */
[----:B------:R-:W-:Y:S02]  /*1f6d0*/  MOV R6, UR6 ;  /* 0x0000000600067c02 */ /* 0x000fe40008000f00 */
[----:B------:R-:W-:-:S02]  /*1f6e0*/  MOV R10, UR8 ;  /* 0x00000008000a7c02 */ /* 0x000fc40008000f00 */
[----:B------:R-:W-:Y:S02]  /*1f6f0*/  MOV R11, UR9 ;  /* 0x00000009000b7c02 */ /* 0x000fe40008000f00 */
[----:B------:R-:W-:Y:S02]  /*1f700*/  MOV R8, 0x70 ;  /* 0x0000007000087802 */ /* 0x000fe40000000f00 */
[----:B-1----:R-:W-:-:S07]  /*1f710*/  MOV R13, RZ ;  /* 0x000000ff000d7202 */ /* 0x002fce0000000f00 */
[----:B------:R-:W-:-:S07]  /*1f720*/  LEPC R20, `(.L_x_56) ;  /* 0x000000001014794e */ /* 0x000fce0000000000 */
[----:B--23--:R-:W-:Y:S05]  /*1f730*/  CALL.ABS.NOINC R2 ;  /* 0x0000000002007343 */ /* 0x00cfea0003c00000 */
.L_x_56:
[----:B------:R1:W2:Y:S01]  /*1f740*/  LDC.64 R2, c[0x4][R16] ;  /* 0x0100000010027b82 */ /* 0x0002a20000000a00 */
[----:B------:R-:W-:Y:S01]  /*1f750*/  ULDC.64 UR4, c[0x4][0x68] ;  /* 0x01001a0000047ab9 */ /* 0x000fe20000000a00 */
[----:B------:R-:W-:Y:S01]  /*1f760*/  ULDC.64 UR6, c[0x4][0x70] ;  /* 0x01001c0000067ab9 */ /* 0x000fe20000000a00 */
[----:B------:R-:W-:Y:S01]  /*1f770*/  ULDC.64 UR8, c[0x4][0x8] ;  /* 0x0100020000087ab9 */ /* 0x000fe20000000a00 */
        /* <DEDUP_REMOVED lines=10> */
[----:B--2---:R-:W-:Y:S05]  /*1f820*/  CALL.ABS.NOINC R2 ;  /* 0x0000000002007343 */ /* 0x004fea0003c00000 */
.L_x_55:
[----:B------:R-:W-:Y:S02]  /*1f830*/  ULDC.64 UR4, c[0x0][0x590] ;  /* 0x0001640000047ab9 */ /* 0x000fe40000000a00 */
[----:B------:R-:W-:-:S04]  /*1f840*/  ISETP.NE.U32.AND P0, PT, RZ, UR4, PT ;  /* 0x00000004ff007c0c */ /* 0x000fc8000bf05070 */
[----:B------:R-:W-:-:S13]  /*1f850*/  ISETP.NE.AND.EX P0, PT, RZ, UR5, PT, P0 ;  /* 0x00000005ff007c0c */ /* 0x000fda000bf05300 */
[----:B------:R-:W-:Y:S05]  /*1f860*/  @!P0 BRA `(.L_x_57) ;  /* 0x0000000000148947 */ /* 0x000fea0003800000 */
[----:B-1----:R-:W-:-:S04]  /*1f870*/  LEA R2, P0, R18, UR4, 0x3 ;  /* 0x0000000412027c11 */ /* 0x002fc8000f8018ff */
[----:B------:R-:W-:-:S06]  /*1f880*/  LEA.HI.X R3, R18, UR5, R19, 0x3, P0 ;  /* 0x0000000512037c11 */ /* 0x000fcc00080f1c13 */
[----:B------:R-:W3:Y:S04]  /*1f890*/  LDG.E.64 R2, desc[UR38][R2.64] ;  /* 0x0000002602027981 */ /* 0x000ee8000c1e1b00 */
[----:B---3--:R1:W5:Y:S01]  /*1f8a0*/  LD.E R0, desc[UR38][R2.64] ;  /* 0x0000002602007980 */ /* 0x008362000c101900 */
[----:B------:R-:W-:Y:S05]  /*1f8b0*/  BRA `(.L_x_58) ;  /* 0x0000000000307947 */ /* 0x000fea0003800000 */
.L_x_57:
[----:B------:R-:W-:Y:S02]  /*1f8c0*/  ULDC.64 UR4, c[0x0][0x588] ;  /* 0x0001620000047ab9 */ /* 0x000fe40000000a00 */
[----:B------:R-:W-:-:S04]  /*1f8d0*/  ISETP.NE.U32.AND P0, PT, RZ, UR4, PT ;  /* 0x00000004ff007c0c */ /* 0x000fc8000bf05070 */
[----:B------:R-:W-:-:S13]  /*1f8e0*/  ISETP.NE.AND.EX P0, PT, RZ, UR5, PT, P0 ;  /* 0x00000005ff007c0c */ /* 0x000fda000bf05300 */
[----:B------:R-:W-:Y:S05]  /*1f8f0*/  @!P0 BRA `(.L_x_59) ;  /* 0x0000000000188947 */ /* 0x000fea0003800000 */
[----:B------:R-:W3:Y:S01]  /*1f900*/  LDC.64 R4, c[0x0][0x588] ;  /* 0x00016200ff047b82 */ /* 0x000ee20000000a00 */
[----:B------:R-:W-:Y:S02]  /*1f910*/  ULDC UR4, c[0x0][0x598] ;  /* 0x0001660000047ab9 */ /* 0x000fe40000000800 */
[----:B-1----:R-:W-:-:S04]  /*1f920*/  IMAD R2, R18, UR4, RZ ;  /* 0x0000000412027c24 */ /* 0x002fc8000f8e02ff */
[----:B---3--:R-:W-:-:S05]  /*1f930*/  IMAD.WIDE R2, R2, 0x4, R4 ;  /* 0x0000000402027825 */ /* 0x008fca00078e0204 */
[----:B------:R3:W5:Y:S01]  /*1f940*/  LDG.E R0, desc[UR38][R2.64] ;  /* 0x0000002602007981 */ /* 0x000762000c1e1900 */
[----:B------:R-:W-:Y:S05]  /*1f950*/  BRA `(.L_x_58) ;  /* 0x0000000000087947 */ /* 0x000fea0003800000 */
.L_x_59:
[----:B------:R-:W-:Y:S02]  /*1f960*/  ULDC UR4, c[0x0][0x580] ;  /* 0x0001600000047ab9 */ /* 0x000fe40000000800 */
[----:B-1----:R-:W-:-:S07]  /*1f970*/  MOV R0, UR4 ;  /* 0x0000000400007c02 */ /* 0x002fce0008000f00 */
.L_x_58:
[----:B------:R-:W-:Y:S02]  /*1f980*/  ULDC.64 UR4, c[0x0][0x5b8] ;  /* 0x00016e0000047ab9 */ /* 0x000fe40000000a00 */
[----:B------:R-:W-:-:S04]  /*1f990*/  ISETP.NE.U32.AND P0, PT, RZ, UR4, PT ;  /* 0x00000004ff007c0c */ /* 0x000fc8000bf05070 */
[----:B------:R-:W-:-:S13]  /*1f9a0*/  ISETP.NE.AND.EX P0, PT, RZ, UR5, PT, P0 ;  /* 0x00000005ff007c0c */ /* 0x000fda000bf05300 */
[----:B------:R-:W-:Y:S05]  /*1f9b0*/  @!P0 BRA `(.L_x_60) ;  /* 0x0000000000148947 */ /* 0x000fea0003800000 */
[----:B-1-3--:R-:W-:-:S04]  /*1f9c0*/  LEA R2, P0, R18, UR4, 0x3 ;  /* 0x0000000412027c11 */ /* 0x00afc8000f8018ff */
[----:B------:R-:W-:-:S06]  /*1f9d0*/  LEA.HI.X R3, R18, UR5, R19, 0x3, P0 ;  /* 0x0000000512037c11 */ /* 0x000fcc00080f1c13 */
[----:B------:R-:W3:Y:S04]  /*1f9e0*/  LDG.E.64 R2, desc[UR38][R2.64] ;  /* 0x0000002602027981 */ /* 0x000ee8000c1e1b00 */
[----:B---3--:R3:W5:Y:S01]  /*1f9f0*/  LD.E R2, desc[UR38][R2.64] ;  /* 0x0000002602027980 */ /* 0x008762000c101900 */
[----:B------:R-:W-:Y:S05]  /*1fa00*/  BRA `(.L_x_61) ;  /* 0x0000000000307947 */ /* 0x000fea0003800000 */
.L_x_60:
[----:B------:R-:W-:Y:S02]  /*1fa10*/  ULDC.64 UR4, c[0x0][0x5b0] ;  /* 0x00016c0000047ab9 */ /* 0x000fe40000000a00 */
[----:B------:R-:W-:-:S04]  /*1fa20*/  ISETP.NE.U32.AND P0, PT, RZ, UR4, PT ;  /* 0x00000004ff007c0c */ /* 0x000fc8000bf05070 */
[----:B------:R-:W-:-:S13]  /*1fa30*/  ISETP.NE.AND.EX P0, PT, RZ, UR5, PT, P0 ;  /* 0x00000005ff007c0c */ /* 0x000fda000bf05300 */
[----:B------:R-:W-:Y:S05]  /*1fa40*/  @!P0 BRA `(.L_x_62) ;  /* 0x0000000000188947 */ /* 0x000fea0003800000 */
[----:B------:R-:W4:Y:S01]  /*1fa50*/  LDC.64 R4, c[0x0][0x5b0] ;  /* 0x00016c00ff047b82 */ /* 0x000f220000000a00 */
[----:B------:R-:W-:Y:S02]  /*1fa60*/  ULDC UR4, c[0x0][0x5c0] ;  /* 0x0001700000047ab9 */ /* 0x000fe40000000800 */
[----:B-1-3--:R-:W-:-:S04]  /*1fa70*/  IMAD R2, R18, UR4, RZ ;  /* 0x0000000412027c24 */ /* 0x00afc8000f8e02ff */
[----:B----4-:R-:W-:-:S06]  /*1fa80*/  IMAD.WIDE R2, R2, 0x4, R4 ;  /* 0x0000000402027825 */ /* 0x010fcc00078e0204 */
[----:B------:R1:W5:Y:S01]  /*1fa90*/  LDG.E R2, desc[UR38][R2.64] ;  /* 0x0000002602027981 */ /* 0x000362000c1e1900 */
[----:B------:R-:W-:Y:S05]  /*1faa0*/  BRA `(.L_x_61) ;  /* 0x0000000000087947 */ /* 0x000fea0003800000 */
.L_x_62:
[----:B------:R-:W-:Y:S02]  /*1fab0*/  ULDC UR4, c[0x0][0x5a8] ;  /* 0x00016a0000047ab9 */ /* 0x000fe40000000800 */
[----:B-1-3--:R-:W-:-:S07]  /*1fac0*/  IMAD.U32 R2, RZ, RZ, UR4 ;  /* 0x00000004ff027e24 */ /* 0x00afce000f8e00ff */
.L_x_61:
[----:B------:R-:W-:Y:S01]  /*1fad0*/  ISETP.GT.U32.AND P0, PT, R158, 0x3e, PT ;  /* 0x0000003e9e00780c */ /* 0x000fe20003f04070 */
[----:B------:R-:W-:Y:S01]  /*1fae0*/  BSSY B0, `(.L_x_63) ;  /* 0x0000007000007945 */ /* 0x000fe20003800000 */
[----:B------:R-:W-:-:S11]  /*1faf0*/  PRMT R16, RZ, 0x7610, R16 ;  /* 0x00007610ff107816 */ /* 0x000fd60000000010 */
[----:B------:R-:W-:Y:S05]  /*1fb00*/  @P0 BRA `(.L_x_64) ;  /* 0x0000000000100947 */ /* 0x000fea0003800000 */
[----:B------:R-:W-:-:S03]  /*1fb10*/  UMOV UR4, 0xffffffff ;  /* 0xffffffff00047882 */ /* 0x000fc60000000000 */
[----:B------:R-:W-:Y:S05]  /*1fb20*/  BRA.DIV UR4, `(.L_x_65) ;  /* 0x0000014a04cc7947 */ /* 0x000fea000b800000 */
[----:B------:R-:W-:-:S13]  /*1fb30*/  ELECT P6, URZ, PT ;  /* 0x00000000003f782f */ /* 0x000fda00038c0000 */
.L_x_540:
[----:B------:R-:W-:-:S07]  /*1fb40*/  SEL R16, RZ, 0x1, !P6 ;  /* 0x00000001ff107807 */ /* 0x000fce0007000000 */
.L_x_64:
[----:B------:R-:W-:Y:S05]  /*1fb50*/  BSYNC B0 ;  /* 0x0000000000007941 */ /* 0x000fea0003800000 */
.L_x_63:
[----:B-1-3--:R-:W-:-:S04]  /*1fb60*/  MOV R3, UR54 ;  /* 0x0000003600037c02 */ /* 0x00afc80008000f00 */
[----:B------:R-:W-:-:S13]  /*1fb70*/  ISETP.NE.AND P0, PT, R3, 0x3, PT ;  /* 0x000000030300780c */ /* 0x000fda0003f05270 */
[----:B------:R-:W-:Y:S05]  /*1fb80*/  @!P0 BRA `(.L_x_66) ;  /* 0x0000000000048947 */ /* 0x000fea0003800000 */
[----:B------:R-:W-:Y:S01]  /*1fb90*/  BPT.TRAP 0x1 ;  /* 0x000000040000795c */ /* 0x000fe20000300000 */
.L_x_66:
[----:B------:R-:W-:Y:S02]  /*1fba0*/  SHF.L.U32 R159, RZ, 0x1f, RZ ;  /* 0x0000001fff9f7819 */ /* 0x000fe400000006ff */
[----:B-----5:R-:W-:Y:S02]  /*1fbb0*/  FSETP.NEU.AND P1, PT, R0, RZ, PT ;  /* 0x000000ff0000720b */ /* 0x020fe40003f2d000 */
[----:B------:R-:W1:Y:S02]  /*1fbc0*/  SYNCS.PHASECHK.TRANS64.TRYWAIT P2, [UR47+0x344b0], R159 ;  /* 0x0344b09fff0075a7 */ /* 0x000e64000804016f */
[----:B-1----:R-:W-:Y:S09]  /*1fbd0*/  @!P2 BRA `(.L_x_67) ;  /* 0x0000014800b8a947 */ /* 0x002ff20003800000 */
.L_x_541:
[----:B------:R-:W3:Y:S04]  /*1fbe0*/  LDL.LU R5, [R1+0x400] ;  /* 0x0004000001057983 */ /* 0x000ee80000300800 */
[----:B------:R-:W4:Y:S04]  /*1fbf0*/  LDL.LU R3, [R1+0x404] ;  /* 0x0004040001037983 */ /* 0x000f280000300800 */
[----:B------:R-:W5:Y:S04]  /*1fc00*/  LDL.LU R13, [R1+0x408] ;  /* 0x00040800010d7983 */ /* 0x000f680000300800 */
[----:B------:R-:W2:Y:S01]  /*1fc10*/  LDL.LU R12, [R1+0x40c] ;  /* 0x00040c00010c7983 */ /* 0x000ea20000300800 */
[----:B------:R-:W-:Y:S01]  /*1fc20*/  MOV R8, RZ ;  /* 0x000000ff00087202 */ /* 0x000fe20000000f00 */
[----:B------:R-:W-:Y:S05]  /*1fc30*/  @P1 WARPSYNC.ALL ;  /* 0x0000000000001948 */ /* 0x000fea0003800000 */
[----:B-1----:R-:W-:Y:S01]  /*1fc40*/  @P1 LEA R4, R157, UR47, 0x1 ;  /* 0x0000002f9d041c11 */ /* 0x002fe2000f8e08ff */
[----:B------:R-:W-:Y:S04]  /*1fc50*/  BSSY B0, `(.L_x_68) ;  /* 0x0000010000007945 */ /* 0x000fe80003800000 */
[----:B------:R-:W1:Y:S02]  /*1fc60*/  @P1 LDSM.16.MT88.4 R8, [R4+0x30000] ;  /* 0x030000000408183b */ /* 0x000e640000004200 */
[----:B-1----:R-:W-:-:S02]  /*1fc70*/  HADD2.F32 R6, -RZ, R8.H0_H0 ;  /* 0x20000008ff067230 */ /* 0x002fc40000004100 */
[-C--:B---3--:R-:W-:Y:S01]  /*1fc80*/  FMUL R7, R5, R2.reuse ;  /* 0x0000000205077220 */ /* 0x088fe20000400000 */
[----:B------:R-:W-:Y:S02]  /*1fc90*/  HADD2.F32 R5, -RZ, R8.H1_H1 ;  /* 0x30000008ff057230 */ /* 0x000fe40000004100 */
[----:B----4-:R-:W-:Y:S01]  /*1fca0*/  FMUL R3, R3, R2 ;  /* 0x0000000203037220 */ /* 0x010fe20000400000 */
[----:B------:R-:W-:-:S03]  /*1fcb0*/  FFMA R152, R6, R0, R7 ;  /* 0x0000000006987223 */ /* 0x000fc60000000007 */
[----:B------:R-:W-:Y:S01]  /*1fcc0*/  FFMA R21, R5, R0, R3 ;  /* 0x0000000005157223 */ /* 0x000fe20000000003 */
[-C--:B-----5:R-:W-:Y:S01]  /*1fcd0*/  FMUL R14, R13, R2.reuse ;  /* 0x000000020d0e7220 */ /* 0x0a0fe20000400000 */
[----:B------:R-:W1:Y:S01]  /*1fce0*/  @P1 LDSM.16.MT88.4 R4, [R4+0x30800] ;  /* 0x030800000404183b */ /* 0x000e620000004200 */
[----:B--2---:R-:W-:Y:S01]  /*1fcf0*/  FMUL R13, R12, R2 ;  /* 0x000000020c0d7220 */ /* 0x004fe20000400000 */
[----:B------:R-:W-:Y:S06]  /*1fd00*/  @P1 BRA `(.L_x_69) ;  /* 0x0000000000101947 */ /* 0x000fec0003800000 */
[----:B------:R-:W-:Y:S02]  /*1fd10*/  MOV R9, RZ ;  /* 0x000000ff00097202 */ /* 0x000fe40000000f00 */
[----:B------:R-:W-:Y:S02]  /*1fd20*/  CS2R R10, SRZ ;  /* 0x00000000000a7805 */ /* 0x000fe4000001ff00 */
[----:B-1----:R-:W-:Y:S02]  /*1fd30*/  CS2R R4, SRZ ;  /* 0x0000000000047805 */ /* 0x002fe4000001ff00 */
[----:B------:R-:W-:-:S07]  /*1fd40*/  CS2R R6, SRZ ;  /* 0x0000000000067805 */ /* 0x000fce000001ff00 */
.L_x_69:
[----:B------:R-:W-:Y:S05]  /*1fd50*/  BSYNC B0 ;  /* 0x0000000000007941 */ /* 0x000fea0003800000 */
.L_x_68:
[----:B------:R-:W2:Y:S04]  /*1fd60*/  LDL.LU R18, [R1+0x410] ;  /* 0x0004100001127983 */ /* 0x000ea80000300800 */
[----:B------:R-:W3:Y:S04]  /*1fd70*/  LDL.LU R17, [R1+0x414] ;  /* 0x0004140001117983 */ /* 0x000ee80000300800 */
[----:B------:R-:W4:Y:S04]  /*1fd80*/  LDL.LU R167, [R1+0x418] ;  /* 0x0004180001a77983 */ /* 0x000f280000300800 */
[----:B------:R-:W5:Y:S04]  /*1fd90*/  LDL.LU R15, [R1+0x41c] ;  /* 0x00041c00010f7983 */ /* 0x000f680000300800 */
[----:B------:R-:W5:Y:S04]  /*1fda0*/  LDL.LU R166, [R1+0x420] ;  /* 0x0004200001a67983 */ /* 0x000f680000300800 */
[----:B------:R-:W5:Y:S04]  /*1fdb0*/  LDL.LU R165, [R1+0x424] ;  /* 0x0004240001a57983 */ /* 0x000f680000300800 */
[----:B------:R-:W5:Y:S04]  /*1fdc0*/  LDL.LU R164, [R1+0x428] ;  /* 0x0004280001a47983 */ /* 0x000f680000300800 */
[----:B------:R-:W5:Y:S04]  /*1fdd0*/  LDL.LU R163, [R1+0x42c] ;  /* 0x00042c0001a37983 */ /* 0x000f680000300800 */
[----:B------:R-:W5:Y:S04]  /*1fde0*/  LDL.LU R162, [R1+0x430] ;  /* 0x0004300001a27983 */ /* 0x000f680000300800 */
[----:B------:R-:W5:Y:S04]  /*1fdf0*/  LDL.LU R161, [R1+0x434] ;  /* 0x0004340001a17983 */ /* 0x000f680000300800 */
[----:B------:R-:W5:Y:S04]  /*1fe00*/  LDL.LU R160, [R1+0x438] ;  /* 0x0004380001a07983 */ /* 0x000f680000300800 */
[----:B------:R-:W5:Y:S01]  /*1fe10*/  LDL.LU R155, [R1+0x43c] ;  /* 0x00043c00019b7983 */ /* 0x000f620000300800 */
[--C-:B------:R-:W-:Y:S01]  /*1fe20*/  HADD2.F32 R12, -RZ, R9.reuse.H0_H0 ;  /* 0x20000009ff0c7230 */ /* 0x100fe20000004100 */
[----:B------:R-:W-:Y:S05]  /*1fe30*/  WARPSYNC.ALL ;  /* 0x0000000000007948 */ /* 0x000fea0003800000 */
[----:B------:R-:W-:-:S02]  /*1fe40*/  HADD2.F32 R3, -RZ, R9.H1_H1 ;  /* 0x30000009ff037230 */ /* 0x000fc40000004100 */
[-C--:B------:R-:W-:Y:S01]  /*1fe50*/  FFMA R20, R12, R0.reuse, R14 ;  /* 0x000000000c147223 */ /* 0x080fe2000000000e */
[--C-:B------:R-:W-:Y:S01]  /*1fe60*/  HADD2.F32 R12, -RZ, R10.reuse.H1_H1 ;  /* 0x3000000aff0c7230 */ /* 0x100fe20000004100 */
[----:B------:R-:W-:Y:S01]  /*1fe70*/  PRMT R16, R16, 0x9910, RZ ;  /* 0x0000991010107816 */ /* 0x000fe200000000ff */
[----:B------:R-:W-:Y:S01]  /*1fe80*/  BSSY B0, `(.L_x_70) ;  /* 0x000003e000007945 */ /* 0x000fe20003800000 */
[----:B------:R-:W-:Y:S01]  /*1fe90*/  FFMA R19, R3, R0, R13 ;  /* 0x0000000003137223 */ /* 0x000fe2000000000d */
[----:B------:R-:W-:Y:S02]  /*1fea0*/  HADD2.F32 R13, -RZ, R10.H0_H0 ;  /* 0x2000000aff0d7230 */ /* 0x000fe40000004100 */
[-C--:B--2---:R-:W-:Y:S01]  /*1feb0*/  FMUL R14, R18, R2.reuse ;  /* 0x00000002120e7220 */ /* 0x084fe20000400000 */
[----:B---3--:R-:W-:-:S03]  /*1fec0*/  FMUL R3, R17, R2 ;  /* 0x0000000211037220 */ /* 0x008fc60000400000 */
[-C--:B------:R-:W-:Y:S01]  /*1fed0*/  FFMA R18, R13, R0.reuse, R14 ;  /* 0x000000000d127223 */ /* 0x080fe2000000000e */
[--C-:B------:R-:W-:Y:S02]  /*1fee0*/  HADD2.F32 R13, -RZ, R11.reuse.H0_H0 ;  /* 0x2000000bff0d7230 */ /* 0x100fe40000004100 */
[----:B------:R-:W-:Y:S01]  /*1fef0*/  FFMA R17, R12, R0, R3 ;  /* 0x000000000c117223 */ /* 0x000fe20000000003 */
[----:B------:R-:W-:Y:S02]  /*1ff00*/  HADD2.F32 R12, -RZ, R11.H1_H1 ;  /* 0x3000000bff0c7230 */ /* 0x000fe40000004100 */
[-C--:B----4-:R-:W-:Y:S01]  /*1ff10*/  FMUL R14, R167, R2.reuse ;  /* 0x00000002a70e7220 */ /* 0x090fe20000400000 */
[----:B-----5:R-:W-:-:S03]  /*1ff20*/  FMUL R3, R15, R2 ;  /* 0x000000020f037220 */ /* 0x020fc60000400000 */
[----:B------:R-:W-:Y:S01]  /*1ff30*/  FFMA R15, R13, R0, R14 ;  /* 0x000000000d0f7223 */ /* 0x000fe2000000000e */
[----:B------:R-:W-:Y:S01]  /*1ff40*/  F2FP.F16.F32.PACK_AB R13, R19, R20 ;  /* 0x00000014130d723e */ /* 0x000fe200000000ff */
[----:B------:R-:W-:Y:S01]  /*1ff50*/  FFMA R3, R12, R0, R3 ;  /* 0x000000000c037223 */ /* 0x000fe20000000003 */
[----:B------:R-:W-:Y:S02]  /*1ff60*/  F2FP.F16.F32.PACK_AB R12, R21, R152 ;  /* 0x00000098150c723e */ /* 0x000fe400000000ff */
[----:B------:R-:W-:Y:S02]  /*1ff70*/  F2FP.F16.F32.PACK_AB R14, R17, R18 ;  /* 0x00000012110e723e */ /* 0x000fe400000000ff */
[----:B------:R-:W-:Y:S02]  /*1ff80*/  F2FP.F16.F32.PACK_AB R15, R3, R15 ;  /* 0x0000000f030f723e */ /* 0x000fe400000000ff */
[----:B------:R-:W-:-:S05]  /*1ff90*/  LEA R3, R157, UR47, 0x1 ;  /* 0x0000002f9d037c11 */ /* 0x000fca000f8e08ff */
[----:B------:R1:W-:Y:S02]  /*1ffa0*/  STSM.16.MT88.4 [R3+0x30000], R12 ;  /* 0x0300000c03007844 */ /* 0x0003e40000004200 */
[--C-:B-1----:R-:W-:Y:S02]  /*1ffb0*/  HADD2.F32 R13, -RZ, R4.reuse.H1_H1 ;  /* 0x30000004ff0d7230 */ /* 0x102fe40000004100 */
[-C--:B------:R-:W-:Y:S01]  /*1ffc0*/  FMUL R12, R165, R2.reuse ;  /* 0x00000002a50c7220 */ /* 0x080fe20000400000 */
[----:B------:R-:W-:Y:S02]  /*1ffd0*/  HADD2.F32 R14, -RZ, R4.H0_H0 ;  /* 0x20000004ff0e7230 */ /* 0x000fe40000004100 */
[----:B------:R-:W-:Y:S01]  /*1ffe0*/  FMUL R15, R166, R2 ;  /* 0x00000002a60f7220 */ /* 0x000fe20000400000 */
[-C--:B------:R-:W-:Y:S01]  /*1fff0*/  FFMA R21, R13, R0.reuse, R12 ;  /* 0x000000000d157223 */ /* 0x080fe2000000000c */
[--C-:B------:R-:W-:Y:S02]  /*20000*/  HADD2.F32 R13, -RZ, R5.reuse.H1_H1 ;  /* 0x30000005ff0d7230 */ /* 0x100fe40000004100 */
[----:B------:R-:W-:Y:S01]  /*20010*/  FFMA R152, R14, R0, R15 ;  /* 0x000000000e987223 */ /* 0x000fe2000000000f */
[----:B------:R-:W-:Y:S01]  /*20020*/  FMUL R12, R163, R2 ;  /* 0x00000002a30c7220 */ /* 0x000fe20000400000 */
[----:B------:R-:W-:-:S02]  /*20030*/  HADD2.F32 R14, -RZ, R5.H0_H0 ;  /* 0x20000005ff0e7230 */ /* 0x000fc40000004100 */
[----:B------:R-:W-:Y:S01]  /*20040*/  FMUL R15, R164, R2 ;  /* 0x00000002a40f7220 */ /* 0x000fe20000400000 */
[-C--:B------:R-:W-:Y:S01]  /*20050*/  FFMA R19, R13, R0.reuse, R12 ;  /* 0x000000000d137223 */ /* 0x080fe2000000000c */
[--C-:B------:R-:W-:Y:S02]  /*20060*/  HADD2.F32 R13, -RZ, R6.reuse.H1_H1 ;  /* 0x30000006ff0d7230 */ /* 0x100fe40000004100 */
[----:B------:R-:W-:Y:S01]  /*20070*/  FFMA R20, R14, R0, R15 ;  /* 0x000000000e147223 */ /* 0x000fe2000000000f */
[-C--:B------:R-:W-:Y:S01]  /*20080*/  FMUL R12, R161, R2.reuse ;  /* 0x00000002a10c7220 */ /* 0x080fe20000400000 */
[----:B------:R-:W-:Y:S02]  /*20090*/  HADD2.F32 R14, -RZ, R6.H0_H0 ;  /* 0x20000006ff0e7230 */ /* 0x000fe40000004100 */
[----:B------:R-:W-:Y:S01]  /*200a0*/  FMUL R15, R162, R2 ;  /* 0x00000002a20f7220 */ /* 0x000fe20000400000 */
[----:B------:R-:W-:Y:S01]  /*200b0*/  FFMA R17, R13, R0, R12 ;  /* 0x000000000d117223 */ /* 0x000fe2000000000c */
[----:B------:R-:W-:-:S02]  /*200c0*/  HADD2.F32 R13, -RZ, R7.H0_H0 ;  /* 0x20000007ff0d7230 */ /* 0x000fc40000004100 */
[----:B------:R-:W-:Y:S01]  /*200d0*/  FFMA R18, R14, R0, R15 ;  /* 0x000000000e127223 */ /* 0x000fe2000000000f */
[----:B------:R-:W-:Y:S02]  /*200e0*/  HADD2.F32 R12, -RZ, R7.H1_H1 ;  /* 0x30000007ff0c7230 */ /* 0x000fe40000004100 */
[-C--:B------:R-:W-:Y:S01]  /*200f0*/  FMUL R14, R160, R2.reuse ;  /* 0x00000002a00e7220 */ /* 0x080fe20000400000 */
[----:B------:R-:W-:Y:S01]  /*20100*/  FMUL R15, R155, R2 ;  /* 0x000000029b0f7220 */ /* 0x000fe20000400000 */
[----:B------:R-:W-:Y:S02]  /*20110*/  IMAD.MOV.U32 R155, RZ, RZ, R16 ;  /* 0x000000ffff9b7224 */ /* 0x000fe400078e0010 */
[-C--:B------:R-:W-:Y:S01]  /*20120*/  FFMA R16, R13, R0.reuse, R14 ;  /* 0x000000000d107223 */ /* 0x080fe2000000000e */
[----:B------:R-:W-:Y:S01]  /*20130*/  FFMA R15, R12, R0, R15 ;  /* 0x000000000c0f7223 */ /* 0x000fe2000000000f */
[----:B------:R-:W-:Y:S02]  /*20140*/  F2FP.F16.F32.PACK_AB R12, R21, R152 ;  /* 0x00000098150c723e */ /* 0x000fe400000000ff */
[----:B------:R-:W-:-:S02]  /*20150*/  F2FP.F16.F32.PACK_AB R13, R19, R20 ;  /* 0x00000014130d723e */ /* 0x000fc400000000ff */
[----:B------:R-:W-:Y:S02]  /*20160*/  F2FP.F16.F32.PACK_AB R14, R17, R18 ;  /* 0x00000012110e723e */ /* 0x000fe400000000ff */
[----:B------:R-:W-:Y:S02]  /*20170*/  F2FP.F16.F32.PACK_AB R15, R15, R16 ;  /* 0x000000100f0f723e */ /* 0x000fe400000000ff */
[----:B------:R-:W-:-:S03]  /*20180*/  ISETP.NE.AND P2, PT, R155, RZ, PT ;  /* 0x000000ff9b00720c */ /* 0x000fc60003f45270 */
[----:B------:R1:W-:Y:S01]  /*20190*/  STSM.16.MT88.4 [R3+0x30800], R12 ;  /* 0x0308000c03007844 */ /* 0x0003e20000004200 */
[----:B------:R-:W-:Y:S01]  /*201a0*/  @!PT LDS RZ, [RZ] ;  /* 0x00000000fffff984 */ /* 0x000fe20000000800 */
[----:B------:R-:W-:Y:S01]  /*201b0*/  @!PT LDS RZ, [RZ] ;  /* 0x00000000fffff984 */ /* 0x000fe20000000800 */
[----:B------:R-:W-:Y:S01]  /*201c0*/  @!PT LDS RZ, [RZ] ;  /* 0x00000000fffff984 */ /* 0x000fe20000000800 */
[----:B------:R-:W-:Y:S01]  /*201d0*/  @!PT LDS RZ, [RZ] ;  /* 0x00000000fffff984 */ /* 0x000fe20000000800 */
[----:B------:R2:W-:Y:S06]  /*201e0*/  MEMBAR.ALL.CTA ;  /* 0x0000000000007992 */ /* 0x0005ec0000008000 */
[----:B--2---:R-:W2:Y:S02]  /*201f0*/  FENCE.VIEW.ASYNC.S ;  /* 0x00000000000073c6 */ /* 0x004ea40000000000 */
[----:B--2---:R-:W-:Y:S06]  /*20200*/  BAR.SYNC.DEFER_BLOCKING 0x1, 0x80 ;  /* 0x0042000000007b1d */ /* 0x004fec0000010000 */
[----:B------:R-:W-:Y:S05]  /*20210*/  @!P2 BRA `(.L_x_71) ;  /* 0x000000000010a947 */ /* 0x000fea0003800000 */
[----:B------:R-:W-:-:S09]  /*20220*/  UIADD3 UR44, UR47, 0x30000, URZ ;  /* 0x000300002f2c7890 */ /* 0x000fd2000fffe03f */
[----:B------:R2:W-:Y:S01]  /*20230*/  UTMASTG.2D [UR44], [UR36] ;  /* 0x0000002c240073b5 */ /* 0x0005e20008008000 */
[----:B------:R0:W-:Y:S01]  /*20240*/  UTMACMDFLUSH ;  /* 0x00000000000079b7 */ /* 0x0001e20000000000 */
[----:B--2---:R-:W-:-:S04]  /*20250*/  DEPBAR.LE SB0, 0x1 ;  /* 0x000080400000791a */ /* 0x004fc80000000000 */
.L_x_71:
[----:B------:R-:W-:Y:S05]  /*20260*/  BSYNC B0 ;  /* 0x0000000000007941 */ /* 0x000fea0003800000 */
.L_x_70:
[----:B------:R-:W-:Y:S06]  /*20270*/  BAR.SYNC.DEFER_BLOCKING 0x1, 0x80 ;  /* 0x0042000000007b1d */ /* 0x000fec0000010000 */
[----:B------:R-:W-:Y:S05]  /*20280*/  @!P0 BRA `(.L_x_72) ;  /* 0x0000000000048947 */ /* 0x000fea0003800000 */
[----:B------:R-:W-:Y:S01]  /*20290*/  BPT.TRAP 0x1 ;  /* 0x000000040000795c */ /* 0x000fe20000300000 */
.L_x_72:
[----:B------:R-:W2:Y:S02]  /*202a0*/  SYNCS.PHASECHK.TRANS64.TRYWAIT P3, [UR47+0x344b8], R159 ;  /* 0x0344b89fff0075a7 */ /* 0x000ea4000806016f */
[----:B--2---:R-:W-:Y:S05]  /*202b0*/  @!P3 BRA `(.L_x_73) ;  /* 0x000001440018b947 */ /* 0x004fea0003800000 */
.L_x_542:
[----:B-1----:R-:W2:Y:S04]  /*202c0*/  LDL.LU R13, [R1+0x200] ;  /* 0x00020000010d7983 */ /* 0x002ea80000300800 */
        /* <DEDUP_REMOVED lines=15> */
[----:B------:R-:W-:Y:S05]  /*203c0*/  @P1 WARPSYNC.ALL ;  /* 0x0000000000001948 */ /* 0x000fea0003800000 */
[----:B------:R-:W1:Y:S04]  /*203d0*/  @P1 LDSM.16.MT88.4 R8, [R3+0x31000] ;  /* 0x031000000308183b */ /* 0x000e680000004200 */
[----:B------:R-:W5:Y:S01]  /*203e0*/  @P1 LDSM.16.MT88.4 R4, [R3+0x31800] ;  /* 0x031800000304183b */ /* 0x000f620000004200 */
[----:B------:R-:W-:Y:S05]  /*203f0*/  WARPSYNC.ALL ;  /* 0x0000000000007948 */ /* 0x000fea0003800000 */
[----:B------:R-:W-:Y:S01]  /*20400*/  BSSY B0, `(.L_x_74) ;  /* 0x0000049000007945 */ /* 0x000fe20003800000 */
[----:B--2---:R-:W-:Y:S01]  /*20410*/  FMUL R15, R13, R2 ;  /* 0x000000020d0f7220 */ /* 0x004fe20000400000 */
[----:B-1----:R-:W-:-:S02]  /*20420*/  HADD2.F32 R13, -RZ, R8.H0_H0 ;  /* 0x20000008ff0d7230 */ /* 0x002fc40000004100 */
[----:B---3--:R-:W-:Y:S01]  /*20430*/  FMUL R14, R12, R2 ;  /* 0x000000020c0e7220 */ /* 0x008fe20000400000 */
[----:B------:R-:W-:Y:S02]  /*20440*/  HADD2.F32 R12, -RZ, R8.H1_H1 ;  /* 0x30000008ff0c7230 */ /* 0x000fe40000004100 */
[----:B------:R-:W-:Y:S01]  /*20450*/  FFMA R152, R13, R0, R15 ;  /* 0x000000000d987223 */ /* 0x000fe2000000000f */
[--C-:B------:R-:W-:Y:S02]  /*20460*/  HADD2.F32 R13, -RZ, R9.reuse.H0_H0 ;  /* 0x20000009ff0d7230 */ /* 0x100fe40000004100 */
[----:B----4-:R-:W-:Y:S01]  /*20470*/  FMUL R15, R20, R2 ;  /* 0x00000002140f7220 */ /* 0x010fe20000400000 */
[----:B------:R-:W-:Y:S01]  /*20480*/  FFMA R21, R12, R0, R14 ;  /* 0x000000000c157223 */ /* 0x000fe2000000000e */
[----:B------:R-:W-:Y:S02]  /*20490*/  HADD2.F32 R12, -RZ, R9.H1_H1 ;  /* 0x30000009ff0c7230 */ /* 0x000fe40000004100 */
[----:B-----5:R-:W-:Y:S01]  /*204a0*/  FMUL R14, R19, R2 ;  /* 0x00000002130e7220 */ /* 0x020fe20000400000 */
[----:B------:R-:W-:Y:S01]  /*204b0*/  FFMA R20, R13, R0, R15 ;  /* 0x000000000d147223 */ /* 0x000fe2000000000f */
[----:B------:R-:W-:-:S02]  /*204c0*/  HADD2.F32 R13, -RZ, R10.H0_H0 ;  /* 0x2000000aff0d7230 */ /* 0x000fc40000004100 */
[----:B------:R-:W-:Y:S01]  /*204d0*/  FFMA R19, R12, R0, R14 ;  /* 0x000000000c137223 */ /* 0x000fe2000000000e */
[-C--:B------:R-:W-:Y:S01]  /*204e0*/  FMUL R15, R18, R2.reuse ;  /* 0x00000002120f7220 */ /* 0x080fe20000400000 */
[----:B------:R-:W-:Y:S02]  /*204f0*/  HADD2.F32 R12, -RZ, R10.H1_H1 ;  /* 0x3000000aff0c7230 */ /* 0x000fe40000004100 */
[----:B------:R-:W-:Y:S01]  /*20500*/  FMUL R14, R17, R2 ;  /* 0x00000002110e7220 */ /* 0x000fe20000400000 */
[-C--:B------:R-:W-:Y:S01]  /*20510*/  FFMA R18, R13, R0.reuse, R15 ;  /* 0x000000000d127223 */ /* 0x080fe2000000000f */
[--C-:B------:R-:W-:Y:S02]  /*20520*/  HADD2.F32 R13, -RZ, R11.reuse.H0_H0 ;  /* 0x2000000bff0d7230 */ /* 0x100fe40000004100 */
[----:B------:R-:W-:Y:S01]  /*20530*/  FFMA R17, R12, R0, R14 ;  /* 0x000000000c117223 */ /* 0x000fe2000000000e */
[----:B------:R-:W-:Y:S01]  /*20540*/  FMUL R15, R167, R2 ;  /* 0x00000002a70f7220 */ /* 0x000fe20000400000 */
[----:B------:R-:W-:-:S02]  /*20550*/  HADD2.F32 R12, -RZ, R11.H1_H1 ;  /* 0x3000000bff0c7230 */ /* 0x000fc40000004100 */
[----:B------:R-:W-:Y:S01]  /*20560*/  FMUL R14, R16, R2 ;  /* 0x00000002100e7220 */ /* 0x000fe20000400000 */
[----:B------:R-:W-:Y:S01]  /*20570*/  FFMA R16, R13, R0, R15 ;  /* 0x000000000d107223 */ /* 0x000fe2000000000f */
[----:B------:R-:W-:Y:S02]  /*20580*/  F2FP.F16.F32.PACK_AB R13, R19, R20 ;  /* 0x00000014130d723e */ /* 0x000fe400000000ff */
[----:B------:R-:W-:Y:S01]  /*20590*/  FFMA R15, R12, R0, R14 ;  /* 0x000000000c0f7223 */ /* 0x000fe2000000000e */
[----:B------:R-:W-:Y:S02]  /*205a0*/  F2FP.F16.F32.PACK_AB R12, R21, R152 ;  /* 0x00000098150c723e */ /* 0x000fe400000000ff */
[----:B------:R-:W-:Y:S02]  /*205b0*/  F2FP.F16.F32.PACK_AB R14, R17, R18 ;  /* 0x00000012110e723e */ /* 0x000fe400000000ff */
[----:B------:R-:W-:-:S05]  /*205c0*/  F2FP.F16.F32.PACK_AB R15, R15, R16 ;  /* 0x000000100f0f723e */ /* 0x000fca00000000ff */
[----:B------:R1:W-:Y:S02]  /*205d0*/  STSM.16.MT88.4 [R3+0x31000], R12 ;  /* 0x0310000c03007844 */ /* 0x0003e40000004200 */
[--C-:B-1----:R-:W-:Y:S02]  /*205e0*/  HADD2.F32 R13, -RZ, R4.reuse.H0_H0 ;  /* 0x20000004ff0d7230 */ /* 0x102fe40000004100 */
        /* <DEDUP_REMOVED lines=9> */
[-C--:B------:R-:W-:Y:S01]  /*20680*/  FFMA R20, R13, R0.reuse, R15 ;  /* 0x000000000d147223 */ /* 0x080fe2000000000f */
[--C-:B------:R-:W-:Y:S02]  /*20690*/  HADD2.F32 R13, -RZ, R6.reuse.H0_H0 ;  /* 0x20000006ff0d7230 */ /* 0x100fe40000004100 */
[----:B------:R-:W-:Y:S01]  /*206a0*/  FFMA R19, R12, R0, R14 ;  /* 0x000000000c137223 */ /* 0x000fe2000000000e */
[-C--:B------:R-:W-:Y:S01]  /*206b0*/  FMUL R15, R162, R2.reuse ;  /* 0x00000002a20f7220 */ /* 0x080fe20000400000 */
[----:B------:R-:W-:Y:S02]  /*206c0*/  HADD2.F32 R12, -RZ, R6.H1_H1 ;  /* 0x30000006ff0c7230 */ /* 0x000fe40000004100 */
[----:B------:R-:W-:Y:S01]  /*206d0*/  FMUL R14, R161, R2 ;  /* 0x00000002a10e7220 */ /* 0x000fe20000400000 */
[----:B------:R-:W-:Y:S01]  /*206e0*/  FFMA R18, R13, R0, R15 ;  /* 0x000000000d127223 */ /* 0x000fe2000000000f */
[----:B------:R-:W-:-:S02]  /*206f0*/  HADD2.F32 R13, -RZ, R7.H0_H0 ;  /* 0x20000007ff0d7230 */ /* 0x000fc40000004100 */
[----:B------:R-:W-:Y:S01]  /*20700*/  FFMA R17, R12, R0, R14 ;  /* 0x000000000c117223 */ /* 0x000fe2000000000e */
[-C--:B------:R-:W-:Y:S01]  /*20710*/  FMUL R15, R160, R2.reuse ;  /* 0x00000002a00f7220 */ /* 0x080fe20000400000 */
[----:B------:R-:W-:Y:S02]  /*20720*/  HADD2.F32 R12, -RZ, R7.H1_H1 ;  /* 0x30000007ff0c7230 */ /* 0x000fe40000004100 */
[----:B------:R-:W-:Y:S01]  /*20730*/  FMUL R14, R155, R2 ;  /* 0x000000029b0e7220 */ /* 0x000fe20000400000 */
[----:B------:R-:W-:Y:S01]  /*20740*/  FFMA R16, R13, R0, R15 ;  /* 0x000000000d107223 */ /* 0x000fe2000000000f */
[----:B------:R-:W-:Y:S02]  /*20750*/  F2FP.F16.F32.PACK_AB R13, R19, R20 ;  /* 0x00000014130d723e */ /* 0x000fe400000000ff */
[----:B------:R-:W-:Y:S01]  /*20760*/  FFMA R15, R12, R0, R14 ;  /* 0x000000000c0f7223 */ /* 0x000fe2000000000e */
[----:B------:R-:W-:Y:S02]  /*20770*/  F2FP.F16.F32.PACK_AB R12, R21, R152 ;  /* 0x00000098150c723e */ /* 0x000fe400000000ff */
[----:B------:R-:W-:-:S02]  /*20780*/  F2FP.F16.F32.PACK_AB R14, R17, R18 ;  /* 0x00000012110e723e */ /* 0x000fc400000000ff */
[----:B------:R-:W-:-:S05]  /*20790*/  F2FP.F16.F32.PACK_AB R15, R15, R16 ;  /* 0x000000100f0f723e */ /* 0x000fca00000000ff */
        /* <DEDUP_REMOVED lines=9> */
[----:B------:R-:W-:Y:S02]  /*20830*/  UIADD3 UR5, UR45, 0x40, URZ ;  /* 0x000000402d057890 */ /* 0x000fe4000fffe03f */
[----:B------:R-:W-:Y:S01]  /*20840*/  UIADD3 UR4, UR47, 0x31000, URZ ;  /* 0x000310002f047890 */ /* 0x000fe2000fffe03f */
[----:B------:R-:W-:-:S08]  /*20850*/  UMOV UR6, UR46 ;  /* 0x0000002e00067c82 */ /* 0x000fd00008000000 */
[----:B------:R2:W-:Y:S01]  /*20860*/  UTMASTG.2D [UR4], [UR36] ;  /* 0x00000004240073b5 */ /* 0x0005e20008008000 */
[----:B------:R0:W-:Y:S01]  /*20870*/  UTMACMDFLUSH ;  /* 0x00000000000079b7 */ /* 0x0001e20000000000 */
[----:B--2---:R-:W-:-:S04]  /*20880*/  DEPBAR.LE SB0, 0x1 ;  /* 0x000080400000791a */ /* 0x004fc80000000000 */
.L_x_75:
[----:B------:R-:W-:Y:S05]  /*20890*/  BSYNC B0 ;  /* 0x0000000000007941 */ /* 0x000fea0003800000 */
.L_x_74:
[----:B------:R-:W-:Y:S06]  /*208a0*/  BAR.SYNC.DEFER_BLOCKING 0x1, 0x80 ;  /* 0x0042000000007b1d */ /* 0x000fec0000010000 */
[----:B------:R-:W-:Y:S05]  /*208b0*/  @!P0 BRA `(.L_x_76) ;  /* 0x0000000000048947 */ /* 0x000fea0003800000 */
[----:B------:R-:W-:Y:S01]  /*208c0*/  BPT.TRAP 0x1 ;  /* 0x000000040000795c */ /* 0x000fe20000300000 */
.L_x_76:
[----:B------:R-:W-:-:S04]  /*208d0*/  UIADD3 UR4, UR47, 0x344d0, URZ ;  /* 0x000344d02f047890 */ /* 0x000fc8000fffe03f */
[----:B------:R-:W-:-:S09]  /*208e0*/  UPRMT UR4, UR57, 0x654, UR4 ;  /* 0x0000065439047896 */ /* 0x000fd20008000004 */
[----:B------:R-:W-:Y:S01]  /*208f0*/  SYNCS.ARRIVE.TRANS64.RED.A1T0 RZ, [UR4], RZ ;  /* 0x000000ffffff79a7 */ /* 0x000fe20008100404 */
[----:B------:R-:W-:Y:S05]  /*20900*/  @!P0 BRA `(.L_x_77) ;  /* 0x0000000000048947 */ /* 0x000fea0003800000 */
[----:B------:R-:W-:Y:S01]  /*20910*/  BPT.TRAP 0x1 ;  /* 0x000000040000795c */ /* 0x000fe20000300000 */
.L_x_77:
[----:B------:R-:W2:Y:S02]  /*20920*/  SYNCS.PHASECHK.TRANS64.TRYWAIT P3, [UR47+0x344c0], R159 ;  /* 0x0344c09fff0075a7 */ /* 0x000ea4000806016f */
[----:B--2---:R-:W-:Y:S05]  /*20930*/  @!P3 BRA `(.L_x_78) ;  /* 0x0000013c0090b947 */ /* 0x004fea0003800000 */
.L_x_543:
[----:B-1----:R-:W2:Y:S04]  /*20940*/  LDL.LU R13, [R1] ;  /* 0x00000000010d7983 */ /* 0x002ea80000300800 */
        /* <DEDUP_REMOVED lines=92> */
.L_x_80:
[----:B------:R-:W-:Y:S05]  /*20f10*/  BSYNC B0 ;  /* 0x0000000000007941 */ /* 0x000fea0003800000 */
.L_x_79:
[----:B------:R-:W-:Y:S06]  /*20f20*/  BAR.SYNC.DEFER_BLOCKING 0x1, 0x80 ;  /* 0x0042000000007b1d */ /* 0x000fec0000010000 */
[----:B------:R-:W-:Y:S05]  /*20f30*/  @!P0 BRA `(.L_x_81) ;  /* 0x0000000000048947 */ /* 0x000fea0003800000 */
[----:B------:R-:W-:Y:S01]  /*20f40*/  BPT.TRAP 0x1 ;  /* 0x000000040000795c */ /* 0x000fe20000300000 */
.L_x_81:
[----:B------:R-:W-:-:S04]  /*20f50*/  UIADD3 UR5, UR47, 0x344d8, URZ ;  /* 0x000344d82f057890 */ /* 0x000fc8000fffe03f */
[----:B------:R-:W-:-:S09]  /*20f60*/  UPRMT UR5, UR57, 0x654, UR5 ;  /* 0x0000065439057896 */ /* 0x000fd20008000005 */
[----:B------:R-:W-:Y:S01]  /*20f70*/  SYNCS.ARRIVE.TRANS64.RED.A1T0 RZ, [UR5], RZ ;  /* 0x000000ffffff79a7 */ /* 0x000fe20008100405 */
[----:B------:R-:W-:Y:S05]  /*20f80*/  @!P0 BRA `(.L_x_82) ;  /* 0x0000000000048947 */ /* 0x000fea0003800000 */
[----:B------:R-:W-:Y:S01]  /*20f90*/  BPT.TRAP 0x1 ;  /* 0x000000040000795c */ /* 0x000fe20000300000 */
.L_x_82:
[----:B------:R-:W2:Y:S02]  /*20fa0*/  SYNCS.PHASECHK.TRANS64.TRYWAIT P3, [UR47+0x344c8], R159 ;  /* 0x0344c89fff0075a7 */ /* 0x000ea4000806016f */
[----:B--2---:R-:W-:Y:S05]  /*20fb0*/  @!P3 BRA `(.L_x_83) ;  /* 0x000001380008b947 */ /* 0x004fea0003800000 */
.L_x_544:
[----:B------:R-:W-:Y:S05]  /*20fc0*/  @P1 WARPSYNC.ALL ;  /* 0x0000000000001948 */ /* 0x000fea0003800000 */
[----:B------:R-:W1:Y:S01]  /*20fd0*/  @P1 LDSM.16.MT88.4 R8, [R3+0x33000] ;  /* 0x033000000308183b */ /* 0x000e620000004200 */
[-C--:B------:R-:W-:Y:S01]  /*20fe0*/  FMUL R24, R24, R2.reuse ;  /* 0x0000000218187220 */ /* 0x080fe20000400000 */
[-C--:B------:R-:W-:Y:S01]  /*20ff0*/  FMUL R25, R25, R2.reuse ;  /* 0x0000000219197220 */ /* 0x080fe20000400000 */
[-C--:B------:R-:W-:Y:S01]  /*21000*/  FMUL R26, R26, R2.reuse ;  /* 0x000000021a1a7220 */ /* 0x080fe20000400000 */
[----:B------:R-:W2:Y:S01]  /*21010*/  @P1 LDSM.16.MT88.4 R4, [R3+0x33800] ;  /* 0x033800000304183b */ /* 0x000ea20000004200 */
[-C--:B------:R-:W-:Y:S01]  /*21020*/  FMUL R27, R27, R2.reuse ;  /* 0x000000021b1b7220 */ /* 0x080fe20000400000 */
[-C--:B------:R-:W-:Y:S01]  /*21030*/  FMUL R28, R28, R2.reuse ;  /* 0x000000021c1c7220 */ /* 0x080fe20000400000 */
[-C--:B------:R-:W-:Y:S01]  /*21040*/  FMUL R29, R29, R2.reuse ;  /* 0x000000021d1d7220 */ /* 0x080fe20000400000 */
[-C--:B------:R-:W-:Y:S01]  /*21050*/  FMUL R30, R30, R2.reuse ;  /* 0x000000021e1e7220 */ /* 0x080fe20000400000 */
[-C--:B------:R-:W-:Y:S01]  /*21060*/  FMUL R31, R31, R2.reuse ;  /* 0x000000021f1f7220 */ /* 0x080fe20000400000 */
[----:B------:R-:W-:Y:S05]  /*21070*/  WARPSYNC.ALL ;  /* 0x0000000000007948 */ /* 0x000fea0003800000 */
[-C--:B------:R-:W-:Y:S01]  /*21080*/  FMUL R32, R32, R2.reuse ;  /* 0x0000000220207220 */ /* 0x080fe20000400000 */
[-C--:B------:R-:W-:Y:S01]  /*21090*/  FMUL R33, R33, R2.reuse ;  /* 0x0000000221217220 */ /* 0x080fe20000400000 */
[-C--:B------:R-:W-:Y:S01]  /*210a0*/  FMUL R34, R34, R2.reuse ;  /* 0x0000000222227220 */ /* 0x080fe20000400000 */
[-C--:B------:R-:W-:Y:S01]  /*210b0*/  FMUL R35, R35, R2.reuse ;  /* 0x0000000223237220 */ /* 0x080fe20000400000 */
[-C--:B------:R-:W-:Y:S01]  /*210c0*/  FMUL R36, R36, R2.reuse ;  /* 0x0000000224247220 */ /* 0x080fe20000400000 */
[-C--:B------:R-:W-:Y:S01]  /*210d0*/  FMUL R37, R37, R2.reuse ;  /* 0x0000000225257220 */ /* 0x080fe20000400000 */
[-C--:B------:R-:W-:Y:S01]  /*210e0*/  FMUL R38, R38, R2.reuse ;  /* 0x0000000226267220 */ /* 0x080fe20000400000 */
[----:B------:R-:W-:Y:S01]  /*210f0*/  FMUL R39, R39, R2 ;  /* 0x0000000227277220 */ /* 0x000fe20000400000 */
[----:B------:R-:W-:Y:S01]  /*21100*/  BSSY B0, `(.L_x_84) ;  /* 0x0000039000007945 */ /* 0x000fe20003800000 */
[----:B-1----:R-:W-:-:S02]  /*21110*/  HADD2.F32 R13, -RZ, R8.H0_H0 ;  /* 0x20000008ff0d7230 */ /* 0x002fc40000004100 */
[----:B------:R-:W-:-:S03]  /*21120*/  HADD2.F32 R12, -RZ, R8.H1_H1 ;  /* 0x30000008ff0c7230 */ /* 0x000fc60000004100 */
[-C--:B------:R-:W-:Y:S01]  /*21130*/  FFMA R24, R13, R0.reuse, R24 ;  /* 0x000000000d187223 */ /* 0x080fe20000000018 */
[--C-:B------:R-:W-:Y:S02]  /*21140*/  HADD2.F32 R13, -RZ, R9.reuse.H0_H0 ;  /* 0x20000009ff0d7230 */ /* 0x100fe40000004100 */
[-C--:B------:R-:W-:Y:S01]  /*21150*/  FFMA R25, R12, R0.reuse, R25 ;  /* 0x000000000c197223 */ /* 0x080fe20000000019 */
[----:B------:R-:W-:Y:S02]  /*21160*/  HADD2.F32 R12, -RZ, R9.H1_H1 ;  /* 0x30000009ff0c7230 */ /* 0x000fe40000004100 */
[-C--:B------:R-:W-:Y:S01]  /*21170*/  FFMA R26, R13, R0.reuse, R26 ;  /* 0x000000000d1a7223 */ /* 0x080fe2000000001a */
[--C-:B------:R-:W-:Y:S02]  /*21180*/  HADD2.F32 R13, -RZ, R10.reuse.H0_H0 ;  /* 0x2000000aff0d7230 */ /* 0x100fe40000004100 */
[----:B------:R-:W-:Y:S01]  /*21190*/  FFMA R27, R12, R0, R27 ;  /* 0x000000000c1b7223 */ /* 0x000fe2000000001b */
[----:B------:R-:W-:-:S02]  /*211a0*/  HADD2.F32 R12, -RZ, R10.H1_H1 ;  /* 0x3000000aff0c7230 */ /* 0x000fc40000004100 */
[-C--:B------:R-:W-:Y:S01]  /*211b0*/  FFMA R28, R13, R0.reuse, R28 ;  /* 0x000000000d1c7223 */ /* 0x080fe2000000001c */
[--C-:B------:R-:W-:Y:S02]  /*211c0*/  HADD2.F32 R13, -RZ, R11.reuse.H0_H0 ;  /* 0x2000000bff0d7230 */ /* 0x100fe40000004100 */
[-C--:B------:R-:W-:Y:S01]  /*211d0*/  FFMA R14, R12, R0.reuse, R29 ;  /* 0x000000000c0e7223 */ /* 0x080fe2000000001d */
[----:B------:R-:W-:Y:S02]  /*211e0*/  HADD2.F32 R12, -RZ, R11.H1_H1 ;  /* 0x3000000bff0c7230 */ /* 0x000fe40000004100 */
[----:B------:R-:W-:Y:S01]  /*211f0*/  FFMA R30, R13, R0, R30 ;  /* 0x000000000d1e7223 */ /* 0x000fe2000000001e */
[----:B------:R-:W-:Y:S02]  /*21200*/  F2FP.F16.F32.PACK_AB R13, R27, R26 ;  /* 0x0000001a1b0d723e */ /* 0x000fe400000000ff */
[----:B------:R-:W-:Y:S01]  /*21210*/  FFMA R15, R12, R0, R31 ;  /* 0x000000000c0f7223 */ /* 0x000fe2000000001f */
[----:B------:R-:W-:-:S02]  /*21220*/  F2FP.F16.F32.PACK_AB R12, R25, R24 ;  /* 0x00000018190c723e */ /* 0x000fc400000000ff */
[----:B------:R-:W-:Y:S02]  /*21230*/  F2FP.F16.F32.PACK_AB R14, R14, R28 ;  /* 0x0000001c0e0e723e */ /* 0x000fe400000000ff */
[----:B------:R-:W-:-:S05]  /*21240*/  F2FP.F16.F32.PACK_AB R15, R15, R30 ;  /* 0x0000001e0f0f723e */ /* 0x000fca00000000ff */
[----:B------:R2:W-:Y:S02]  /*21250*/  STSM.16.MT88.4 [R3+0x33000], R12 ;  /* 0x0330000c03007844 */ /* 0x0005e40000004200 */
[--C-:B--2---:R-:W-:Y:S02]  /*21260*/  HADD2.F32 R13, -RZ, R4.reuse.H0_H0 ;  /* 0x20000004ff0d7230 */ /* 0x104fe40000004100 */
        /* <DEDUP_REMOVED lines=34> */
.L_x_85:
[----:B------:R-:W-:Y:S05]  /*21490*/  BSYNC B0 ;  /* 0x0000000000007941 */ /* 0x000fea0003800000 */
.L_x_84:
[----:B------:R-:W-:Y:S06]  /*214a0*/  BAR.SYNC.DEFER_BLOCKING 0x1, 0x80 ;  /* 0x0042000000007b1d */ /* 0x000fec0000010000 */
[----:B------:R-:W-:Y:S05]  /*214b0*/  @!P0 BRA `(.L_x_86) ;  /* 0x0000000000048947 */ /* 0x000fea0003800000 */
[----:B------:R-:W-:Y:S01]  /*214c0*/  BPT.TRAP 0x1 ;  /* 0x000000040000795c */ /* 0x000fe20000300000 */
.L_x_86:
[----:B------:R-:W-:-:S04]  /*214d0*/  UIADD3 UR6, UR47, 0x344e0, URZ ;  /* 0x000344e02f067890 */ /* 0x000fc8000fffe03f */
[----:B------:R-:W-:-:S09]  /*214e0*/  UPRMT UR6, UR57, 0x654, UR6 ;  /* 0x0000065439067896 */ /* 0x000fd20008000006 */
[----:B------:R-:W-:Y:S01]  /*214f0*/  SYNCS.ARRIVE.TRANS64.RED.A1T0 RZ, [UR6], RZ ;  /* 0x000000ffffff79a7 */ /* 0x000fe20008100406 */
[----:B------:R-:W-:Y:S05]  /*21500*/  @!P0 BRA `(.L_x_87) ;  /* 0x0000000000048947 */ /* 0x000fea0003800000 */
[----:B------:R-:W-:Y:S01]  /*21510*/  BPT.TRAP 0x1 ;  /* 0x000000040000795c */ /* 0x000fe20000300000 */
.L_x_87:
[----:B------:R-:W-:-:S04]  /*21520*/  MOV R25, 0x1 ;  /* 0x0000000100197802 */ /* 0x000fc80000000f00 */
[----:B------:R-:W-:-:S04]  /*21530*/  SHF.L.U32 R25, R25, 0x1f, RZ ;  /* 0x0000001f19197819 */ /* 0x000fc800000006ff */
[----:B------:R-:W2:Y:S02]  /*21540*/  SYNCS.PHASECHK.TRANS64.TRYWAIT P3, [UR47+0x344b0], R25 ;  /* 0x0344b019ff0075a7 */ /* 0x000ea4000806016f */
[----:B--2---:R-:W-:Y:S05]  /*21550*/  @!P3 BRA `(.L_x_88) ;  /* 0x0000013000b8b947 */ /* 0x004fea0003800000 */
.L_x_545:
        /* <DEDUP_REMOVED lines=22> */
[----:B-1----:R-:W-:-:S05]  /*216c0*/  HADD2.F32 R12, -RZ, R8.H0_H0 ;  /* 0x20000008ff0c7230 */ /* 0x002fca0000004100 */
[----:B------:R-:W-:Y:S01]  /*216d0*/  FFMA R21, R12, R0, R13 ;  /* 0x000000000c157223 */ /* 0x000fe2000000000d */
[----:B------:R-:W-:Y:S02]  /*216e0*/  HADD2.F32 R12, -RZ, R8.H1_H1 ;  /* 0x30000008ff0c7230 */ /* 0x000fe40000004100 */
[----:B---3--:R-:W-:-:S04]  /*216f0*/  FMUL R13, R20, R2 ;  /* 0x00000002140d7220 */ /* 0x008fc80000400000 */
[----:B------:R-:W-:Y:S01]  /*21700*/  FFMA R20, R12, R0, R13 ;  /* 0x000000000c147223 */ /* 0x000fe2000000000d */
[----:B------:R-:W-:Y:S02]  /*21710*/  HADD2.F32 R12, -RZ, R9.H0_H0 ;  /* 0x20000009ff0c7230 */ /* 0x000fe40000004100 */
[----:B----4-:R-:W-:-:S04]  /*21720*/  FMUL R13, R19, R2 ;  /* 0x00000002130d7220 */ /* 0x010fc80000400000 */
[----:B------:R-:W-:Y:S01]  /*21730*/  FFMA R19, R12, R0, R13 ;  /* 0x000000000c137223 */ /* 0x000fe2000000000d */
[----:B------:R-:W-:Y:S02]  /*21740*/  HADD2.F32 R12, -RZ, R9.H1_H1 ;  /* 0x30000009ff0c7230 */ /* 0x000fe40000004100 */
[----:B-----5:R-:W-:-:S04]  /*21750*/  FMUL R13, R18, R2 ;  /* 0x00000002120d7220 */ /* 0x020fc80000400000 */
[----:B------:R-:W-:Y:S01]  /*21760*/  FFMA R18, R12, R0, R13 ;  /* 0x000000000c127223 */ /* 0x000fe2000000000d */
[----:B------:R-:W-:Y:S02]  /*21770*/  HADD2.F32 R12, -RZ, R10.H0_H0 ;  /* 0x2000000aff0c7230 */ /* 0x000fe40000004100 */
[----:B------:R-:W-:-:S04]  /*21780*/  FMUL R13, R17, R2 ;  /* 0x00000002110d7220 */ /* 0x000fc80000400000 */
[----:B------:R-:W-:Y:S01]  /*21790*/  FFMA R17, R12, R0, R13 ;  /* 0x000000000c117223 */ /* 0x000fe2000000000d */
[----:B------:R-:W-:Y:S02]  /*217a0*/  HADD2.F32 R12, -RZ, R10.H1_H1 ;  /* 0x3000000aff0c7230 */ /* 0x000fe40000004100 */
[----:B------:R-:W-:-:S04]  /*217b0*/  FMUL R13, R14, R2 ;  /* 0x000000020e0d7220 */ /* 0x000fc80000400000 */
[----:B------:R-:W-:Y:S01]  /*217c0*/  FFMA R14, R12, R0, R13 ;  /* 0x000000000c0e7223 */ /* 0x000fe2000000000d */
[--C-:B------:R-:W-:Y:S02]  /*217d0*/  HADD2.F32 R12, -RZ, R11.reuse.H0_H0 ;  /* 0x2000000bff0c7230 */ /* 0x100fe40000004100 */
[----:B------:R-:W-:Y:S02]  /*217e0*/  FMUL R13, R16, R2 ;  /* 0x00000002100d7220 */ /* 0x000fe40000400000 */
[----:B------:R-:W-:Y:S02]  /*217f0*/  F2FP.F16.F32.PACK_AB R14, R14, R17 ;  /* 0x000000110e0e723e */ /* 0x000fe400000000ff */
[----:B------:R-:W-:Y:S01]  /*21800*/  FFMA R16, R12, R0, R13 ;  /* 0x000000000c107223 */ /* 0x000fe2000000000d */
[----:B------:R-:W-:Y:S02]  /*21810*/  HADD2.F32 R12, -RZ, R11.H1_H1 ;  /* 0x3000000bff0c7230 */ /* 0x000fe40000004100 */
[----:B------:R-:W-:-:S04]  /*21820*/  FMUL R13, R15, R2 ;  /* 0x000000020f0d7220 */ /* 0x000fc80000400000 */
        /* <DEDUP_REMOVED lines=48> */
.L_x_90:
[----:B------:R-:W-:Y:S05]  /*21b30*/  BSYNC B0 ;  /* 0x0000000000007941 */ /* 0x000fea0003800000 */
.L_x_89:
[----:B------:R-:W-:Y:S06]  /*21b40*/  BAR.SYNC.DEFER_BLOCKING 0x1, 0x80 ;  /* 0x0042000000007b1d */ /* 0x000fec0000010000 */
[----:B------:R-:W-:Y:S05]  /*21b50*/  @!P0 BRA `(.L_x_91) ;  /* 0x0000000000048947 */ /* 0x000fea0003800000 */
[----:B------:R-:W-:Y:S01]  /*21b60*/  BPT.TRAP 0x1 ;  /* 0x000000040000795c */ /* 0x000fe20000300000 */
.L_x_91:
[----:B------:R-:W-:-:S04]  /*21b70*/  UIADD3 UR7, UR47, 0x344e8, URZ ;  /* 0x000344e82f077890 */ /* 0x000fc8000fffe03f */
[----:B------:R-:W-:-:S09]  /*21b80*/  UPRMT UR7, UR57, 0x654, UR7 ;  /* 0x0000065439077896 */ /* 0x000fd20008000007 */
[----:B------:R-:W-:Y:S01]  /*21b90*/  SYNCS.ARRIVE.TRANS64.RED.A1T0 RZ, [UR7], RZ ;  /* 0x000000ffffff79a7 */ /* 0x000fe20008100407 */
[----:B------:R-:W-:Y:S05]  /*21ba0*/  @!P0 BRA `(.L_x_92) ;  /* 0x0000000000048947 */ /* 0x000fea0003800000 */
[----:B------:R-:W-:Y:S01]  /*21bb0*/  BPT.TRAP 0x1 ;  /* 0x000000040000795c */ /* 0x000fe20000300000 */
.L_x_92:
[----:B------:R-:W2:Y:S02]  /*21bc0*/  SYNCS.PHASECHK.TRANS64.TRYWAIT P3, [UR47+0x344b8], R25 ;  /* 0x0344b819ff0075a7 */ /* 0x000ea4000806016f */
[----:B--2---:R-:W-:Y:S05]  /*21bd0*/  @!P3 BRA `(.L_x_93) ;  /* 0x0000012c0030b947 */ /* 0x004fea0003800000 */
.L_x_546:
        /* <DEDUP_REMOVED lines=88> */
[----:B------:R-:W-:Y:S02]  /*22160*/  UIADD3 UR9, UR45, 0x40, URZ ;  /* 0x000000402d097890 */ /* 0x000fe4000fffe03f */
[----:B------:R-:W-:-:S09]  /*22170*/  UIADD3 UR8, UR47, 0x31000, URZ ;  /* 0x000310002f087890 */ /* 0x000fd2000fffe03f */
[----:B------:R2:W-:Y:S01]  /*22180*/  UTMASTG.2D [UR8], [UR36] ;  /* 0x00000008240073b5 */ /* 0x0005e20008008000 */
[----:B------:R0:W-:Y:S01]  /*22190*/  UTMACMDFLUSH ;  /* 0x00000000000079b7 */ /* 0x0001e20000000000 */
[----:B--2---:R-:W-:-:S04]  /*221a0*/  DEPBAR.LE SB0, 0x1 ;  /* 0x000080400000791a */ /* 0x004fc80000000000 */
.L_x_95:
[----:B------:R-:W-:Y:S05]  /*221b0*/  BSYNC B0 ;  /* 0x0000000000007941 */ /* 0x000fea0003800000 */
.L_x_94:
[----:B------:R-:W-:Y:S06]  /*221c0*/  BAR.SYNC.DEFER_BLOCKING 0x1, 0x80 ;  /* 0x0042000000007b1d */ /* 0x000fec0000010000 */
[----:B------:R-:W-:Y:S05]  /*221d0*/  @!P0 BRA `(.L_x_96) ;  /* 0x0000000000048947 */ /* 0x000fea0003800000 */
[----:B------:R-:W-:Y:S01]  /*221e0*/  BPT.TRAP 0x1 ;  /* 0x000000040000795c */ /* 0x000fe20000300000 */
.L_x_96:
[----:B------:R-:W-:Y:S01]  /*221f0*/  SYNCS.ARRIVE.TRANS64.RED.A1T0 RZ, [UR4], RZ ;  /* 0x000000ffffff79a7 */ /* 0x000fe20008100404 */
[----:B------:R-:W-:Y:S05]  /*22200*/  @!P0 BRA `(.L_x_97) ;  /* 0x0000000000048947 */ /* 0x000fea0003800000 */
[----:B------:R-:W-:Y:S01]  /*22210*/  BPT.TRAP 0x1 ;  /* 0x000000040000795c */ /* 0x000fe20000300000 */
.L_x_97:
[----:B------:R-:W2:Y:S02]  /*22220*/  SYNCS.PHASECHK.TRANS64.TRYWAIT P3, [UR47+0x344c0], R25 ;  /* 0x0344c019ff0075a7 */ /* 0x000ea4000806016f */
[----:B--2---:R-:W-:Y:S05]  /*22230*/  @!P3 BRA `(.L_x_98) ;  /* 0x0000012400b0b947 */ /* 0x004fea0003800000 */
.L_x_547:
        /* <DEDUP_REMOVED lines=93> */
.L_x_100:
[----:B------:R-:W-:Y:S05]  /*22810*/  BSYNC B0 ;  /* 0x0000000000007941 */ /* 0x000fea0003800000 */
.L_x_99:
[----:B------:R-:W-:Y:S06]  /*22820*/  BAR.SYNC.DEFER_BLOCKING 0x1, 0x80 ;  /* 0x0042000000007b1d */ /* 0x000fec0000010000 */
[----:B------:R-:W-:Y:S05]  /*22830*/  @!P0 BRA `(.L_x_101) ;  /* 0x0000000000048947 */ /* 0x000fea0003800000 */
[----:B------:R-:W-:Y:S01]  /*22840*/  BPT.TRAP 0x1 ;  /* 0x000000040000795c */ /* 0x000fe20000300000 */
.L_x_101:
[----:B------:R-:W-:Y:S01]  /*22850*/  SYNCS.ARRIVE.TRANS64.RED.A1T0 RZ, [UR5], RZ ;  /* 0x000000ffffff79a7 */ /* 0x000fe20008100405 */
[----:B------:R-:W-:Y:S05]  /*22860*/  @!P0 BRA `(.L_x_102) ;  /* 0x0000000000048947 */ /* 0x000fea0003800000 */
[----:B------:R-:W-:Y:S01]  /*22870*/  BPT.TRAP 0x1 ;  /* 0x000000040000795c */ /* 0x000fe20000300000 */
.L_x_102:
[----:B------:R-:W2:Y:S02]  /*22880*/  SYNCS.PHASECHK.TRANS64.TRYWAIT P3, [UR47+0x344c8], R25 ;  /* 0x0344c819ff0075a7 */ /* 0x000ea4000806016f */
[----:B--2---:R-:W-:Y:S05]  /*22890*/  @!P3 BRA `(.L_x_103) ;  /* 0x000001200030b947 */ /* 0x004fea0003800000 */
.L_x_548:
        /* <DEDUP_REMOVED lines=21> */
[----:B-1----:R-:W-:-:S05]  /*229f0*/  HADD2.F32 R12, -RZ, R8.H0_H0 ;  /* 0x20000008ff0c7230 */ /* 0x002fca0000004100 */
[----:B------:R-:W-:Y:S01]  /*22a00*/  FFMA R40, R12, R0, R40 ;  /* 0x000000000c287223 */ /* 0x000fe20000000028 */
[----:B------:R-:W-:-:S05]  /*22a10*/  HADD2.F32 R12, -RZ, R8.H1_H1 ;  /* 0x30000008ff0c7230 */ /* 0x000fca0000004100 */
[----:B------:R-:W-:Y:S01]  /*22a20*/  FFMA R41, R12, R0, R41 ;  /* 0x000000000c297223 */ /* 0x000fe20000000029 */
[----:B------:R-:W-:-:S05]  /*22a30*/  HADD2.F32 R12, -RZ, R9.H0_H0 ;  /* 0x20000009ff0c7230 */ /* 0x000fca0000004100 */
[----:B------:R-:W-:Y:S01]  /*22a40*/  FFMA R42, R12, R0, R42 ;  /* 0x000000000c2a7223 */ /* 0x000fe2000000002a */
[----:B------:R-:W-:-:S05]  /*22a50*/  HADD2.F32 R12, -RZ, R9.H1_H1 ;  /* 0x30000009ff0c7230 */ /* 0x000fca0000004100 */
[----:B------:R-:W-:Y:S01]  /*22a60*/  FFMA R13, R12, R0, R43 ;  /* 0x000000000c0d7223 */ /* 0x000fe2000000002b */
[----:B------:R-:W-:-:S04]  /*22a70*/  HADD2.F32 R12, -RZ, R10.H0_H0 ;  /* 0x2000000aff0c7230 */ /* 0x000fc80000004100 */
[----:B------:R-:W-:Y:S01]  /*22a80*/  F2FP.F16.F32.PACK_AB R13, R13, R42 ;  /* 0x0000002a0d0d723e */ /* 0x000fe200000000ff */
        /* <DEDUP_REMOVED lines=8> */
[----:B------:R-:W-:-:S04]  /*22b10*/  F2FP.F16.F32.PACK_AB R12, R41, R40 ;  /* 0x00000028290c723e */ /* 0x000fc800000000ff */
        /* <DEDUP_REMOVED lines=37> */
.L_x_105:
[----:B------:R-:W-:Y:S05]  /*22d70*/  BSYNC B0 ;  /* 0x0000000000007941 */ /* 0x000fea0003800000 */
.L_x_104:
[----:B------:R-:W-:Y:S06]  /*22d80*/  BAR.SYNC.DEFER_BLOCKING 0x1, 0x80 ;  /* 0x0042000000007b1d */ /* 0x000fec0000010000 */
[----:B------:R-:W-:Y:S05]  /*22d90*/  @!P0 BRA `(.L_x_106) ;  /* 0x0000000000048947 */ /* 0x000fea0003800000 */
[----:B------:R-:W-:Y:S01]  /*22da0*/  BPT.TRAP 0x1 ;  /* 0x000000040000795c */ /* 0x000fe20000300000 */
.L_x_106:
[----:B------:R-:W-:Y:S01]  /*22db0*/  SYNCS.ARRIVE.TRANS64.RED.A1T0 RZ, [UR6], RZ ;  /* 0x000000ffffff79a7 */ /* 0x000fe20008100406 */
[----:B------:R-:W-:Y:S05]  /*22dc0*/  @!P0 BRA `(.L_x_107) ;  /* 0x0000000000048947 */ /* 0x000fea0003800000 */
[----:B------:R-:W-:Y:S01]  /*22dd0*/  BPT.TRAP 0x1 ;  /* 0x000000040000795c */ /* 0x000fe20000300000 */
.L_x_107:
[----:B------:R-:W2:Y:S02]  /*22de0*/  SYNCS.PHASECHK.TRANS64.TRYWAIT P3, [UR47+0x344b0], R159 ;  /* 0x0344b09fff0075a7 */ /* 0x000ea4000806016f */
[----:B--2---:R-:W-:Y:S05]  /*22df0*/  @!P3 BRA `(.L_x_108) ;  /* 0x0000011800f0b947 */ /* 0x004fea0003800000 */
.L_x_549:
        /* <DEDUP_REMOVED lines=93> */
.L_x_110:
[----:B------:R-:W-:Y:S05]  /*233d0*/  BSYNC B0 ;  /* 0x0000000000007941 */ /* 0x000fea0003800000 */
.L_x_109:
[----:B------:R-:W-:Y:S06]  /*233e0*/  BAR.SYNC.DEFER_BLOCKING 0x1, 0x80 ;  /* 0x0042000000007b1d */ /* 0x000fec0000010000 */
[----:B------:R-:W-:Y:S05]  /*233f0*/  @!P0 BRA `(.L_x_111) ;  /* 0x0000000000048947 */ /* 0x000fea0003800000 */
[----:B------:R-:W-:Y:S01]  /*23400*/  BPT.TRAP 0x1 ;  /* 0x000000040000795c */ /* 0x000fe20000300000 */
.L_x_111:
[----:B------:R-:W-:Y:S01]  /*23410*/  SYNCS.ARRIVE.TRANS64.RED.A1T0 RZ, [UR7], RZ ;  /* 0x000000ffffff79a7 */ /* 0x000fe20008100407 */
[----:B------:R-:W-:Y:S05]  /*23420*/  @!P0 BRA `(.L_x_112) ;  /* 0x0000000000048947 */ /* 0x000fea0003800000 */
[----:B------:R-:W-:Y:S01]  /*23430*/  BPT.TRAP 0x1 ;  /* 0x000000040000795c */ /* 0x000fe20000300000 */
.L_x_112:
[----:B------:R-:W2:Y:S02]  /*23440*/  SYNCS.PHASECHK.TRANS64.TRYWAIT P3, [UR47+0x344b8], R159 ;  /* 0x0344b89fff0075a7 */ /* 0x000ea4000806016f */
[----:B--2---:R-:W-:Y:S05]  /*23450*/  @!P3 BRA `(.L_x_113) ;  /* 0x000001140070b947 */ /* 0x004fea0003800000 */
.L_x_550:
        /* <DEDUP_REMOVED lines=93> */
.L_x_115:
[----:B------:R-:W-:Y:S05]  /*23a30*/  BSYNC B0 ;  /* 0x0000000000007941 */ /* 0x000fea0003800000 */
.L_x_114:
[----:B------:R-:W-:Y:S06]  /*23a40*/  BAR.SYNC.DEFER_BLOCKING 0x1, 0x80 ;  /* 0x0042000000007b1d */ /* 0x000fec0000010000 */
[----:B------:R-:W-:Y:S05]  /*23a50*/  @!P0 BRA `(.L_x_116) ;  /* 0x0000000000048947 */ /* 0x000fea0003800000 */
[----:B------:R-:W-:Y:S01]  /*23a60*/  BPT.TRAP 0x1 ;  /* 0x000000040000795c */ /* 0x000fe20000300000 */
.L_x_116:
[----:B------:R-:W-:Y:S01]  /*23a70*/  SYNCS.ARRIVE.TRANS64.RED.A1T0 RZ, [UR4], RZ ;  /* 0x000000ffffff79a7 */ /* 0x000fe20008100404 */
[----:B------:R-:W-:Y:S05]  /*23a80*/  @!P0 BRA `(.L_x_117) ;  /* 0x0000000000048947 */ /* 0x000fea0003800000 */
[----:B------:R-:W-:Y:S01]  /*23a90*/  BPT.TRAP 0x1 ;  /* 0x000000040000795c */ /* 0x000fe20000300000 */
.L_x_117:
[----:B------:R-:W2:Y:S02]  /*23aa0*/  SYNCS.PHASECHK.TRANS64.TRYWAIT P3, [UR47+0x344c0], R159 ;  /* 0x0344c09fff0075a7 */ /* 0x000ea4000806016f */
[----:B--2---:R-:W-:Y:S05]  /*23ab0*/  @!P3 BRA `(.L_x_118) ;  /* 0x0000010c00f0b947 */ /* 0x004fea0003800000 */
.L_x_551:
        /* <DEDUP_REMOVED lines=93> */
.L_x_120:
[----:B------:R-:W-:Y:S05]  /*24090*/  BSYNC B0 ;  /* 0x0000000000007941 */ /* 0x000fea0003800000 */
.L_x_119:
[----:B------:R-:W-:Y:S06]  /*240a0*/  BAR.SYNC.DEFER_BLOCKING 0x1, 0x80 ;  /* 0x0042000000007b1d */ /* 0x000fec0000010000 */
[----:B------:R-:W-:Y:S05]  /*240b0*/  @!P0 BRA `(.L_x_121) ;  /* 0x0000000000048947 */ /* 0x000fea0003800000 */
[----:B------:R-:W-:Y:S01]  /*240c0*/  BPT.TRAP 0x1 ;  /* 0x000000040000795c */ /* 0x000fe20000300000 */
.L_x_121:
[----:B------:R-:W-:Y:S01]  /*240d0*/  SYNCS.ARRIVE.TRANS64.RED.A1T0 RZ, [UR5], RZ ;  /* 0x000000ffffff79a7 */ /* 0x000fe20008100405 */
[----:B------:R-:W-:Y:S05]  /*240e0*/  @!P0 BRA `(.L_x_122) ;  /* 0x0000000000048947 */ /* 0x000fea0003800000 */
[----:B------:R-:W-:Y:S01]  /*240f0*/  BPT.TRAP 0x1 ;  /* 0x000000040000795c */ /* 0x000fe20000300000 */
.L_x_122:
[----:B------:R-:W2:Y:S02]  /*24100*/  SYNCS.PHASECHK.TRANS64.TRYWAIT P3, [UR47+0x344c8], R159 ;  /* 0x0344c89fff0075a7 */ /* 0x000ea4000806016f */
[----:B--2---:R-:W-:Y:S05]  /*24110*/  @!P3 BRA `(.L_x_123) ;  /* 0x000001080070b947 */ /* 0x004fea0003800000 */
.L_x_552:
        /* <DEDUP_REMOVED lines=77> */
.L_x_125:
[----:B------:R-:W-:Y:S05]  /*245f0*/  BSYNC B0 ;  /* 0x0000000000007941 */ /* 0x000fea0003800000 */
.L_x_124:
[----:B------:R-:W-:Y:S06]  /*24600*/  BAR.SYNC.DEFER_BLOCKING 0x1, 0x80 ;  /* 0x0042000000007b1d */ /* 0x000fec0000010000 */
[----:B------:R-:W-:Y:S05]  /*24610*/  @!P0 BRA `(.L_x_126) ;  /* 0x0000000000048947 */ /* 0x000fea0003800000 */
[----:B------:R-:W-:Y:S01]  /*24620*/  BPT.TRAP 0x1 ;  /* 0x000000040000795c */ /* 0x000fe20000300000 */
.L_x_126:
[----:B------:R-:W-:Y:S01]  /*24630*/  SYNCS.ARRIVE.TRANS64.RED.A1T0 RZ, [UR6], RZ ;  /* 0x000000ffffff79a7 */ /* 0x000fe20008100406 */
[----:B------:R-:W-:Y:S05]  /*24640*/  @!P0 BRA `(.L_x_127) ;  /* 0x0000000000048947 */ /* 0x000fea0003800000 */
[----:B------:R-:W-:Y:S01]  /*24650*/  BPT.TRAP 0x1 ;  /* 0x000000040000795c */ /* 0x000fe20000300000 */
.L_x_127:
[----:B------:R-:W2:Y:S02]  /*24660*/  SYNCS.PHASECHK.TRANS64.TRYWAIT P3, [UR47+0x344b0], R25 ;  /* 0x0344b019ff0075a7 */ /* 0x000ea4000806016f */
[----:B--2---:R-:W-:Y:S05]  /*24670*/  @!P3 BRA `(.L_x_128) ;  /* 0x000001040030b947 */ /* 0x004fea0003800000 */
.L_x_553:
        /* <DEDUP_REMOVED lines=27> */
[----:B------:R-:W-:-:S04]  /*24830*/  HADD2.F32 R13, -RZ, R9.H0_H0 ;  /* 0x20000009ff0d7230 */ /* 0x000fc80000004100 */
[----:B------:R-:W-:Y:S01]  /*24840*/  F2FP.F16.F32.PACK_AB R12, R12, R14 ;  /* 0x0000000e0c0c723e */ /* 0x000fe200000000ff */
        /* <DEDUP_REMOVED lines=11> */
[----:B------:R-:W-:Y:S02]  /*24900*/  HADD2.F32 R13, -RZ, R11.H0_H0 ;  /* 0x2000000bff0d7230 */ /* 0x000fe40000004100 */
[----:B------:R-:W-:-:S04]  /*24910*/  FMUL R14, R16, R2 ;  /* 0x00000002100e7220 */ /* 0x000fc80000400000 */
        /* <DEDUP_REMOVED lines=51> */
.L_x_130:
[----:B------:R-:W-:Y:S05]  /*24c50*/  BSYNC B0 ;  /* 0x0000000000007941 */ /* 0x000fea0003800000 */
.L_x_129:
[----:B------:R-:W-:Y:S06]  /*24c60*/  BAR.SYNC.DEFER_BLOCKING 0x1, 0x80 ;  /* 0x0042000000007b1d */ /* 0x000fec0000010000 */
[----:B------:R-:W-:Y:S05]  /*24c70*/  @!P0 BRA `(.L_x_131) ;  /* 0x0000000000048947 */ /* 0x000fea0003800000 */
[----:B------:R-:W-:Y:S01]  /*24c80*/  BPT.TRAP 0x1 ;  /* 0x000000040000795c */ /* 0x000fe20000300000 */
.L_x_131:
[----:B------:R-:W-:Y:S01]  /*24c90*/  SYNCS.ARRIVE.TRANS64.RED.A1T0 RZ, [UR7], RZ ;  /* 0x000000ffffff79a7 */ /* 0x000fe20008100407 */
[----:B------:R-:W-:Y:S05]  /*24ca0*/  @!P0 BRA `(.L_x_132) ;  /* 0x0000000000048947 */ /* 0x000fea0003800000 */
[----:B------:R-:W-:Y:S01]  /*24cb0*/  BPT.TRAP 0x1 ;  /* 0x000000040000795c */ /* 0x000fe20000300000 */
.L_x_132:
[----:B------:R-:W2:Y:S02]  /*24cc0*/  SYNCS.PHASECHK.TRANS64.TRYWAIT P3, [UR47+0x344b8], R25 ;  /* 0x0344b819ff0075a7 */ /* 0x000ea4000806016f */
[----:B--2---:R-:W-:Y:S05]  /*24cd0*/  @!P3 BRA `(.L_x_133) ;  /* 0x000000fc00b0b947 */ /* 0x004fea0003800000 */
.L_x_554:
        /* <DEDUP_REMOVED lines=93> */
.L_x_135:
[----:B------:R-:W-:Y:S05]  /*252b0*/  BSYNC B0 ;  /* 0x0000000000007941 */ /* 0x000fea0003800000 */
.L_x_134:
[----:B------:R-:W-:Y:S06]  /*252c0*/  BAR.SYNC.DEFER_BLOCKING 0x1, 0x80 ;  /* 0x0042000000007b1d */ /* 0x000fec0000010000 */
[----:B------:R-:W-:Y:S05]  /*252d0*/  @!P0 BRA `(.L_x_136) ;  /* 0x0000000000048947 */ /* 0x000fea0003800000 */
[----:B------:R-:W-:Y:S01]  /*252e0*/  BPT.TRAP 0x1 ;  /* 0x000000040000795c */ /* 0x000fe20000300000 */
.L_x_136:
[----:B------:R-:W-:Y:S01]  /*252f0*/  SYNCS.ARRIVE.TRANS64.RED.A1T0 RZ, [UR4], RZ ;  /* 0x000000ffffff79a7 */ /* 0x000fe20008100404 */
[----:B------:R-:W-:Y:S05]  /*25300*/  @!P0 BRA `(.L_x_137) ;  /* 0x0000000000048947 */ /* 0x000fea0003800000 */
[----:B------:R-:W-:Y:S01]  /*25310*/  BPT.TRAP 0x1 ;  /* 0x000000040000795c */ /* 0x000fe20000300000 */
.L_x_137:
[----:B------:R-:W2:Y:S02]  /*25320*/  SYNCS.PHASECHK.TRANS64.TRYWAIT P3, [UR47+0x344c0], R25 ;  /* 0x0344c019ff0075a7 */ /* 0x000ea4000806016f */
[----:B--2---:R-:W-:Y:S05]  /*25330*/  @!P3 BRA `(.L_x_138) ;  /* 0x000000f80030b947 */ /* 0x004fea0003800000 */
.L_x_555:
        /* <DEDUP_REMOVED lines=93> */
.L_x_140:
[----:B------:R-:W-:Y:S05]  /*25910*/  BSYNC B0 ;  /* 0x0000000000007941 */ /* 0x000fea0003800000 */
.L_x_139:
[----:B------:R-:W-:Y:S06]  /*25920*/  BAR.SYNC.DEFER_BLOCKING 0x1, 0x80 ;  /* 0x0042000000007b1d */ /* 0x000fec0000010000 */
[----:B------:R-:W-:Y:S05]  /*25930*/  @!P0 BRA `(.L_x_141) ;  /* 0x0000000000048947 */ /* 0x000fea0003800000 */
[----:B------:R-:W-:Y:S01]  /*25940*/  BPT.TRAP 0x1 ;  /* 0x000000040000795c */ /* 0x000fe20000300000 */
.L_x_141:
[----:B------:R-:W-:Y:S01]  /*25950*/  SYNCS.ARRIVE.TRANS64.RED.A1T0 RZ, [UR5], RZ ;  /* 0x000000ffffff79a7 */ /* 0x000fe20008100405 */
[----:B------:R-:W-:Y:S05]  /*25960*/  @!P0 BRA `(.L_x_142) ;  /* 0x0000000000048947 */ /* 0x000fea0003800000 */
[----:B------:R-:W-:Y:S01]  /*25970*/  BPT.TRAP 0x1 ;  /* 0x000000040000795c */ /* 0x000fe20000300000 */
.L_x_142:
[----:B------:R-:W2:Y:S02]  /*25980*/  SYNCS.PHASECHK.TRANS64.TRYWAIT P3, [UR47+0x344c8], R25 ;  /* 0x0344c819ff0075a7 */ /* 0x000ea4000806016f */
[----:B--2---:R-:W-:Y:S05]  /*25990*/  @!P3 BRA `(.L_x_143) ;  /* 0x000000f000b0b947 */ /* 0x004fea0003800000 */
.L_x_556:
        /* <DEDUP_REMOVED lines=22> */
[----:B------:R-:W-:-:S03]  /*25b00*/  HADD2.F32 R12, -RZ, R8.H0_H0 ;  /* 0x20000008ff0c7230 */ /* 0x000fc60000004100 */
[-C--:B------:R-:W-:Y:S01]  /*25b10*/  FFMA R74, R13, R0.reuse, R74 ;  /* 0x000000000d4a7223 */ /* 0x080fe2000000004a */
[----:B------:R-:W-:Y:S02]  /*25b20*/  HADD2.F32 R13, -RZ, R9.H1_H1 ;  /* 0x30000009ff0d7230 */ /* 0x000fe40000004100 */
[-C--:B------:R-:W-:Y:S01]  /*25b30*/  FFMA R72, R12, R0.reuse, R72 ;  /* 0x000000000c487223 */ /* 0x080fe20000000048 */
[----:B------:R-:W-:Y:S02]  /*25b40*/  HADD2.F32 R12, -RZ, R8.H1_H1 ;  /* 0x30000008ff0c7230 */ /* 0x000fe40000004100 */
[-C--:B------:R-:W-:Y:S01]  /*25b50*/  FFMA R75, R13, R0.reuse, R75 ;  /* 0x000000000d4b7223 */ /* 0x080fe2000000004b */
[----:B------:R-:W-:Y:S02]  /*25b60*/  HADD2.F32 R13, -RZ, R10.H0_H0 ;  /* 0x2000000aff0d7230 */ /* 0x000fe40000004100 */
[----:B------:R-:W-:-:S03]  /*25b70*/  FFMA R12, R12, R0, R73 ;  /* 0x000000000c0c7223 */ /* 0x000fc60000000049 */
[----:B------:R-:W-:Y:S01]  /*25b80*/  FFMA R76, R13, R0, R76 ;  /* 0x000000000d4c7223 */ /* 0x000fe2000000004c */
[----:B------:R-:W-:Y:S01]  /*25b90*/  HADD2.F32 R13, -RZ, R10.H1_H1 ;  /* 0x3000000aff0d7230 */ /* 0x000fe20000004100 */
[----:B------:R-:W-:-:S04]  /*25ba0*/  F2FP.F16.F32.PACK_AB R12, R12, R72 ;  /* 0x000000480c0c723e */ /* 0x000fc800000000ff */
        /* <DEDUP_REMOVED lines=44> */
.L_x_145:
[----:B------:R-:W-:Y:S05]  /*25e70*/  BSYNC B0 ;  /* 0x0000000000007941 */ /* 0x000fea0003800000 */
.L_x_144:
[----:B------:R-:W-:Y:S06]  /*25e80*/  BAR.SYNC.DEFER_BLOCKING 0x1, 0x80 ;  /* 0x0042000000007b1d */ /* 0x000fec0000010000 */
[----:B------:R-:W-:Y:S05]  /*25e90*/  @!P0 BRA `(.L_x_146) ;  /* 0x0000000000048947 */ /* 0x000fea0003800000 */
[----:B------:R-:W-:Y:S01]  /*25ea0*/  BPT.TRAP 0x1 ;  /* 0x000000040000795c */ /* 0x000fe20000300000 */
.L_x_146:
[----:B------:R-:W-:Y:S01]  /*25eb0*/  SYNCS.ARRIVE.TRANS64.RED.A1T0 RZ, [UR6], RZ ;  /* 0x000000ffffff79a7 */ /* 0x000fe20008100406 */
[----:B------:R-:W-:Y:S05]  /*25ec0*/  @!P0 BRA `(.L_x_147) ;  /* 0x0000000000048947 */ /* 0x000fea0003800000 */
[----:B------:R-:W-:Y:S01]  /*25ed0*/  BPT.TRAP 0x1 ;  /* 0x000000040000795c */ /* 0x000fe20000300000 */
.L_x_147:
[----:B------:R-:W2:Y:S02]  /*25ee0*/  SYNCS.PHASECHK.TRANS64.TRYWAIT P3, [UR47+0x344b0], R159 ;  /* 0x0344b09fff0075a7 */ /* 0x000ea4000806016f */
[----:B--2---:R-:W-:Y:S05]  /*25ef0*/  @!P3 BRA `(.L_x_148) ;  /* 0x000000ec0070b947 */ /* 0x004fea0003800000 */
.L_x_557:
        /* <DEDUP_REMOVED lines=34> */
[----:B------:R-:W-:-:S04]  /*26120*/  HADD2.F32 R14, -RZ, R10.H0_H0 ;  /* 0x2000000aff0e7230 */ /* 0x000fc80000004100 */
[----:B------:R-:W-:Y:S01]  /*26130*/  F2FP.F16.F32.PACK_AB R13, R13, R15 ;  /* 0x0000000f0d0d723e */ /* 0x000fe200000000ff */
        /* <DEDUP_REMOVED lines=11> */
[----:B------:R-:W-:-:S04]  /*261f0*/  F2FP.F16.F32.PACK_AB R14, R17, R18 ;  /* 0x00000012110e723e */ /* 0x000fc800000000ff */
        /* <DEDUP_REMOVED lines=45> */
.L_x_150:
[----:B------:R-:W-:Y:S05]  /*264d0*/  BSYNC B0 ;  /* 0x0000000000007941 */ /* 0x000fea0003800000 */
.L_x_149:
[----:B------:R-:W-:Y:S06]  /*264e0*/  BAR.SYNC.DEFER_BLOCKING 0x1, 0x80 ;  /* 0x0042000000007b1d */ /* 0x000fec0000010000 */
[----:B------:R-:W-:Y:S05]  /*264f0*/  @!P0 BRA `(.L_x_151) ;  /* 0x0000000000048947 */ /* 0x000fea0003800000 */
[----:B------:R-:W-:Y:S01]  /*26500*/  BPT.TRAP 0x1 ;  /* 0x000000040000795c */ /* 0x000fe20000300000 */
.L_x_151:
[----:B------:R-:W-:Y:S01]  /*26510*/  SYNCS.ARRIVE.TRANS64.RED.A1T0 RZ, [UR7], RZ ;  /* 0x000000ffffff79a7 */ /* 0x000fe20008100407 */
[----:B------:R-:W-:Y:S05]  /*26520*/  @!P0 BRA `(.L_x_152) ;  /* 0x0000000000048947 */ /* 0x000fea0003800000 */
[----:B------:R-:W-:Y:S01]  /*26530*/  BPT.TRAP 0x1 ;  /* 0x000000040000795c */ /* 0x000fe20000300000 */
.L_x_152:
[----:B------:R-:W2:Y:S02]  /*26540*/  SYNCS.PHASECHK.TRANS64.TRYWAIT P3, [UR47+0x344b8], R159 ;  /* 0x0344b89fff0075a7 */ /* 0x000ea4000806016f */
[----:B--2---:R-:W-:Y:S05]  /*26550*/  @!P3 BRA `(.L_x_153) ;  /* 0x000000e400f0b947 */ /* 0x004fea0003800000 */
.L_x_558:
        /* <DEDUP_REMOVED lines=93> */
.L_x_155:
[----:B------:R-:W-:Y:S05]  /*26b30*/  BSYNC B0 ;  /* 0x0000000000007941 */ /* 0x000fea0003800000 */
.L_x_154:
[----:B------:R-:W-:Y:S06]  /*26b40*/  BAR.SYNC.DEFER_BLOCKING 0x1, 0x80 ;  /* 0x0042000000007b1d */ /* 0x000fec0000010000 */
[----:B------:R-:W-:Y:S05]  /*26b50*/  @!P0 BRA `(.L_x_156) ;  /* 0x0000000000048947 */ /* 0x000fea0003800000 */
[----:B------:R-:W-:Y:S01]  /*26b60*/  BPT.TRAP 0x1 ;  /* 0x000000040000795c */ /* 0x000fe20000300000 */
.L_x_156:
[----:B------:R-:W-:Y:S01]  /*26b70*/  SYNCS.ARRIVE.TRANS64.RED.A1T0 RZ, [UR4], RZ ;  /* 0x000000ffffff79a7 */ /* 0x000fe20008100404 */
[----:B------:R-:W-:Y:S05]  /*26b80*/  @!P0 BRA `(.L_x_157) ;  /* 0x0000000000048947 */ /* 0x000fea0003800000 */
[----:B------:R-:W-:Y:S01]  /*26b90*/  BPT.TRAP 0x1 ;  /* 0x000000040000795c */ /* 0x000fe20000300000 */
.L_x_157:
[----:B------:R-:W2:Y:S02]  /*26ba0*/  SYNCS.PHASECHK.TRANS64.TRYWAIT P3, [UR47+0x344c0], R159 ;  /* 0x0344c09fff0075a7 */ /* 0x000ea4000806016f */
[----:B--2---:R-:W-:Y:S05]  /*26bb0*/  @!P3 BRA `(.L_x_158) ;  /* 0x000000e00070b947 */ /* 0x004fea0003800000 */
.L_x_559:
        /* <DEDUP_REMOVED lines=47> */
[----:B------:R-:W-:Y:S01]  /*26eb0*/  F2FP.F16.F32.PACK_AB R14, R17, R18 ;  /* 0x00000012110e723e */ /* 0x000fe200000000ff */
[----:B------:R-:W-:Y:S02]  /*26ec0*/  HADD2.F32 R18, -RZ, R7.H0_H0 ;  /* 0x20000007ff127230 */ /* 0x000fe40000004100 */
[----:B------:R-:W-:Y:S01]  /*26ed0*/  FMUL R17, R24, R2 ;  /* 0x0000000218117220 */ /* 0x000fe20000400000 */
[----:B------:R-:W-:Y:S01]  /*26ee0*/  F2FP.F16.F32.PACK_AB R15, R15, R16 ;  /* 0x000000100f0f723e */ /* 0x000fe200000000ff */
[----:B------:R-:W-:-:S04]  /*26ef0*/  HADD2.F32 R16, -RZ, R6.H0_H0 ;  /* 0x20000006ff107230 */ /* 0x000fc80000004100 */
        /* <DEDUP_REMOVED lines=12> */
[----:B------:R-:W-:Y:S02]  /*26fc0*/  FMUL R15, R28, R2 ;  /* 0x000000021c0f7220 */ /* 0x000fe40000400000 */
[----:B------:R-:W-:Y:S01]  /*26fd0*/  FFMA R13, R14, R0, R12 ;  /* 0x000000000e0d7223 */ /* 0x000fe2000000000c */
[----:B------:R-:W-:Y:S02]  /*26fe0*/  HADD2.F32 R12, -RZ, R6.H1_H1 ;  /* 0x30000006ff0c7230 */ /* 0x000fe40000004100 */
[----:B------:R-:W-:Y:S01]  /*26ff0*/  FMUL R14, R27, R2 ;  /* 0x000000021b0e7220 */ /* 0x000fe20000400000 */
[----:B------:R-:W-:Y:S01]  /*27000*/  FFMA R15, R16, R0, R15 ;  /* 0x00000000100f7223 */ /* 0x000fe2000000000f */
[----:B------:R-:W-:Y:S01]  /*27010*/  FMUL R16, R26, R2 ;  /* 0x000000021a107220 */ /* 0x000fe20000400000 */
[----:B------:R-:W-:Y:S01]  /*27020*/  F2FP.F16.F32.PACK_AB R13, R13, R19 ;  /* 0x000000130d0d723e */ /* 0x000fe200000000ff */
[----:B------:R-:W-:Y:S01]  /*27030*/  FFMA R14, R12, R0, R14 ;  /* 0x000000000c0e7223 */ /* 0x000fe2000000000e */
[----:B------:R-:W-:-:S02]  /*27040*/  HADD2.F32 R12, -RZ, R7.H1_H1 ;  /* 0x30000007ff0c7230 */ /* 0x000fc40000004100 */
[-C--:B------:R-:W-:Y:S02]  /*27050*/  FFMA R16, R18, R0.reuse, R16 ;  /* 0x0000000012107223 */ /* 0x080fe40000000010 */
[----:B------:R-:W-:Y:S01]  /*27060*/  F2FP.F16.F32.PACK_AB R14, R14, R15 ;  /* 0x0000000f0e0e723e */ /* 0x000fe200000000ff */
[----:B------:R-:W-:Y:S01]  /*27070*/  FFMA R17, R12, R0, R17 ;  /* 0x000000000c117223 */ /* 0x000fe20000000011 */
[----:B------:R-:W-:-:S04]  /*27080*/  F2FP.F16.F32.PACK_AB R12, R20, R21 ;  /* 0x00000015140c723e */ /* 0x000fc800000000ff */
        /* <DEDUP_REMOVED lines=16> */
.L_x_160:
[----:B------:R-:W-:Y:S05]  /*27190*/  BSYNC B0 ;  /* 0x0000000000007941 */ /* 0x000fea0003800000 */
.L_x_159:
[----:B------:R-:W-:Y:S06]  /*271a0*/  BAR.SYNC.DEFER_BLOCKING 0x1, 0x80 ;  /* 0x0042000000007b1d */ /* 0x000fec0000010000 */
[----:B------:R-:W-:Y:S05]  /*271b0*/  @!P0 BRA `(.L_x_161) ;  /* 0x0000000000048947 */ /* 0x000fea0003800000 */
[----:B------:R-:W-:Y:S01]  /*271c0*/  BPT.TRAP 0x1 ;  /* 0x000000040000795c */ /* 0x000fe20000300000 */
.L_x_161:
[----:B------:R-:W-:Y:S01]  /*271d0*/  SYNCS.ARRIVE.TRANS64.RED.A1T0 RZ, [UR5], RZ ;  /* 0x000000ffffff79a7 */ /* 0x000fe20008100405 */
[----:B------:R-:W-:Y:S05]  /*271e0*/  @!P0 BRA `(.L_x_162) ;  /* 0x0000000000048947 */ /* 0x000fea0003800000 */
[----:B------:R-:W-:Y:S01]  /*271f0*/  BPT.TRAP 0x1 ;  /* 0x000000040000795c */ /* 0x000fe20000300000 */
.L_x_162:
[----:B------:R-:W2:Y:S02]  /*27200*/  SYNCS.PHASECHK.TRANS64.TRYWAIT P3, [UR47+0x344c8], R159 ;  /* 0x0344c89fff0075a7 */ /* 0x000ea4000806016f */
[----:B--2---:R-:W-:Y:S05]  /*27210*/  @!P3 BRA `(.L_x_163) ;  /* 0x000000d800f0b947 */ /* 0x004fea0003800000 */
.L_x_560:
[----:B------:R-:W-:Y:S05]  /*27220*/  @P1 WARPSYNC.ALL ;  /* 0x0000000000001948 */ /* 0x000fea0003800000 */
[----:B------:R-:W2:Y:S01]  /*27230*/  @P1 LDSM.16.MT88.4 R8, [R3+0x33000] ;  /* 0x033000000308183b */ /* 0x000ea20000004200 */
[-C--:B------:R-:W-:Y:S01]  /*27240*/  FMUL R88, R88, R2.reuse ;  /* 0x0000000258587220 */ /* 0x080fe20000400000 */
[-C--:B------:R-:W-:Y:S01]  /*27250*/  FMUL R89, R89, R2.reuse ;  /* 0x0000000259597220 */ /* 0x080fe20000400000 */
[-C--:B------:R-:W-:Y:S01]  /*27260*/  FMUL R91, R91, R2.reuse ;  /* 0x000000025b5b7220 */ /* 0x080fe20000400000 */
[----:B------:R-:W3:Y:S01]  /*27270*/  @P1 LDSM.16.MT88.4 R4, [R3+0x33800] ;  /* 0x033800000304183b */ /* 0x000ee20000004200 */
[-C--:B-1----:R-:W-:Y:S01]  /*27280*/  FMUL R15, R92, R2.reuse ;  /* 0x000000025c0f7220 */ /* 0x082fe20000400000 */
[-C--:B------:R-:W-:Y:S01]  /*27290*/  FMUL R17, R94, R2.reuse ;  /* 0x000000025e117220 */ /* 0x080fe20000400000 */
[-C--:B------:R-:W-:Y:S01]  /*272a0*/  FMUL R95, R95, R2.reuse ;  /* 0x000000025f5f7220 */ /* 0x080fe20000400000 */
[-C--:B------:R-:W-:Y:S01]  /*272b0*/  FMUL R97, R97, R2.reuse ;  /* 0x0000000261617220 */ /* 0x080fe20000400000 */
[----:B------:R-:W-:Y:S05]  /*272c0*/  WARPSYNC.ALL ;  /* 0x0000000000007948 */ /* 0x000fea0003800000 */
[-C--:B------:R-:W-:Y:S01]  /*272d0*/  FMUL R19, R98, R2.reuse ;  /* 0x0000000262137220 */ /* 0x080fe20000400000 */
[-C--:B------:R-:W-:Y:S01]  /*272e0*/  FMUL R99, R99, R2.reuse ;  /* 0x0000000263637220 */ /* 0x080fe20000400000 */
[-C--:B------:R-:W-:Y:S01]  /*272f0*/  FMUL R101, R101, R2.reuse ;  /* 0x0000000265657220 */ /* 0x080fe20000400000 */
[----:B------:R-:W-:Y:S01]  /*27300*/  FMUL R103, R103, R2 ;  /* 0x0000000267677220 */ /* 0x000fe20000400000 */
[----:B------:R-:W-:Y:S01]  /*27310*/  BSSY B0, `(.L_x_164) ;  /* 0x000003e000007945 */ /* 0x000fe20003800000 */
[----:B--2---:R-:W-:-:S02]  /*27320*/  HADD2.F32 R12, -RZ, R8.H0_H0 ;  /* 0x20000008ff0c7230 */ /* 0x004fc40000004100 */
[----:B------:R-:W-:Y:S02]  /*27330*/  HADD2.F32 R13, -RZ, R8.H1_H1 ;  /* 0x30000008ff0d7230 */ /* 0x000fe40000004100 */
[----:B------:R-:W-:Y:S02]  /*27340*/  HADD2.F32 R14, -RZ, R9.H0_H0 ;  /* 0x20000009ff0e7230 */ /* 0x000fe40000004100 */
[-C--:B------:R-:W-:Y:S01]  /*27350*/  FFMA R12, R12, R0.reuse, R88 ;  /* 0x000000000c0c7223 */ /* 0x080fe20000000058 */
[----:B------:R-:W-:Y:S02]  /*27360*/  HADD2.F32 R16, -RZ, R10.H1_H1 ;  /* 0x3000000aff107230 */ /* 0x000fe40000004100 */
[----:B------:R-:W-:Y:S01]  /*27370*/  FFMA R13, R13, R0, R89 ;  /* 0x000000000d0d7223 */ /* 0x000fe20000000059 */
[----:B------:R-:W-:Y:S02]  /*27380*/  HADD2.F32 R18, -RZ, R11.H1_H1 ;  /* 0x3000000bff127230 */ /* 0x000fe40000004100 */
[----:B---3--:R-:W-:-:S02]  /*27390*/  HADD2.F32 R20, -RZ, R5.H1_H1 ;  /* 0x30000005ff147230 */ /* 0x008fc40000004100 */
[----:B------:R-:W-:Y:S01]  /*273a0*/  F2FP.F16.F32.PACK_AB R12, R13, R12 ;  /* 0x0000000c0d0c723e */ /* 0x000fe200000000ff */
[----:B------:R-:W-:Y:S01]  /*273b0*/  FMUL R13, R90, R2 ;  /* 0x000000025a0d7220 */ /* 0x000fe20000400000 */
[-C--:B------:R-:W-:Y:S01]  /*273c0*/  FFMA R95, R18, R0.reuse, R95 ;  /* 0x00000000125f7223 */ /* 0x080fe2000000005f */
[----:B------:R-:W-:Y:S02]  /*273d0*/  HADD2.F32 R18, -RZ, R4.H1_H1 ;  /* 0x30000004ff127230 */ /* 0x000fe40000004100 */
[----:B------:R-:W-:Y:S01]  /*273e0*/  FFMA R13, R14, R0, R13 ;  /* 0x000000000e0d7223 */ /* 0x000fe2000000000d */
[----:B------:R-:W-:-:S05]  /*273f0*/  HADD2.F32 R14, -RZ, R9.H1_H1 ;  /* 0x30000009ff0e7230 */ /* 0x000fca0000004100 */
[----:B------:R-:W-:-:S05]  /*27400*/  FFMA R14, R14, R0, R91 ;  /* 0x000000000e0e7223 */ /* 0x000fca000000005b */
[----:B------:R-:W-:Y:S01]  /*27410*/  F2FP.F16.F32.PACK_AB R13, R14, R13 ;  /* 0x0000000d0e0d723e */ /* 0x000fe200000000ff */
[----:B------:R-:W-:-:S05]  /*27420*/  HADD2.F32 R14, -RZ, R10.H0_H0 ;  /* 0x2000000aff0e7230 */ /* 0x000fca0000004100 */
[----:B------:R-:W-:Y:S01]  /*27430*/  FFMA R14, R14, R0, R15 ;  /* 0x000000000e0e7223 */ /* 0x000fe2000000000f */
[----:B------:R-:W-:-:S04]  /*27440*/  FMUL R15, R93, R2 ;  /* 0x000000025d0f7220 */ /* 0x000fc80000400000 */
[----:B------:R-:W-:Y:S01]  /*27450*/  FFMA R15, R16, R0, R15 ;  /* 0x00000000100f7223 */ /* 0x000fe2000000000f */
[----:B------:R-:W-:-:S04]  /*27460*/  HADD2.F32 R16, -RZ, R11.H0_H0 ;  /* 0x2000000bff107230 */ /* 0x000fc80000004100 */
[----:B------:R-:W-:Y:S01]  /*27470*/  F2FP.F16.F32.PACK_AB R14, R15, R14 ;  /* 0x0000000e0f0e723e */ /* 0x000fe200000000ff */
[----:B------:R-:W-:Y:S01]  /*27480*/  FFMA R16, R16, R0, R17 ;  /* 0x0000000010107223 */ /* 0x000fe20000000011 */
[----:B------:R-:W-:-:S04]  /*27490*/  FMUL R17, R96, R2 ;  /* 0x0000000260117220 */ /* 0x000fc80000400000 */
[----:B------:R-:W-:Y:S01]  /*274a0*/  F2FP.F16.F32.PACK_AB R15, R95, R16 ;  /* 0x000000105f0f723e */ /* 0x000fe200000000ff */
[----:B------:R-:W-:-:S04]  /*274b0*/  HADD2.F32 R16, -RZ, R4.H0_H0 ;  /* 0x20000004ff107230 */ /* 0x000fc80000004100 */
[----:B------:R1:W-:Y:S01]  /*274c0*/  STSM.16.MT88.4 [R3+0x33000], R12 ;  /* 0x0330000c03007844 */ /* 0x0003e20000004200 */
[-C--:B------:R-:W-:Y:S01]  /*274d0*/  FFMA R16, R16, R0.reuse, R17 ;  /* 0x0000000010107223 */ /* 0x080fe20000000011 */
[----:B------:R-:W-:Y:S01]  /*274e0*/  FFMA R17, R18, R0, R97 ;  /* 0x0000000012117223 */ /* 0x000fe20000000061 */
[----:B------:R-:W-:Y:S02]  /*274f0*/  HADD2.F32 R18, -RZ, R5.H0_H0 ;  /* 0x20000005ff127230 */ /* 0x000fe40000004100 */
[--C-:B-1----:R-:W-:Y:S02]  /*27500*/  HADD2.F32 R12, -RZ, R6.reuse.H0_H0 ;  /* 0x20000006ff0c7230 */ /* 0x102fe40000004100 */
[----:B------:R-:W-:Y:S01]  /*27510*/  FMUL R15, R100, R2 ;  /* 0x00000002640f7220 */ /* 0x000fe20000400000 */
[-C--:B------:R-:W-:Y:S01]  /*27520*/  FFMA R13, R18, R0.reuse, R19 ;  /* 0x00000000120d7223 */ /* 0x080fe20000000013 */
[----:B------:R-:W-:Y:S01]  /*27530*/  FFMA R14, R20, R0, R99 ;  /* 0x00000000140e7223 */ /* 0x000fe20000000063 */
[----:B------:R-:W-:-:S02]  /*27540*/  HADD2.F32 R18, -RZ, R6.H1_H1 ;  /* 0x30000006ff127230 */ /* 0x000fc40000004100 */
[----:B------:R-:W-:Y:S01]  /*27550*/  FFMA R15, R12, R0, R15 ;  /* 0x000000000c0f7223 */ /* 0x000fe2000000000f */
[--C-:B------:R-:W-:Y:S02]  /*27560*/  HADD2.F32 R12, -RZ, R7.reuse.H0_H0 ;  /* 0x20000007ff0c7230 */ /* 0x100fe40000004100 */
[----:B------:R-:W-:Y:S01]  /*27570*/  FMUL R19, R102, R2 ;  /* 0x0000000266137220 */ /* 0x000fe20000400000 */
[----:B------:R-:W-:Y:S02]  /*27580*/  HADD2.F32 R20, -RZ, R7.H1_H1 ;  /* 0x30000007ff147230 */ /* 0x000fe40000004100 */
[-C--:B------:R-:W-:Y:S01]  /*27590*/  FFMA R18, R18, R0.reuse, R101 ;  /* 0x0000000012127223 */ /* 0x080fe20000000065 */
[----:B------:R-:W-:Y:S01]  /*275a0*/  F2FP.F16.F32.PACK_AB R13, R14, R13 ;  /* 0x0000000d0e0d723e */ /* 0x000fe200000000ff */
[----:B------:R-:W-:Y:S01]  /*275b0*/  FFMA R19, R12, R0, R19 ;  /* 0x000000000c137223 */ /* 0x000fe20000000013 */
        /* <DEDUP_REMOVED lines=19> */
.L_x_165:
[----:B------:R-:W-:Y:S05]  /*276f0*/  BSYNC B0 ;  /* 0x0000000000007941 */ /* 0x000fea0003800000 */
.L_x_164:
[----:B------:R-:W-:Y:S06]  /*27700*/  BAR.SYNC.DEFER_BLOCKING 0x1, 0x80 ;  /* 0x0042000000007b1d */ /* 0x000fec0000010000 */
[----:B------:R-:W-:Y:S05]  /*27710*/  @!P0 BRA `(.L_x_166) ;  /* 0x0000000000048947 */ /* 0x000fea0003800000 */
[----:B------:R-:W-:Y:S01]  /*27720*/  BPT.TRAP 0x1 ;  /* 0x000000040000795c */ /* 0x000fe20000300000 */
.L_x_166:
[----:B------:R-:W-:Y:S01]  /*27730*/  SYNCS.ARRIVE.TRANS64.RED.A1T0 RZ, [UR6], RZ ;  /* 0x000000ffffff79a7 */ /* 0x000fe20008100406 */
[----:B------:R-:W-:Y:S05]  /*27740*/  @!P0 BRA `(.L_x_167) ;  /* 0x0000000000048947 */ /* 0x000fea0003800000 */
[----:B------:R-:W-:Y:S01]  /*27750*/  BPT.TRAP 0x1 ;  /* 0x000000040000795c */ /* 0x000fe20000300000 */
.L_x_167:
[----:B------:R-:W2:Y:S02]  /*27760*/  SYNCS.PHASECHK.TRANS64.TRYWAIT P3, [UR47+0x344b0], R25 ;  /* 0x0344b019ff0075a7 */ /* 0x000ea4000806016f */
[----:B--2---:R-:W-:Y:S05]  /*27770*/  @!P3 BRA `(.L_x_168) ;  /* 0x000000d400b0b947 */ /* 0x004fea0003800000 */
.L_x_561:
        /* <DEDUP_REMOVED lines=21> */
[----:B-1----:R-:W-:-:S02]  /*278d0*/  HADD2.F32 R14, -RZ, R8.H1_H1 ;  /* 0x30000008ff0e7230 */ /* 0x002fc40000004100 */
[-C--:B--2---:R-:W-:Y:S01]  /*278e0*/  FMUL R13, R13, R2.reuse ;  /* 0x000000020d0d7220 */ /* 0x084fe20000400000 */
[----:B---3--:R-:W-:Y:S01]  /*278f0*/  FMUL R15, R12, R2 ;  /* 0x000000020c0f7220 */ /* 0x008fe20000400000 */
[----:B------:R-:W-:-:S03]  /*27900*/  HADD2.F32 R12, -RZ, R8.H0_H0 ;  /* 0x20000008ff0c7230 */ /* 0x000fc60000004100 */
[-C--:B------:R-:W-:Y:S01]  /*27910*/  FFMA R15, R14, R0.reuse, R15 ;  /* 0x000000000e0f7223 */ /* 0x080fe2000000000f */
[--C-:B------:R-:W-:Y:S02]  /*27920*/  HADD2.F32 R14, -RZ, R9.reuse.H0_H0 ;  /* 0x20000009ff0e7230 */ /* 0x100fe40000004100 */
[----:B------:R-:W-:Y:S01]  /*27930*/  FFMA R12, R12, R0, R13 ;  /* 0x000000000c0c7223 */ /* 0x000fe2000000000d */
[-C--:B----4-:R-:W-:Y:S01]  /*27940*/  FMUL R13, R17, R2.reuse ;  /* 0x00000002110d7220 */ /* 0x090fe20000400000 */
[----:B-----5:R-:W-:Y:S01]  /*27950*/  FMUL R17, R16, R2 ;  /* 0x0000000210117220 */ /* 0x020fe20000400000 */
[----:B------:R-:W-:Y:S02]  /*27960*/  HADD2.F32 R16, -RZ, R9.H1_H1 ;  /* 0x30000009ff107230 */ /* 0x000fe40000004100 */
[----:B------:R-:W-:Y:S01]  /*27970*/  FFMA R13, R14, R0, R13 ;  /* 0x000000000e0d7223 */ /* 0x000fe2000000000d */
[----:B------:R-:W-:Y:S01]  /*27980*/  F2FP.F16.F32.PACK_AB R12, R15, R12 ;  /* 0x0000000c0f0c723e */ /* 0x000fe200000000ff */
[----:B------:R-:W-:Y:S01]  /*27990*/  FMUL R15, R32, R2 ;  /* 0x00000002200f7220 */ /* 0x000fe20000400000 */
[----:B------:R-:W-:Y:S01]  /*279a0*/  FFMA R14, R16, R0, R17 ;  /* 0x00000000100e7223 */ /* 0x000fe20000000011 */
[----:B------:R-:W-:-:S02]  /*279b0*/  HADD2.F32 R16, -RZ, R10.H1_H1 ;  /* 0x3000000aff107230 */ /* 0x000fc40000004100 */
[----:B------:R-:W-:Y:S02]  /*279c0*/  FMUL R17, R31, R2 ;  /* 0x000000021f117220 */ /* 0x000fe40000400000 */
[----:B------:R-:W-:Y:S01]  /*279d0*/  F2FP.F16.F32.PACK_AB R13, R14, R13 ;  /* 0x0000000d0e0d723e */ /* 0x000fe200000000ff */
[----:B------:R-:W-:-:S05]  /*279e0*/  HADD2.F32 R14, -RZ, R10.H0_H0 ;  /* 0x2000000aff0e7230 */ /* 0x000fca0000004100 */
[-C--:B------:R-:W-:Y:S01]  /*279f0*/  FFMA R14, R14, R0.reuse, R15 ;  /* 0x000000000e0e7223 */ /* 0x080fe2000000000f */
[----:B------:R-:W-:Y:S01]  /*27a00*/  FFMA R15, R16, R0, R17 ;  /* 0x00000000100f7223 */ /* 0x000fe20000000011 */
[-C--:B------:R-:W-:Y:S01]  /*27a10*/  FMUL R17, R19, R2.reuse ;  /* 0x0000000213117220 */ /* 0x080fe20000400000 */
[----:B------:R-:W-:Y:S01]  /*27a20*/  FMUL R19, R18, R2 ;  /* 0x0000000212137220 */ /* 0x000fe20000400000 */
[--C-:B------:R-:W-:Y:S02]  /*27a30*/  HADD2.F32 R16, -RZ, R11.reuse.H0_H0 ;  /* 0x2000000bff107230 */ /* 0x100fe40000004100 */
[----:B------:R-:W-:Y:S01]  /*27a40*/  HADD2.F32 R18, -RZ, R11.H1_H1 ;  /* 0x3000000bff127230 */ /* 0x000fe20000004100 */
[----:B------:R-:W-:Y:S02]  /*27a50*/  F2FP.F16.F32.PACK_AB R14, R15, R14 ;  /* 0x0000000e0f0e723e */ /* 0x000fe400000000ff */
[-C--:B------:R-:W-:Y:S02]  /*27a60*/  FFMA R16, R16, R0.reuse, R17 ;  /* 0x0000000010107223 */ /* 0x080fe40000000011 */
[----:B------:R-:W-:Y:S01]  /*27a70*/  FFMA R17, R18, R0, R19 ;  /* 0x0000000012117223 */ /* 0x000fe20000000013 */
[-C--:B------:R-:W-:Y:S01]  /*27a80*/  FMUL R19, R21, R2.reuse ;  /* 0x0000000215137220 */ /* 0x080fe20000400000 */
[----:B------:R-:W-:Y:S01]  /*27a90*/  FMUL R21, R20, R2 ;  /* 0x0000000214157220 */ /* 0x000fe20000400000 */
[----:B------:R-:W-:-:S02]  /*27aa0*/  HADD2.F32 R18, -RZ, R4.H0_H0 ;  /* 0x20000004ff127230 */ /* 0x000fc40000004100 */
[----:B------:R-:W-:Y:S01]  /*27ab0*/  HADD2.F32 R20, -RZ, R4.H1_H1 ;  /* 0x30000004ff147230 */ /* 0x000fe20000004100 */
[----:B------:R-:W-:Y:S02]  /*27ac0*/  F2FP.F16.F32.PACK_AB R15, R17, R16 ;  /* 0x00000010110f723e */ /* 0x000fe400000000ff */
[-C--:B------:R-:W-:Y:S02]  /*27ad0*/  FFMA R18, R18, R0.reuse, R19 ;  /* 0x0000000012127223 */ /* 0x080fe40000000013 */
[----:B------:R-:W-:Y:S01]  /*27ae0*/  FFMA R19, R20, R0, R21 ;  /* 0x0000000014137223 */ /* 0x000fe20000000015 */
[-C--:B------:R-:W-:Y:S01]  /*27af0*/  FMUL R21, R27, R2.reuse ;  /* 0x000000021b157220 */ /* 0x080fe20000400000 */
[----:B------:R-:W-:Y:S01]  /*27b00*/  FMUL R27, R24, R2 ;  /* 0x00000002181b7220 */ /* 0x000fe20000400000 */
[--C-:B------:R-:W-:Y:S01]  /*27b10*/  HADD2.F32 R20, -RZ, R5.reuse.H0_H0 ;  /* 0x20000005ff147230 */ /* 0x100fe20000004100 */
[----:B------:R1:W-:Y:S01]  /*27b20*/  STSM.16.MT88.4 [R3+0x30000], R12 ;  /* 0x0300000c03007844 */ /* 0x0003e20000004200 */
[----:B------:R-:W-:Y:S01]  /*27b30*/  HADD2.F32 R24, -RZ, R5.H1_H1 ;  /* 0x30000005ff187230 */ /* 0x000fe20000004100 */
[----:B------:R-:W-:-:S02]  /*27b40*/  F2FP.F16.F32.PACK_AB R16, R19, R18 ;  /* 0x000000121310723e */ /* 0x000fc400000000ff */
[-C--:B------:R-:W-:Y:S02]  /*27b50*/  FFMA R21, R20, R0.reuse, R21 ;  /* 0x0000000014157223 */ /* 0x080fe40000000015 */
[----:B------:R-:W-:Y:S01]  /*27b60*/  FFMA R20, R24, R0, R27 ;  /* 0x0000000018147223 */ /* 0x000fe2000000001b */
[-C--:B------:R-:W-:Y:S01]  /*27b70*/  FMUL R27, R29, R2.reuse ;  /* 0x000000021d1b7220 */ /* 0x080fe20000400000 */
[-C--:B------:R-:W-:Y:S01]  /*27b80*/  FMUL R29, R26, R2.reuse ;  /* 0x000000021a1d7220 */ /* 0x080fe20000400000 */
[--C-:B------:R-:W-:Y:S02]  /*27b90*/  HADD2.F32 R24, -RZ, R6.reuse.H0_H0 ;  /* 0x20000006ff187230 */ /* 0x100fe40000004100 */
[----:B------:R-:W-:Y:S01]  /*27ba0*/  FMUL R31, R28, R2 ;  /* 0x000000021c1f7220 */ /* 0x000fe20000400000 */
[----:B------:R-:W-:Y:S01]  /*27bb0*/  HADD2.F32 R26, -RZ, R6.H1_H1 ;  /* 0x30000006ff1a7230 */ /* 0x000fe20000004100 */
[----:B------:R-:W-:Y:S01]  /*27bc0*/  F2FP.F16.F32.PACK_AB R17, R20, R21 ;  /* 0x000000151411723e */ /* 0x000fe200000000ff */
[----:B------:R-:W-:-:S02]  /*27bd0*/  HADD2.F32 R28, -RZ, R7.H1_H1 ;  /* 0x30000007ff1c7230 */ /* 0x000fc40000004100 */
[-C--:B------:R-:W-:Y:S01]  /*27be0*/  FFMA R27, R24, R0.reuse, R27 ;  /* 0x00000000181b7223 */ /* 0x080fe2000000001b */
[----:B------:R-:W-:Y:S01]  /*27bf0*/  FFMA R24, R26, R0, R29 ;  /* 0x000000001a187223 */ /* 0x000fe2000000001d */
[----:B------:R-:W-:Y:S02]  /*27c00*/  HADD2.F32 R26, -RZ, R7.H0_H0 ;  /* 0x20000007ff1a7230 */ /* 0x000fe40000004100 */
[----:B------:R-:W-:Y:S02]  /*27c10*/  FMUL R29, R30, R2 ;  /* 0x000000021e1d7220 */ /* 0x000fe40000400000 */
[----:B------:R-:W-:Y:S02]  /*27c20*/  F2FP.F16.F32.PACK_AB R18, R24, R27 ;  /* 0x0000001b1812723e */ /* 0x000fe400000000ff */
[-C--:B------:R-:W-:Y:S01]  /*27c30*/  FFMA R29, R26, R0.reuse, R29 ;  /* 0x000000001a1d7223 */ /* 0x080fe2000000001d */
[----:B------:R-:W-:-:S05]  /*27c40*/  FFMA R26, R28, R0, R31 ;  /* 0x000000001c1a7223 */ /* 0x000fca000000001f */
        /* <DEDUP_REMOVED lines=16> */
.L_x_170:
[----:B------:R-:W-:Y:S05]  /*27d50*/  BSYNC B0 ;  /* 0x0000000000007941 */ /* 0x000fea0003800000 */
.L_x_169:
[----:B------:R-:W-:Y:S06]  /*27d60*/  BAR.SYNC.DEFER_BLOCKING 0x1, 0x80 ;  /* 0x0042000000007b1d */ /* 0x000fec0000010000 */
[----:B------:R-:W-:Y:S05]  /*27d70*/  @!P0 BRA `(.L_x_171) ;  /* 0x0000000000048947 */ /* 0x000fea0003800000 */
[----:B------:R-:W-:Y:S01]  /*27d80*/  BPT.TRAP 0x1 ;  /* 0x000000040000795c */ /* 0x000fe20000300000 */
.L_x_171:
[----:B------:R-:W-:Y:S01]  /*27d90*/  SYNCS.ARRIVE.TRANS64.RED.A1T0 RZ, [UR7], RZ ;  /* 0x000000ffffff79a7 */ /* 0x000fe20008100407 */
[----:B------:R-:W-:Y:S05]  /*27da0*/  @!P0 BRA `(.L_x_172) ;  /* 0x0000000000048947 */ /* 0x000fea0003800000 */
[----:B------:R-:W-:Y:S01]  /*27db0*/  BPT.TRAP 0x1 ;  /* 0x000000040000795c */ /* 0x000fe20000300000 */
.L_x_172:
[----:B------:R-:W2:Y:S02]  /*27dc0*/  SYNCS.PHASECHK.TRANS64.TRYWAIT P3, [UR47+0x344b8], R25 ;  /* 0x0344b819ff0075a7 */ /* 0x000ea4000806016f */
[----:B--2---:R-:W-:Y:S05]  /*27dd0*/  @!P3 BRA `(.L_x_173) ;  /* 0x000000d00030b947 */ /* 0x004fea0003800000 */
.L_x_562:
        /* <DEDUP_REMOVED lines=21> */
[----:B-1----:R-:W-:-:S02]  /*27f30*/  HADD2.F32 R16, -RZ, R9.H0_H0 ;  /* 0x20000009ff107230 */ /* 0x002fc40000004100 */
[----:B------:R-:W-:Y:S02]  /*27f40*/  HADD2.F32 R18, -RZ, R9.H1_H1 ;  /* 0x30000009ff127230 */ /* 0x000fe40000004100 */
[-C--:B--2---:R-:W-:Y:S01]  /*27f50*/  FMUL R13, R13, R2.reuse ;  /* 0x000000020d0d7220 */ /* 0x084fe20000400000 */
[-C--:B---3--:R-:W-:Y:S01]  /*27f60*/  FMUL R15, R14, R2.reuse ;  /* 0x000000020e0f7220 */ /* 0x088fe20000400000 */
[--C-:B------:R-:W-:Y:S02]  /*27f70*/  HADD2.F32 R14, -RZ, R8.reuse.H1_H1 ;  /* 0x30000008ff0e7230 */ /* 0x100fe40000004100 */
[-C--:B----4-:R-:W-:Y:S01]  /*27f80*/  FMUL R17, R12, R2.reuse ;  /* 0x000000020c117220 */ /* 0x090fe20000400000 */
[----:B------:R-:W-:Y:S02]  /*27f90*/  HADD2.F32 R12, -RZ, R8.H0_H0 ;  /* 0x20000008ff0c7230 */ /* 0x000fe40000004100 */
[----:B-----5:R-:W-:-:S03]  /*27fa0*/  FMUL R19, R19, R2 ;  /* 0x0000000213137220 */ /* 0x020fc60000400000 */
[-C--:B------:R-:W-:Y:S01]  /*27fb0*/  FFMA R12, R12, R0.reuse, R13 ;  /* 0x000000000c0c7223 */ /* 0x080fe2000000000d */
[-C--:B------:R-:W-:Y:S01]  /*27fc0*/  FFMA R13, R14, R0.reuse, R15 ;  /* 0x000000000e0d7223 */ /* 0x080fe2000000000f */
[-C--:B------:R-:W-:Y:S01]  /*27fd0*/  FFMA R14, R16, R0.reuse, R17 ;  /* 0x00000000100e7223 */ /* 0x080fe20000000011 */
[----:B------:R-:W-:Y:S01]  /*27fe0*/  FFMA R15, R18, R0, R19 ;  /* 0x00000000120f7223 */ /* 0x000fe20000000013 */
[--C-:B------:R-:W-:Y:S02]  /*27ff0*/  HADD2.F32 R16, -RZ, R10.reuse.H0_H0 ;  /* 0x2000000aff107230 */ /* 0x100fe40000004100 */
[-C--:B------:R-:W-:Y:S01]  /*28000*/  FMUL R17, R24, R2.reuse ;  /* 0x0000000218117220 */ /* 0x080fe20000400000 */
[----:B------:R-:W-:Y:S01]  /*28010*/  FMUL R19, R21, R2 ;  /* 0x0000000215137220 */ /* 0x000fe20000400000 */
[----:B------:R-:W-:Y:S01]  /*28020*/  HADD2.F32 R18, -RZ, R10.H1_H1 ;  /* 0x3000000aff127230 */ /* 0x000fe20000004100 */
[----:B------:R-:W-:Y:S01]  /*28030*/  F2FP.F16.F32.PACK_AB R12, R13, R12 ;  /* 0x0000000c0d0c723e */ /* 0x000fe200000000ff */
[----:B------:R-:W-:-:S02]  /*28040*/  HADD2.F32 R24, -RZ, R11.H1_H1 ;  /* 0x3000000bff187230 */ /* 0x000fc40000004100 */
[----:B------:R-:W-:Y:S01]  /*28050*/  FMUL R21, R20, R2 ;  /* 0x0000000214157220 */ /* 0x000fe20000400000 */
[----:B------:R-:W-:Y:S02]  /*28060*/  HADD2.F32 R20, -RZ, R11.H0_H0 ;  /* 0x2000000bff147230 */ /* 0x000fe40000004100 */
[-C--:B------:R-:W-:Y:S01]  /*28070*/  FFMA R17, R16, R0.reuse, R17 ;  /* 0x0000000010117223 */ /* 0x080fe20000000011 */
[----:B------:R-:W-:Y:S01]  /*28080*/  FFMA R16, R18, R0, R19 ;  /* 0x0000000012107223 */ /* 0x000fe20000000013 */
[----:B------:R-:W-:Y:S01]  /*28090*/  FMUL R27, R27, R2 ;  /* 0x000000021b1b7220 */ /* 0x000fe20000400000 */
[----:B------:R-:W-:Y:S01]  /*280a0*/  F2FP.F16.F32.PACK_AB R13, R15, R14 ;  /* 0x0000000e0f0d723e */ /* 0x000fe200000000ff */
[----:B------:R-:W-:Y:S01]  /*280b0*/  FFMA R21, R20, R0, R21 ;  /* 0x0000000014157223 */ /* 0x000fe20000000015 */
[--C-:B------:R-:W-:Y:S02]  /*280c0*/  HADD2.F32 R20, -RZ, R4.reuse.H0_H0 ;  /* 0x20000004ff147230 */ /* 0x100fe40000004100 */
[----:B------:R-:W-:Y:S01]  /*280d0*/  FMUL R19, R29, R2 ;  /* 0x000000021d137220 */ /* 0x000fe20000400000 */
[----:B------:R-:W-:Y:S01]  /*280e0*/  FFMA R18, R24, R0, R27 ;  /* 0x0000000018127223 */ /* 0x000fe2000000001b */
[----:B------:R-:W-:Y:S01]  /*280f0*/  HADD2.F32 R24, -RZ, R4.H1_H1 ;  /* 0x30000004ff187230 */ /* 0x000fe20000004100 */
[----:B------:R-:W-:Y:S01]  /*28100*/  F2FP.F16.F32.PACK_AB R14, R16, R17 ;  /* 0x00000011100e723e */ /* 0x000fe200000000ff */
[----:B------:R-:W-:Y:S01]  /*28110*/  FMUL R27, R28, R2 ;  /* 0x000000021c1b7220 */ /* 0x000fe20000400000 */
[----:B------:R-:W-:-:S02]  /*28120*/  HADD2.F32 R28, -RZ, R5.H1_H1 ;  /* 0x30000005ff1c7230 */ /* 0x000fc40000004100 */
[----:B------:R-:W-:Y:S01]  /*28130*/  FFMA R19, R20, R0, R19 ;  /* 0x0000000014137223 */ /* 0x000fe20000000013 */
[----:B------:R-:W-:Y:S01]  /*28140*/  F2FP.F16.F32.PACK_AB R15, R18, R21 ;  /* 0x00000015120f723e */ /* 0x000fe200000000ff */
[----:B------:R-:W-:Y:S01]  /*28150*/  FMUL R29, R26, R2 ;  /* 0x000000021a1d7220 */ /* 0x000fe20000400000 */
[----:B------:R-:W-:Y:S02]  /*28160*/  HADD2.F32 R26, -RZ, R5.H0_H0 ;  /* 0x20000005ff1a7230 */ /* 0x000fe40000004100 */
[----:B------:R-:W-:Y:S01]  /*28170*/  FFMA R20, R24, R0, R27 ;  /* 0x0000000018147223 */ /* 0x000fe2000000001b */
[----:B------:R-:W-:Y:S01]  /*28180*/  FMUL R31, R31, R2 ;  /* 0x000000021f1f7220 */ /* 0x000fe20000400000 */
[----:B------:R1:W-:Y:S01]  /*28190*/  STSM.16.MT88.4 [R3+0x31000], R12 ;  /* 0x0310000c03007844 */ /* 0x0003e20000004200 */
[-C--:B------:R-:W-:Y:S01]  /*281a0*/  FFMA R29, R26, R0.reuse, R29 ;  /* 0x000000001a1d7223 */ /* 0x080fe2000000001d */
[--C-:B------:R-:W-:Y:S02]  /*281b0*/  HADD2.F32 R26, -RZ, R6.reuse.H0_H0 ;  /* 0x20000006ff1a7230 */ /* 0x100fe40000004100 */
[----:B------:R-:W-:Y:S01]  /*281c0*/  FFMA R24, R28, R0, R31 ;  /* 0x000000001c187223 */ /* 0x000fe2000000001f */
[-C--:B------:R-:W-:Y:S01]  /*281d0*/  FMUL R27, R33, R2.reuse ;  /* 0x00000002211b7220 */ /* 0x080fe20000400000 */
        /* <DEDUP_REMOVED lines=9> */
[----:B------:R-:W-:Y:S02]  /*28270*/  FMUL R35, R34, R2 ;  /* 0x0000000222237220 */ /* 0x000fe40000400000 */
[-C--:B------:R-:W-:Y:S02]  /*28280*/  FFMA R33, R30, R0.reuse, R33 ;  /* 0x000000001e217223 */ /* 0x080fe40000000021 */
[----:B------:R-:W-:Y:S01]  /*28290*/  F2FP.F16.F32.PACK_AB R18, R26, R27 ;  /* 0x0000001b1a12723e */ /* 0x000fe200000000ff */
        /* <DEDUP_REMOVED lines=17> */
.L_x_175:
[----:B------:R-:W-:Y:S05]  /*283b0*/  BSYNC B0 ;  /* 0x0000000000007941 */ /* 0x000fea0003800000 */
.L_x_174:
[----:B------:R-:W-:Y:S06]  /*283c0*/  BAR.SYNC.DEFER_BLOCKING 0x1, 0x80 ;  /* 0x0042000000007b1d */ /* 0x000fec0000010000 */
[----:B------:R-:W-:Y:S05]  /*283d0*/  @!P0 BRA `(.L_x_176) ;  /* 0x0000000000048947 */ /* 0x000fea0003800000 */
[----:B------:R-:W-:Y:S01]  /*283e0*/  BPT.TRAP 0x1 ;  /* 0x000000040000795c */ /* 0x000fe20000300000 */
.L_x_176:
[----:B------:R-:W-:Y:S01]  /*283f0*/  SYNCS.ARRIVE.TRANS64.RED.A1T0 RZ, [UR4], RZ ;  /* 0x000000ffffff79a7 */ /* 0x000fe20008100404 */
[----:B------:R-:W-:Y:S05]  /*28400*/  @!P0 BRA `(.L_x_177) ;  /* 0x0000000000048947 */ /* 0x000fea0003800000 */
[----:B------:R-:W-:Y:S01]  /*28410*/  BPT.TRAP 0x1 ;  /* 0x000000040000795c */ /* 0x000fe20000300000 */
.L_x_177:
[----:B------:R-:W2:Y:S02]  /*28420*/  SYNCS.PHASECHK.TRANS64.TRYWAIT P3, [UR47+0x344c0], R25 ;  /* 0x0344c019ff0075a7 */ /* 0x000ea4000806016f */
[----:B--2---:R-:W-:Y:S05]  /*28430*/  @!P3 BRA `(.L_x_178) ;  /* 0x000000c800b0b947 */ /* 0x004fea0003800000 */
.L_x_563:
        /* <DEDUP_REMOVED lines=26> */
[----:B----4-:R-:W-:Y:S01]  /*285e0*/  FMUL R17, R12, R2 ;  /* 0x000000020c117220 */ /* 0x010fe20000400000 */
[----:B------:R-:W-:Y:S02]  /*285f0*/  HADD2.F32 R12, -RZ, R8.H0_H0 ;  /* 0x20000008ff0c7230 */ /* 0x000fe40000004100 */
[----:B------:R-:W-:Y:S01]  /*28600*/  FFMA R15, R14, R0, R15 ;  /* 0x000000000e0f7223 */ /* 0x000fe2000000000f */
[----:B-----5:R-:W-:-:S02]  /*28610*/  FMUL R19, R19, R2 ;  /* 0x0000000213137220 */ /* 0x020fc40000400000 */
[-C--:B------:R-:W-:Y:S01]  /*28620*/  FFMA R12, R12, R0.reuse, R13 ;  /* 0x000000000c0c7223 */ /* 0x080fe2000000000d */
[-C--:B------:R-:W-:Y:S01]  /*28630*/  FFMA R13, R16, R0.reuse, R17 ;  /* 0x00000000100d7223 */ /* 0x080fe20000000011 */
[----:B------:R-:W-:Y:S01]  /*28640*/  FFMA R14, R18, R0, R19 ;  /* 0x00000000120e7223 */ /* 0x000fe20000000013 */
[--C-:B------:R-:W-:Y:S02]  /*28650*/  HADD2.F32 R16, -RZ, R10.reuse.H0_H0 ;  /* 0x2000000aff107230 */ /* 0x100fe40000004100 */
[-C--:B------:R-:W-:Y:S01]  /*28660*/  FMUL R17, R24, R2.reuse ;  /* 0x0000000218117220 */ /* 0x080fe20000400000 */
[----:B------:R-:W-:Y:S02]  /*28670*/  HADD2.F32 R18, -RZ, R10.H1_H1 ;  /* 0x3000000aff127230 */ /* 0x000fe40000004100 */
[----:B------:R-:W-:Y:S01]  /*28680*/  FMUL R19, R21, R2 ;  /* 0x0000000215137220 */ /* 0x000fe20000400000 */
[--C-:B------:R-:W-:Y:S02]  /*28690*/  HADD2.F32 R24, -RZ, R11.reuse.H1_H1 ;  /* 0x3000000bff187230 */ /* 0x100fe40000004100 */
[----:B------:R-:W-:Y:S01]  /*286a0*/  FFMA R17, R16, R0, R17 ;  /* 0x0000000010117223 */ /* 0x000fe20000000011 */
[----:B------:R-:W-:Y:S01]  /*286b0*/  F2FP.F16.F32.PACK_AB R13, R14, R13 ;  /* 0x0000000d0e0d723e */ /* 0x000fe200000000ff */
[----:B------:R-:W-:Y:S01]  /*286c0*/  FMUL R21, R20, R2 ;  /* 0x0000000214157220 */ /* 0x000fe20000400000 */
[----:B------:R-:W-:-:S02]  /*286d0*/  HADD2.F32 R20, -RZ, R11.H0_H0 ;  /* 0x2000000bff147230 */ /* 0x000fc40000004100 */
[----:B------:R-:W-:Y:S01]  /*286e0*/  FFMA R16, R18, R0, R19 ;  /* 0x0000000012107223 */ /* 0x000fe20000000013 */
[----:B------:R-:W-:Y:S01]  /*286f0*/  F2FP.F16.F32.PACK_AB R12, R15, R12 ;  /* 0x0000000c0f0c723e */ /* 0x000fe200000000ff */
[----:B------:R-:W-:Y:S01]  /*28700*/  FMUL R27, R27, R2 ;  /* 0x000000021b1b7220 */ /* 0x000fe20000400000 */
        /* <DEDUP_REMOVED lines=48> */
.L_x_180:
[----:B------:R-:W-:Y:S05]  /*28a10*/  BSYNC B0 ;  /* 0x0000000000007941 */ /* 0x000fea0003800000 */
.L_x_179:
[----:B------:R-:W-:Y:S06]  /*28a20*/  BAR.SYNC.DEFER_BLOCKING 0x1, 0x80 ;  /* 0x0042000000007b1d */ /* 0x000fec0000010000 */
[----:B------:R-:W-:Y:S05]  /*28a30*/  @!P0 BRA `(.L_x_181) ;  /* 0x0000000000048947 */ /* 0x000fea0003800000 */
[----:B------:R-:W-:Y:S01]  /*28a40*/  BPT.TRAP 0x1 ;  /* 0x000000040000795c */ /* 0x000fe20000300000 */
.L_x_181:
[----:B------:R-:W-:Y:S01]  /*28a50*/  SYNCS.ARRIVE.TRANS64.RED.A1T0 RZ, [UR5], RZ ;  /* 0x000000ffffff79a7 */ /* 0x000fe20008100405 */
[----:B------:R-:W-:Y:S05]  /*28a60*/  @!P0 BRA `(.L_x_182) ;  /* 0x0000000000048947 */ /* 0x000fea0003800000 */
[----:B------:R-:W-:Y:S01]  /*28a70*/  BPT.TRAP 0x1 ;  /* 0x000000040000795c */ /* 0x000fe20000300000 */
.L_x_182:
[----:B------:R-:W2:Y:S02]  /*28a80*/  SYNCS.PHASECHK.TRANS64.TRYWAIT P3, [UR47+0x344c8], R25 ;  /* 0x0344c819ff0075a7 */ /* 0x000ea4000806016f */
[----:B--2---:R-:W-:Y:S05]  /*28a90*/  @!P3 BRA `(.L_x_183) ;  /* 0x000000c40030b947 */ /* 0x004fea0003800000 */
.L_x_564:
[----:B------:R-:W-:Y:S05]  /*28aa0*/  @P1 WARPSYNC.ALL ;  /* 0x0000000000001948 */ /* 0x000fea0003800000 */
[----:B------:R-:W2:Y:S01]  /*28ab0*/  @P1 LDSM.16.MT88.4 R8, [R3+0x33000] ;  /* 0x033000000308183b */ /* 0x000ea20000004200 */
[-C--:B-1----:R-:W-:Y:S01]  /*28ac0*/  FMUL R13, R104, R2.reuse ;  /* 0x00000002680d7220 */ /* 0x082fe20000400000 */
[-C--:B------:R-:W-:Y:S01]  /*28ad0*/  FMUL R105, R105, R2.reuse ;  /* 0x0000000269697220 */ /* 0x080fe20000400000 */
[-C--:B------:R-:W-:Y:S01]  /*28ae0*/  FMUL R15, R106, R2.reuse ;  /* 0x000000026a0f7220 */ /* 0x080fe20000400000 */
[----:B------:R-:W1:Y:S01]  /*28af0*/  @P1 LDSM.16.MT88.4 R4, [R3+0x33800] ;  /* 0x033800000304183b */ /* 0x000e620000004200 */
[-C--:B------:R-:W-:Y:S01]  /*28b00*/  FMUL R107, R107, R2.reuse ;  /* 0x000000026b6b7220 */ /* 0x080fe20000400000 */
        /* <DEDUP_REMOVED lines=11> */
[----:B------:R-:W-:Y:S05]  /*28bc0*/  WARPSYNC.ALL ;  /* 0x0000000000007948 */ /* 0x000fea0003800000 */
[----:B------:R-:W-:Y:S01]  /*28bd0*/  BSSY B0, `(.L_x_184) ;  /* 0x000003a000007945 */ /* 0x000fe20003800000 */
[----:B--2---:R-:W-:-:S02]  /*28be0*/  HADD2.F32 R12, -RZ, R8.H0_H0 ;  /* 0x20000008ff0c7230 */ /* 0x004fc40000004100 */
[----:B------:R-:W-:Y:S02]  /*28bf0*/  HADD2.F32 R14, -RZ, R8.H1_H1 ;  /* 0x30000008ff0e7230 */ /* 0x000fe40000004100 */
[--C-:B------:R-:W-:Y:S02]  /*28c00*/  HADD2.F32 R16, -RZ, R9.reuse.H0_H0 ;  /* 0x20000009ff107230 */ /* 0x100fe40000004100 */
[-C--:B------:R-:W-:Y:S01]  /*28c10*/  FFMA R12, R12, R0.reuse, R13 ;  /* 0x000000000c0c7223 */ /* 0x080fe2000000000d */
[----:B------:R-:W-:Y:S02]  /*28c20*/  HADD2.F32 R18, -RZ, R9.H1_H1 ;  /* 0x30000009ff127230 */ /* 0x000fe40000004100 */
[-C--:B------:R-:W-:Y:S01]  /*28c30*/  FFMA R105, R14, R0.reuse, R105 ;  /* 0x000000000e697223 */ /* 0x080fe20000000069 */
[----:B------:R-:W-:Y:S02]  /*28c40*/  HADD2.F32 R20, -RZ, R11.H0_H0 ;  /* 0x2000000bff147230 */ /* 0x000fe40000004100 */
[----:B------:R-:W-:Y:S01]  /*28c50*/  FFMA R13, R16, R0, R15 ;  /* 0x00000000100d7223 */ /* 0x000fe2000000000f */
[----:B------:R-:W-:-:S02]  /*28c60*/  HADD2.F32 R16, -RZ, R10.H0_H0 ;  /* 0x2000000aff107230 */ /* 0x000fc40000004100 */
[----:B------:R-:W-:Y:S01]  /*28c70*/  FFMA R14, R18, R0, R107 ;  /* 0x00000000120e7223 */ /* 0x000fe2000000006b */
[----:B------:R-:W-:Y:S01]  /*28c80*/  FMUL R15, R108, R2 ;  /* 0x000000026c0f7220 */ /* 0x000fe20000400000 */
[----:B------:R-:W-:Y:S02]  /*28c90*/  HADD2.F32 R18, -RZ, R10.H1_H1 ;  /* 0x3000000aff127230 */ /* 0x000fe40000004100 */
[-C--:B------:R-:W-:Y:S01]  /*28ca0*/  FFMA R17, R20, R0.reuse, R17 ;  /* 0x0000000014117223 */ /* 0x080fe20000000011 */
[----:B------:R-:W-:Y:S02]  /*28cb0*/  HADD2.F32 R24, -RZ, R11.H1_H1 ;  /* 0x3000000bff187230 */ /* 0x000fe40000004100 */
[-C--:B------:R-:W-:Y:S01]  /*28cc0*/  FFMA R15, R16, R0.reuse, R15 ;  /* 0x00000000100f7223 */ /* 0x080fe2000000000f */
[----:B-1----:R-:W-:Y:S02]  /*28cd0*/  HADD2.F32 R20, -RZ, R4.H0_H0 ;  /* 0x20000004ff147230 */ /* 0x002fe40000004100 */
[----:B------:R-:W-:Y:S01]  /*28ce0*/  FFMA R16, R18, R0, R109 ;  /* 0x0000000012107223 */ /* 0x000fe2000000006d */
[----:B------:R-:W-:-:S02]  /*28cf0*/  HADD2.F32 R26, -RZ, R5.H0_H0 ;  /* 0x20000005ff1a7230 */ /* 0x000fc40000004100 */
[-C--:B------:R-:W-:Y:S01]  /*28d00*/  FFMA R18, R24, R0.reuse, R111 ;  /* 0x0000000018127223 */ /* 0x080fe2000000006f */
[----:B------:R-:W-:Y:S02]  /*28d10*/  HADD2.F32 R24, -RZ, R4.H1_H1 ;  /* 0x30000004ff187230 */ /* 0x000fe40000004100 */
[-C--:B------:R-:W-:Y:S01]  /*28d20*/  FFMA R19, R20, R0.reuse, R19 ;  /* 0x0000000014137223 */ /* 0x080fe20000000013 */
[----:B------:R-:W-:Y:S02]  /*28d30*/  HADD2.F32 R28, -RZ, R5.H1_H1 ;  /* 0x30000005ff1c7230 */ /* 0x000fe40000004100 */
[-C--:B------:R-:W-:Y:S01]  /*28d40*/  FFMA R21, R26, R0.reuse, R21 ;  /* 0x000000001a157223 */ /* 0x080fe20000000015 */
[----:B------:R-:W-:Y:S02]  /*28d50*/  HADD2.F32 R26, -RZ, R6.H0_H0 ;  /* 0x20000006ff1a7230 */ /* 0x000fe40000004100 */
[----:B------:R-:W-:Y:S01]  /*28d60*/  FFMA R20, R24, R0, R113 ;  /* 0x0000000018147223 */ /* 0x000fe20000000071 */
[----:B------:R-:W-:-:S02]  /*28d70*/  HADD2.F32 R30, -RZ, R7.H0_H0 ;  /* 0x20000007ff1e7230 */ /* 0x000fc40000004100 */
[-C--:B------:R-:W-:Y:S01]  /*28d80*/  FFMA R24, R28, R0.reuse, R115 ;  /* 0x000000001c187223 */ /* 0x080fe20000000073 */
[----:B------:R-:W-:Y:S02]  /*28d90*/  HADD2.F32 R28, -RZ, R6.H1_H1 ;  /* 0x30000006ff1c7230 */ /* 0x000fe40000004100 */
[-C--:B------:R-:W-:Y:S01]  /*28da0*/  FFMA R27, R26, R0.reuse, R27 ;  /* 0x000000001a1b7223 */ /* 0x080fe2000000001b */
[----:B------:R-:W-:Y:S02]  /*28db0*/  HADD2.F32 R32, -RZ, R7.H1_H1 ;  /* 0x30000007ff207230 */ /* 0x000fe40000004100 */
[-C--:B------:R-:W-:Y:S01]  /*28dc0*/  FFMA R29, R30, R0.reuse, R29 ;  /* 0x000000001e1d7223 */ /* 0x080fe2000000001d */
[----:B------:R-:W-:Y:S01]  /*28dd0*/  F2FP.F16.F32.PACK_AB R13, R14, R13 ;  /* 0x0000000d0e0d723e */ /* 0x000fe200000000ff */
[-C--:B------:R-:W-:Y:S01]  /*28de0*/  FFMA R26, R28, R0.reuse, R117 ;  /* 0x000000001c1a7223 */ /* 0x080fe20000000075 */
[----:B------:R-:W-:Y:S01]  /*28df0*/  F2FP.F16.F32.PACK_AB R14, R16, R15 ;  /* 0x0000000f100e723e */ /* 0x000fe200000000ff */
[----:B------:R-:W-:Y:S01]  /*28e00*/  FFMA R28, R32, R0, R119 ;  /* 0x00000000201c7223 */ /* 0x000fe20000000077 */
[----:B------:R-:W-:-:S02]  /*28e10*/  F2FP.F16.F32.PACK_AB R12, R105, R12 ;  /* 0x0000000c690c723e */ /* 0x000fc400000000ff */
[----:B------:R-:W-:Y:S02]  /*28e20*/  F2FP.F16.F32.PACK_AB R15, R18, R17 ;  /* 0x00000011120f723e */ /* 0x000fe400000000ff */
[----:B------:R-:W-:Y:S02]  /*28e30*/  F2FP.F16.F32.PACK_AB R16, R20, R19 ;  /* 0x000000131410723e */ /* 0x000fe400000000ff */
[----:B------:R-:W-:Y:S01]  /*28e40*/  F2FP.F16.F32.PACK_AB R17, R24, R21 ;  /* 0x000000151811723e */ /* 0x000fe200000000ff */
[----:B------:R1:W-:Y:S01]  /*28e50*/  STSM.16.MT88.4 [R3+0x33000], R12 ;  /* 0x0330000c03007844 */ /* 0x0003e20000004200 */
        /* <DEDUP_REMOVED lines=17> */
.L_x_185:
[----:B------:R-:W-:Y:S05]  /*28f70*/  BSYNC B0 ;  /* 0x0000000000007941 */ /* 0x000fea0003800000 */
.L_x_184:
[----:B------:R-:W-:Y:S06]  /*28f80*/  BAR.SYNC.DEFER_BLOCKING 0x1, 0x80 ;  /* 0x0042000000007b1d */ /* 0x000fec0000010000 */
[----:B------:R-:W-:Y:S05]  /*28f90*/  @!P0 BRA `(.L_x_186) ;  /* 0x0000000000048947 */ /* 0x000fea0003800000 */
[----:B------:R-:W-:Y:S01]  /*28fa0*/  BPT.TRAP 0x1 ;  /* 0x000000040000795c */ /* 0x000fe20000300000 */
.L_x_186:
[----:B------:R-:W-:Y:S01]  /*28fb0*/  SYNCS.ARRIVE.TRANS64.RED.A1T0 RZ, [UR6], RZ ;  /* 0x000000ffffff79a7 */ /* 0x000fe20008100406 */
[----:B------:R-:W-:Y:S05]  /*28fc0*/  @!P0 BRA `(.L_x_187) ;  /* 0x0000000000048947 */ /* 0x000fea0003800000 */
[----:B------:R-:W-:Y:S01]  /*28fd0*/  BPT.TRAP 0x1 ;  /* 0x000000040000795c */ /* 0x000fe20000300000 */
.L_x_187:
[----:B------:R-:W2:Y:S02]  /*28fe0*/  SYNCS.PHASECHK.TRANS64.TRYWAIT P3, [UR47+0x344b0], R159 ;  /* 0x0344b09fff0075a7 */ /* 0x000ea4000806016f */
[----:B--2---:R-:W-:Y:S05]  /*28ff0*/  @!P3 BRA `(.L_x_188) ;  /* 0x000000bc00f0b947 */ /* 0x004fea0003800000 */
.L_x_565:
        /* <DEDUP_REMOVED lines=93> */
.L_x_190:
[----:B------:R-:W-:Y:S05]  /*295d0*/  BSYNC B0 ;  /* 0x0000000000007941 */ /* 0x000fea0003800000 */
.L_x_189:
[----:B------:R-:W-:Y:S06]  /*295e0*/  BAR.SYNC.DEFER_BLOCKING 0x1, 0x80 ;  /* 0x0042000000007b1d */ /* 0x000fec0000010000 */
[----:B------:R-:W-:Y:S05]  /*295f0*/  @!P0 BRA `(.L_x_191) ;  /* 0x0000000000048947 */ /* 0x000fea0003800000 */
[----:B------:R-:W-:Y:S01]  /*29600*/  BPT.TRAP 0x1 ;  /* 0x000000040000795c */ /* 0x000fe20000300000 */
.L_x_191:
[----:B------:R-:W-:Y:S01]  /*29610*/  SYNCS.ARRIVE.TRANS64.RED.A1T0 RZ, [UR7], RZ ;  /* 0x000000ffffff79a7 */ /* 0x000fe20008100407 */
[----:B------:R-:W-:Y:S05]  /*29620*/  @!P0 BRA `(.L_x_192) ;  /* 0x0000000000048947 */ /* 0x000fea0003800000 */
[----:B------:R-:W-:Y:S01]  /*29630*/  BPT.TRAP 0x1 ;  /* 0x000000040000795c */ /* 0x000fe20000300000 */
.L_x_192:
[----:B------:R-:W2:Y:S02]  /*29640*/  SYNCS.PHASECHK.TRANS64.TRYWAIT P3, [UR47+0x344b8], R159 ;  /* 0x0344b89fff0075a7 */ /* 0x000ea4000806016f */
[----:B--2---:R-:W-:Y:S05]  /*29650*/  @!P3 BRA `(.L_x_193) ;  /* 0x000000b80070b947 */ /* 0x004fea0003800000 */
.L_x_566:
        /* <DEDUP_REMOVED lines=28> */
[----:B-----5:R-:W-:Y:S01]  /*29820*/  FMUL R19, R19, R2 ;  /* 0x0000000213137220 */ /* 0x020fe20000400000 */
[----:B------:R-:W-:-:S02]  /*29830*/  FFMA R17, R16, R0, R17 ;  /* 0x0000000010117223 */ /* 0x000fc40000000011 */
        /* <DEDUP_REMOVED lines=63> */
.L_x_195:
[----:B------:R-:W-:Y:S05]  /*29c30*/  BSYNC B0 ;  /* 0x0000000000007941 */ /* 0x000fea0003800000 */
.L_x_194:
[----:B------:R-:W-:Y:S06]  /*29c40*/  BAR.SYNC.DEFER_BLOCKING 0x1, 0x80 ;  /* 0x0042000000007b1d */ /* 0x000fec0000010000 */
[----:B------:R-:W-:Y:S05]  /*29c50*/  @!P0 BRA `(.L_x_196) ;  /* 0x0000000000048947 */ /* 0x000fea0003800000 */
[----:B------:R-:W-:Y:S01]  /*29c60*/  BPT.TRAP 0x1 ;  /* 0x000000040000795c */ /* 0x000fe20000300000 */
.L_x_196:
[----:B------:R-:W-:Y:S01]  /*29c70*/  SYNCS.ARRIVE.TRANS64.RED.A1T0 RZ, [UR4], RZ ;  /* 0x000000ffffff79a7 */ /* 0x000fe20008100404 */
[----:B------:R-:W-:Y:S05]  /*29c80*/  @!P0 BRA `(.L_x_197) ;  /* 0x0000000000048947 */ /* 0x000fea0003800000 */
[----:B------:R-:W-:Y:S01]  /*29c90*/  BPT.TRAP 0x1 ;  /* 0x000000040000795c */ /* 0x000fe20000300000 */
.L_x_197:
[----:B------:R-:W2:Y:S02]  /*29ca0*/  SYNCS.PHASECHK.TRANS64.TRYWAIT P3, [UR47+0x344c0], R159 ;  /* 0x0344c09fff0075a7 */ /* 0x000ea4000806016f */
[----:B--2---:R-:W-:Y:S05]  /*29cb0*/  @!P3 BRA `(.L_x_198) ;  /* 0x000000b000f0b947 */ /* 0x004fea0003800000 */
.L_x_567:
        /* <DEDUP_REMOVED lines=93> */
.L_x_200:
[----:B------:R-:W-:Y:S05]  /*2a290*/  BSYNC B0 ;  /* 0x0000000000007941 */ /* 0x000fea0003800000 */
.L_x_199:
[----:B------:R-:W-:Y:S06]  /*2a2a0*/  BAR.SYNC.DEFER_BLOCKING 0x1, 0x80 ;  /* 0x0042000000007b1d */ /* 0x000fec0000010000 */
[----:B------:R-:W-:Y:S05]  /*2a2b0*/  @!P0 BRA `(.L_x_201) ;  /* 0x0000000000048947 */ /* 0x000fea0003800000 */
[----:B------:R-:W-:Y:S01]  /*2a2c0*/  BPT.TRAP 0x1 ;  /* 0x000000040000795c */ /* 0x000fe20000300000 */
.L_x_201:
[----:B------:R-:W-:Y:S01]  /*2a2d0*/  SYNCS.ARRIVE.TRANS64.RED.A1T0 RZ, [UR5], RZ ;  /* 0x000000ffffff79a7 */ /* 0x000fe20008100405 */
[----:B------:R-:W-:Y:S05]  /*2a2e0*/  @!P0 BRA `(.L_x_202) ;  /* 0x0000000000048947 */ /* 0x000fea0003800000 */
[----:B------:R-:W-:Y:S01]  /*2a2f0*/  BPT.TRAP 0x1 ;  /* 0x000000040000795c */ /* 0x000fe20000300000 */
.L_x_202:
[----:B------:R-:W2:Y:S02]  /*2a300*/  SYNCS.PHASECHK.TRANS64.TRYWAIT P3, [UR47+0x344c8], R159 ;  /* 0x0344c89fff0075a7 */ /* 0x000ea4000806016f */
[----:B--2---:R-:W-:Y:S05]  /*2a310*/  @!P3 BRA `(.L_x_203) ;  /* 0x000000ac0070b947 */ /* 0x004fea0003800000 */
.L_x_568:
        /* <DEDUP_REMOVED lines=77> */
.L_x_205:
[----:B------:R-:W-:Y:S05]  /*2a7f0*/  BSYNC B0 ;  /* 0x0000000000007941 */ /* 0x000fea0003800000 */
.L_x_204:
[----:B------:R-:W-:Y:S06]  /*2a800*/  BAR.SYNC.DEFER_BLOCKING 0x1, 0x80 ;  /* 0x0042000000007b1d */ /* 0x000fec0000010000 */
[----:B------:R-:W-:Y:S05]  /*2a810*/  @!P0 BRA `(.L_x_206) ;  /* 0x0000000000048947 */ /* 0x000fea0003800000 */
[----:B------:R-:W-:Y:S01]  /*2a820*/  BPT.TRAP 0x1 ;  /* 0x000000040000795c */ /* 0x000fe20000300000 */
.L_x_206:
[----:B------:R-:W-:Y:S01]  /*2a830*/  SYNCS.ARRIVE.TRANS64.RED.A1T0 RZ, [UR6], RZ ;  /* 0x000000ffffff79a7 */ /* 0x000fe20008100406 */
[----:B------:R-:W-:Y:S05]  /*2a840*/  @!P0 BRA `(.L_x_207) ;  /* 0x0000000000048947 */ /* 0x000fea0003800000 */
[----:B------:R-:W-:Y:S01]  /*2a850*/  BPT.TRAP 0x1 ;  /* 0x000000040000795c */ /* 0x000fe20000300000 */
.L_x_207:
[----:B------:R-:W2:Y:S02]  /*2a860*/  SYNCS.PHASECHK.TRANS64.TRYWAIT P3, [UR47+0x344b0], R25 ;  /* 0x0344b019ff0075a7 */ /* 0x000ea4000806016f */
[----:B--2---:R-:W-:Y:S05]  /*2a870*/  @!P3 BRA `(.L_x_208) ;  /* 0x000000a80030b947 */ /* 0x004fea0003800000 */
.L_x_569:
        /* <DEDUP_REMOVED lines=17> */
[----:B------:R-:W-:Y:S04]  /*2a990*/  @P1 LDSM.16.MT88.4 R8, [R3+0x30000] ;  /* 0x030000000308183b */ /* 0x000fe80000004200 */
[----:B------:R-:W1:Y:S01]  /*2a9a0*/  @P1 LDSM.16.MT88.4 R4, [R3+0x30800] ;  /* 0x030800000304183b */ /* 0x000e620000004200 */
[----:B------:R-:W-:Y:S05]  /*2a9b0*/  WARPSYNC.ALL ;  /* 0x0000000000007948 */ /* 0x000fea0003800000 */
[----:B------:R-:W-:Y:S01]  /*2a9c0*/  BSSY B0, `(.L_x_209) ;  /* 0x0000049000007945 */ /* 0x000fe20003800000 */
[----:B-1----:R-:W-:-:S02]  /*2a9d0*/  HADD2.F32 R32, -RZ, R7.H1_H1 ;  /* 0x30000007ff207230 */ /* 0x002fc40000004100 */
[-C--:B--2---:R-:W-:Y:S01]  /*2a9e0*/  FMUL R13, R13, R2.reuse ;  /* 0x000000020d0d7220 */ /* 0x084fe20000400000 */
[-C--:B---3--:R-:W-:Y:S01]  /*2a9f0*/  FMUL R15, R15, R2.reuse ;  /* 0x000000020f0f7220 */ /* 0x088fe20000400000 */
[-C--:B----4-:R-:W-:Y:S01]  /*2aa00*/  FMUL R17, R17, R2.reuse ;  /* 0x0000000211117220 */ /* 0x090fe20000400000 */
[-C--:B-----5:R-:W-:Y:S01]  /*2aa10*/  FMUL R19, R19, R2.reuse ;  /* 0x0000000213137220 */ /* 0x0a0fe20000400000 */
[-C--:B------:R-:W-:Y:S01]  /*2aa20*/  FMUL R21, R21, R2.reuse ;  /* 0x0000000215157220 */ /* 0x080fe20000400000 */
[-C--:B------:R-:W-:Y:S01]  /*2aa30*/  FMUL R27, R27, R2.reuse ;  /* 0x000000021b1b7220 */ /* 0x080fe20000400000 */
[-C--:B------:R-:W-:Y:S01]  /*2aa40*/  FMUL R29, R29, R2.reuse ;  /* 0x000000021d1d7220 */ /* 0x080fe20000400000 */
[-C--:B------:R-:W-:Y:S01]  /*2aa50*/  FMUL R31, R30, R2.reuse ;  /* 0x000000021e1f7220 */ /* 0x080fe20000400000 */
[----:B------:R-:W-:Y:S02]  /*2aa60*/  HADD2.F32 R30, -RZ, R7.H0_H0 ;  /* 0x20000007ff1e7230 */ /* 0x000fe40000004100 */
[----:B------:R-:W-:Y:S01]  /*2aa70*/  FMUL R33, R28, R2 ;  /* 0x000000021c217220 */ /* 0x000fe20000400000 */
[----:B------:R-:W-:-:S02]  /*2aa80*/  HADD2.F32 R28, -RZ, R5.H0_H0 ;  /* 0x20000005ff1c7230 */ /* 0x000fc40000004100 */
[-C--:B------:R-:W-:Y:S01]  /*2aa90*/  FMUL R35, R26, R2.reuse ;  /* 0x000000021a237220 */ /* 0x080fe20000400000 */
[--C-:B------:R-:W-:Y:S02]  /*2aaa0*/  HADD2.F32 R26, -RZ, R4.reuse.H1_H1 ;  /* 0x30000004ff1a7230 */ /* 0x100fe40000004100 */
[-C--:B------:R-:W-:Y:S01]  /*2aab0*/  FMUL R37, R24, R2.reuse ;  /* 0x0000000218257220 */ /* 0x080fe20000400000 */
[----:B------:R-:W-:Y:S02]  /*2aac0*/  HADD2.F32 R24, -RZ, R4.H0_H0 ;  /* 0x20000004ff187230 */ /* 0x000fe40000004100 */
[----:B------:R-:W-:Y:S01]  /*2aad0*/  FMUL R39, R12, R2 ;  /* 0x000000020c277220 */ /* 0x000fe20000400000 */
[----:B------:R-:W-:Y:S02]  /*2aae0*/  HADD2.F32 R12, -RZ, R8.H0_H0 ;  /* 0x20000008ff0c7230 */ /* 0x000fe40000004100 */
[-C--:B------:R-:W-:Y:S01]  /*2aaf0*/  FFMA R37, R28, R0.reuse, R37 ;  /* 0x000000001c257223 */ /* 0x080fe20000000025 */
[----:B------:R-:W-:Y:S01]  /*2ab00*/  FFMA R33, R24, R0, R33 ;  /* 0x0000000018217223 */ /* 0x000fe20000000021 */
[----:B------:R-:W-:Y:S01]  /*2ab10*/  FMUL R41, R20, R2 ;  /* 0x0000000214297220 */ /* 0x000fe20000400000 */
[----:B------:R-:W-:-:S02]  /*2ab20*/  HADD2.F32 R20, -RZ, R10.H1_H1 ;  /* 0x3000000aff147230 */ /* 0x000fc40000004100 */
[----:B------:R-:W-:Y:S01]  /*2ab30*/  FFMA R13, R12, R0, R13 ;  /* 0x000000000c0d7223 */ /* 0x000fe2000000000d */
[----:B------:R-:W-:Y:S02]  /*2ab40*/  HADD2.F32 R12, -RZ, R8.H1_H1 ;  /* 0x30000008ff0c7230 */ /* 0x000fe40000004100 */
[-C--:B------:R-:W-:Y:S01]  /*2ab50*/  FMUL R43, R18, R2.reuse ;  /* 0x00000002122b7220 */ /* 0x080fe20000400000 */
[----:B------:R-:W-:Y:S02]  /*2ab60*/  HADD2.F32 R18, -RZ, R10.H0_H0 ;  /* 0x2000000aff127230 */ /* 0x000fe40000004100 */
[----:B------:R-:W-:Y:S02]  /*2ab70*/  HADD2.F32 R28, -RZ, R6.H1_H1 ;  /* 0x30000006ff1c7230 */ /* 0x000fe40000004100 */
[----:B------:R-:W-:Y:S01]  /*2ab80*/  FMUL R45, R16, R2 ;  /* 0x00000002102d7220 */ /* 0x000fe20000400000 */
[----:B------:R-:W-:Y:S02]  /*2ab90*/  HADD2.F32 R16, -RZ, R9.H1_H1 ;  /* 0x30000009ff107230 */ /* 0x000fe40000004100 */
[----:B------:R-:W-:Y:S01]  /*2aba0*/  FFMA R21, R18, R0, R21 ;  /* 0x0000000012157223 */ /* 0x000fe20000000015 */
[----:B------:R-:W-:-:S02]  /*2abb0*/  HADD2.F32 R18, -RZ, R11.H0_H0 ;  /* 0x2000000bff127230 */ /* 0x000fc40000004100 */
[----:B------:R-:W-:Y:S01]  /*2abc0*/  FMUL R47, R14, R2 ;  /* 0x000000020e2f7220 */ /* 0x000fe20000400000 */
[----:B------:R-:W-:Y:S02]  /*2abd0*/  HADD2.F32 R14, -RZ, R9.H0_H0 ;  /* 0x20000009ff0e7230 */ /* 0x000fe40000004100 */
[-C--:B------:R-:W-:Y:S01]  /*2abe0*/  FFMA R12, R12, R0.reuse, R15 ;  /* 0x000000000c0c7223 */ /* 0x080fe2000000000f */
[----:B------:R-:W-:Y:S02]  /*2abf0*/  HADD2.F32 R24, -RZ, R5.H1_H1 ;  /* 0x30000005ff187230 */ /* 0x000fe40000004100 */
[-C--:B------:R-:W-:Y:S01]  /*2ac00*/  FFMA R29, R18, R0.reuse, R29 ;  /* 0x00000000121d7223 */ /* 0x080fe2000000001d */
[-C--:B------:R-:W-:Y:S01]  /*2ac10*/  FFMA R45, R30, R0.reuse, R45 ;  /* 0x000000001e2d7223 */ /* 0x080fe2000000002d */
[-C--:B------:R-:W-:Y:S01]  /*2ac20*/  FFMA R17, R14, R0.reuse, R17 ;  /* 0x000000000e117223 */ /* 0x080fe20000000011 */
[-C--:B------:R-:W-:Y:S01]  /*2ac30*/  FFMA R14, R16, R0.reuse, R19 ;  /* 0x00000000100e7223 */ /* 0x080fe20000000013 */
[----:B------:R-:W-:Y:S01]  /*2ac40*/  FFMA R16, R20, R0, R27 ;  /* 0x0000000014107223 */ /* 0x000fe2000000001b */
[----:B------:R-:W-:-:S02]  /*2ac50*/  HADD2.F32 R20, -RZ, R11.H1_H1 ;  /* 0x3000000bff147230 */ /* 0x000fc40000004100 */
[-C--:B------:R-:W-:Y:S01]  /*2ac60*/  FFMA R24, R24, R0.reuse, R39 ;  /* 0x0000000018187223 */ /* 0x080fe20000000027 */
[----:B------:R-:W-:Y:S02]  /*2ac70*/  F2FP.F16.F32.PACK_AB R12, R12, R13 ;  /* 0x0000000d0c0c723e */ /* 0x000fe400000000ff */
[----:B------:R-:W-:Y:S01]  /*2ac80*/  F2FP.F16.F32.PACK_AB R13, R14, R17 ;  /* 0x000000110e0d723e */ /* 0x000fe200000000ff */
[-C--:B------:R-:W-:Y:S01]  /*2ac90*/  FFMA R18, R20, R0.reuse, R31 ;  /* 0x0000000014127223 */ /* 0x080fe2000000001f */
[-C--:B------:R-:W-:Y:S01]  /*2aca0*/  FFMA R20, R26, R0.reuse, R35 ;  /* 0x000000001a147223 */ /* 0x080fe20000000023 */
[----:B------:R-:W-:Y:S01]  /*2acb0*/  HADD2.F32 R26, -RZ, R6.H0_H0 ;  /* 0x20000006ff1a7230 */ /* 0x000fe20000004100 */
[----:B------:R-:W-:Y:S02]  /*2acc0*/  F2FP.F16.F32.PACK_AB R14, R16, R21 ;  /* 0x00000015100e723e */ /* 0x000fe400000000ff */
[----:B------:R-:W-:Y:S02]  /*2acd0*/  F2FP.F16.F32.PACK_AB R15, R18, R29 ;  /* 0x0000001d120f723e */ /* 0x000fe400000000ff */
[-C--:B------:R-:W-:Y:S01]  /*2ace0*/  FFMA R41, R26, R0.reuse, R41 ;  /* 0x000000001a297223 */ /* 0x080fe20000000029 */
[-C--:B------:R-:W-:Y:S01]  /*2acf0*/  FFMA R26, R28, R0.reuse, R43 ;  /* 0x000000001c1a7223 */ /* 0x080fe2000000002b */
[----:B------:R-:W-:Y:S01]  /*2ad00*/  FFMA R28, R32, R0, R47 ;  /* 0x00000000201c7223 */ /* 0x000fe2000000002f */
[----:B------:R-:W-:Y:S01]  /*2ad10*/  F2FP.F16.F32.PACK_AB R36, R20, R33 ;  /* 0x000000211424723e */ /* 0x000fe200000000ff */
[----:B------:R1:W-:Y:S01]  /*2ad20*/  STSM.16.MT88.4 [R3+0x30000], R12 ;  /* 0x0300000c03007844 */ /* 0x0003e20000004200 */
        /* <DEDUP_REMOVED lines=18> */
.L_x_210:
[----:B------:R-:W-:Y:S05]  /*2ae50*/  BSYNC B0 ;  /* 0x0000000000007941 */ /* 0x000fea0003800000 */
.L_x_209:
[----:B------:R-:W-:Y:S06]  /*2ae60*/  BAR.SYNC.DEFER_BLOCKING 0x1, 0x80 ;  /* 0x0042000000007b1d */ /* 0x000fec0000010000 */
[----:B------:R-:W-:Y:S05]  /*2ae70*/  @!P0 BRA `(.L_x_211) ;  /* 0x0000000000048947 */ /* 0x000fea0003800000 */
[----:B------:R-:W-:Y:S01]  /*2ae80*/  BPT.TRAP 0x1 ;  /* 0x000000040000795c */ /* 0x000fe20000300000 */
.L_x_211:
[----:B------:R-:W-:Y:S01]  /*2ae90*/  SYNCS.ARRIVE.TRANS64.RED.A1T0 RZ, [UR7], RZ ;  /* 0x000000ffffff79a7 */ /* 0x000fe20008100407 */
[----:B------:R-:W-:Y:S05]  /*2aea0*/  @!P0 BRA `(.L_x_212) ;  /* 0x0000000000048947 */ /* 0x000fea0003800000 */
[----:B------:R-:W-:Y:S01]  /*2aeb0*/  BPT.TRAP 0x1 ;  /* 0x000000040000795c */ /* 0x000fe20000300000 */
.L_x_212:
[----:B------:R-:W2:Y:S02]  /*2aec0*/  SYNCS.PHASECHK.TRANS64.TRYWAIT P3, [UR47+0x344b8], R25 ;  /* 0x0344b819ff0075a7 */ /* 0x000ea4000806016f */
[----:B--2---:R-:W-:Y:S05]  /*2aed0*/  @!P3 BRA `(.L_x_213) ;  /* 0x000000a000b0b947 */ /* 0x004fea0003800000 */
.L_x_570:
        /* <DEDUP_REMOVED lines=93> */
.L_x_215:
[----:B------:R-:W-:Y:S05]  /*2b4b0*/  BSYNC B0 ;  /* 0x0000000000007941 */ /* 0x000fea0003800000 */
.L_x_214:
[----:B------:R-:W-:Y:S06]  /*2b4c0*/  BAR.SYNC.DEFER_BLOCKING 0x1, 0x80 ;  /* 0x0042000000007b1d */ /* 0x000fec0000010000 */
[----:B------:R-:W-:Y:S05]  /*2b4d0*/  @!P0 BRA `(.L_x_216) ;  /* 0x0000000000048947 */ /* 0x000fea0003800000 */
[----:B------:R-:W-:Y:S01]  /*2b4e0*/  BPT.TRAP 0x1 ;  /* 0x000000040000795c */ /* 0x000fe20000300000 */
.L_x_216:
[----:B------:R-:W-:Y:S01]  /*2b4f0*/  SYNCS.ARRIVE.TRANS64.RED.A1T0 RZ, [UR4], RZ ;  /* 0x000000ffffff79a7 */ /* 0x000fe20008100404 */
[----:B------:R-:W-:Y:S05]  /*2b500*/  @!P0 BRA `(.L_x_217) ;  /* 0x0000000000048947 */ /* 0x000fea0003800000 */
[----:B------:R-:W-:Y:S01]  /*2b510*/  BPT.TRAP 0x1 ;  /* 0x000000040000795c */ /* 0x000fe20000300000 */
.L_x_217:
[----:B------:R-:W2:Y:S02]  /*2b520*/  SYNCS.PHASECHK.TRANS64.TRYWAIT P3, [UR47+0x344c0], R25 ;  /* 0x0344c019ff0075a7 */ /* 0x000ea4000806016f */
[----:B--2---:R-:W-:Y:S05]  /*2b530*/  @!P3 BRA `(.L_x_218) ;  /* 0x0000009c0030b947 */ /* 0x004fea0003800000 */
.L_x_571:
        /* <DEDUP_REMOVED lines=93> */
.L_x_220:
[----:B------:R-:W-:Y:S05]  /*2bb10*/  BSYNC B0 ;  /* 0x0000000000007941 */ /* 0x000fea0003800000 */
.L_x_219:
[----:B------:R-:W-:Y:S06]  /*2bb20*/  BAR.SYNC.DEFER_BLOCKING 0x1, 0x80 ;  /* 0x0042000000007b1d */ /* 0x000fec0000010000 */
[----:B------:R-:W-:Y:S05]  /*2bb30*/  @!P0 BRA `(.L_x_221) ;  /* 0x0000000000048947 */ /* 0x000fea0003800000 */
[----:B------:R-:W-:Y:S01]  /*2bb40*/  BPT.TRAP 0x1 ;  /* 0x000000040000795c */ /* 0x000fe20000300000 */
.L_x_221:
[----:B------:R-:W-:Y:S01]  /*2bb50*/  SYNCS.ARRIVE.TRANS64.RED.A1T0 RZ, [UR5], RZ ;  /* 0x000000ffffff79a7 */ /* 0x000fe20008100405 */
[----:B------:R-:W-:Y:S05]  /*2bb60*/  @!P0 BRA `(.L_x_222) ;  /* 0x0000000000048947 */ /* 0x000fea0003800000 */
[----:B------:R-:W-:Y:S01]  /*2bb70*/  BPT.TRAP 0x1 ;  /* 0x000000040000795c */ /* 0x000fe20000300000 */
.L_x_222:
[----:B------:R-:W2:Y:S02]  /*2bb80*/  SYNCS.PHASECHK.TRANS64.TRYWAIT P3, [UR47+0x344c8], R25 ;  /* 0x0344c819ff0075a7 */ /* 0x000ea4000806016f */
[----:B--2---:R-:W-:Y:S05]  /*2bb90*/  @!P3 BRA `(.L_x_223) ;  /* 0x0000009400b0b947 */ /* 0x004fea0003800000 */
.L_x_572:
[----:B------:R-:W-:Y:S05]  /*2bba0*/  @P1 WARPSYNC.ALL ;  /* 0x0000000000001948 */ /* 0x000fea0003800000 */
[----:B------:R-:W2:Y:S01]  /*2bbb0*/  @P1 LDSM.16.MT88.4 R8, [R3+0x33000] ;  /* 0x033000000308183b */ /* 0x000ea20000004200 */
[-C--:B------:R-:W-:Y:S01]  /*2bbc0*/  FMUL R136, R136, R2.reuse ;  /* 0x0000000288887220 */ /* 0x080fe20000400000 */
[-C--:B-1----:R-:W-:Y:S01]  /*2bbd0*/  FMUL R12, R137, R2.reuse ;  /* 0x00000002890c7220 */ /* 0x082fe20000400000 */
        /* <DEDUP_REMOVED lines=35> */
[--C-:B------:R-:W-:Y:S02]  /*2be10*/  HADD2.F32 R27, -RZ, R4.reuse.H0_H0 ;  /* 0x20000004ff1b7230 */ /* 0x100fe40000004100 */
[-C--:B------:R-:W-:Y:S01]  /*2be20*/  FFMA R31, R31, R0.reuse, R146 ;  /* 0x000000001f1f7223 */ /* 0x080fe20000000092 */
[----:B------:R-:W-:Y:S02]  /*2be30*/  HADD2.F32 R29, -RZ, R4.H1_H1 ;  /* 0x30000004ff1d7230 */ /* 0x000fe40000004100 */
[-C--:B------:R-:W-:Y:S01]  /*2be40*/  FFMA R37, R37, R0.reuse, R150 ;  /* 0x0000000025257223 */ /* 0x080fe20000000096 */
[----:B------:R-:W-:Y:S02]  /*2be50*/  HADD2.F32 R5, -RZ, R5.H1_H1 ;  /* 0x30000005ff057230 */ /* 0x000fe40000004100 */
        /* <DEDUP_REMOVED lines=33> */
.L_x_225:
[----:B------:R-:W-:Y:S05]  /*2c070*/  BSYNC B0 ;  /* 0x0000000000007941 */ /* 0x000fea0003800000 */
.L_x_224:
[----:B------:R-:W-:Y:S06]  /*2c080*/  BAR.SYNC.DEFER_BLOCKING 0x1, 0x80 ;  /* 0x0042000000007b1d */ /* 0x000fec0000010000 */
[----:B------:R-:W-:Y:S05]  /*2c090*/  @!P0 BRA `(.L_x_226) ;  /* 0x0000000000048947 */ /* 0x000fea0003800000 */
[----:B------:R-:W-:Y:S01]  /*2c0a0*/  BPT.TRAP 0x1 ;  /* 0x000000040000795c */ /* 0x000fe20000300000 */
.L_x_226:
[----:B------:R-:W-:Y:S01]  /*2c0b0*/  UISETP.NE.AND UP0, UPT, UR52, 0x3, UPT ;  /* 0x000000033400788c */ /* 0x000fe2000bf05270 */
[----:B------:R-:W-:Y:S05]  /*2c0c0*/  SYNCS.ARRIVE.TRANS64.RED.A1T0 RZ, [UR6], RZ ;  /* 0x000000ffffff79a7 */ /* 0x000fea0008100406 */
[----:B------:R-:W-:-:S13]  /*2c0d0*/  PLOP3.LUT P1, PT, PT, PT, UP0, 0x80, 0x0 ;  /* 0x000000000000781c */ /* 0x000fda0003f2f008 */
[----:B------:R-:W-:Y:S05]  /*2c0e0*/  @!P1 BRA `(.L_x_227) ;  /* 0x0000000000049947 */ /* 0x000fea0003800000 */
[----:B------:R-:W-:Y:S01]  /*2c0f0*/  BPT.TRAP 0x1 ;  /* 0x000000040000795c */ /* 0x000fe20000300000 */
.L_x_227:
[----:B------:R-:W2:Y:S01]  /*2c100*/  LDL R2, [R1+0x600] ;  /* 0x0006000001027983 */ /* 0x000ea20000100800 */
[----:B------:R-:W-:Y:S02]  /*2c110*/  SHF.L.U32 R0, R153, 0x1f, RZ ;  /* 0x0000001f99007819 */ /* 0x000fe400000006ff */
[C---:B--2---:R-:W-:Y:S02]  /*2c120*/  R2UR UR4, R2.reuse ;  /* 0x00000000020472ca */ /* 0x044fe400000e0000 */
[----:B------:R-:W-:-:S11]  /*2c130*/  LEA R19, R2, UR47, 0x4 ;  /* 0x0000002f02137c11 */ /* 0x000fd6000f8e20ff */
[----:B------:R-:W-:-:S09]  /*2c140*/  ULEA UR4, UR4, UR47, 0x3 ;  /* 0x0000002f04047291 */ /* 0x000fd2000f8e183f */
[----:B------:R-:W2:Y:S02]  /*2c150*/  SYNCS.PHASECHK.TRANS64.TRYWAIT P2, [UR4+0x34400], R0 ;  /* 0x03440000ff0075a7 */ /* 0x000ea40008040144 */
[----:B--2---:R-:W-:Y:S05]  /*2c160*/  @!P2 BRA `(.L_x_228) ;  /* 0x000000900054a947 */ /* 0x004fea0003800000 */
.L_x_573:
[----:B------:R-:W2:Y:S01]  /*2c170*/  LDS.128 R16, [R19+0x34520] ;  /* 0x0345200013107984 */ /* 0x000ea20000000c00 */
        /* <DEDUP_REMOVED lines=8> */
.L_x_229:
[----:B-1----:R-:W4:Y:S01]  /*2c200*/  LDL.LU R0, [R1+0x600] ;  /* 0x0006000001007983 */ /* 0x002f220000300800 */
[----:B------:R-:W-:Y:S01]  /*2c210*/  UIADD3 UR4, UR4, 0x34440, URZ ;  /* 0x0003444004047890 */ /* 0x000fe2000fffe03f */
[----:B--2---:R-:W-:Y:S02]  /*2c220*/  ISETP.NE.AND P3, PT, R19, RZ, PT ;  /* 0x000000ff1300720c */ /* 0x004fe40003f65270 */
[----:B------:R-:W-:Y:S01]  /*2c230*/  MOV R19, RZ ;  /* 0x000000ff00137202 */ /* 0x000fe20000000f00 */
[----:B------:R-:W-:-:S09]  /*2c240*/  UPRMT UR4, UR57, 0x654, UR4 ;  /* 0x0000065439047896 */ /* 0x000fd20008000004 */
[----:B---3--:R-:W-:Y:S01]  /*2c250*/  SYNCS.ARRIVE.TRANS64.RED.A1T0 RZ, [UR4], RZ ;  /* 0x000000ffffff79a7 */ /* 0x008fe20008100404 */
[----:B----4-:R-:W-:-:S04]  /*2c260*/  IADD3 R0, R0, 0x1, RZ ;  /* 0x0000000100007810 */ /* 0x010fc80007ffe0ff */
[----:B------:R-:W-:-:S04]  /*2c270*/  ISETP.NE.AND P2, PT, R0, 0x8, PT ;  /* 0x000000080000780c */ /* 0x000fc80003f45270 */
[----:B------:R-:W-:Y:S02]  /*2c280*/  SEL R4, R0, RZ, P2 ;  /* 0x000000ff00047207 */ /* 0x000fe40001000000 */
[----:B------:R-:W-:-:S03]  /*2c290*/  SEL R2, RZ, 0x1, P2 ;  /* 0x00000001ff027807 */ /* 0x000fc60001000000 */
[----:B------:R1:W-:Y:S01]  /*2c2a0*/  STL [R1+0x600], R4 ;  /* 0x0006000401007387 */ /* 0x0003e20000100800 */
[----:B------:R-:W-:Y:S01]  /*2c2b0*/  LOP3.LUT R153, R153, R2, RZ, 0x3c, !PT ;  /* 0x0000000299997212 */ /* 0x000fe200078e3cff */
[----:B------:R-:W-:Y:S06]  /*2c2c0*/  @!P3 BRA `(.L_x_230) ;  /* 0x0000000000bcb947 */ /* 0x000fec0003800000 */
[----:B------:R-:W2:Y:S02]  /*2c2d0*/  LDC.64 R2, c[0x0][0x290] ;  /* 0x0000a400ff027b82 */ /* 0x000ea40000000a00 */
[----:B--2---:R-:W-:-:S06]  /*2c2e0*/  IMAD.WIDE R2, R18, 0xc, R2 ;  /* 0x0000000c12027825 */ /* 0x004fcc00078e0202 */
[----:B------:R-:W2:Y:S02]  /*2c2f0*/  LDG.E R2, desc[UR38][R2.64+0x8] ;  /* 0x0000082602027981 */ /* 0x000ea4000c1e1900 */
[----:B--2---:R-:W-:-:S13]  /*2c300*/  R2UR UR4, R2 ;  /* 0x00000000020472ca */ /* 0x004fda00000e0000 */
[----:B------:R-:W-:-:S04]  /*2c310*/  UIADD3 UR4, UR4, 0x3f, URZ ;  /* 0x0000003f04047890 */ /* 0x000fc8000fffe03f */
[----:B------:R-:W-:-:S04]  /*2c320*/  USHF.R.S32.HI UR5, URZ, 0x1f, UR4 ;  /* 0x0000001f3f057899 */ /* 0x000fc80008011404 */
[----:B------:R-:W-:-:S04]  /*2c330*/  ULEA.HI UR5, UR5, UR4, URZ, 0x6 ;  /* 0x0000000405057291 */ /* 0x000fc8000f8f303f */
[----:B------:R-:W-:-:S04]  /*2c340*/  USHF.R.S32.HI UR5, URZ, 0x6, UR5 ;  /* 0x000000063f057899 */ /* 0x000fc80008011405 */
[----:B------:R-:W-:Y:S02]  /*2c350*/  UIADD3 UR41, UR41, UR5, URZ ;  /* 0x0000000529297290 */ /* 0x000fe4000fffe03f */
[----:B------:R-:W-:Y:S02]  /*2c360*/  UISETP.GE.U32.AND UP1, UPT, UR5, 0x3, UPT ;  /* 0x000000030500788c */ /* 0x000fe4000bf26070 */
[----:B------:R-:W-:-:S04]  /*2c370*/  UISETP.GT.U32.AND UP0, UPT, UR41, 0x2, UPT ;  /* 0x000000022900788c */ /* 0x000fc8000bf04070 */
[----:B------:R-:W-:-:S04]  /*2c380*/  UISETP.LT.U32.AND UP0, UPT, UR5, 0x3, UP0 ;  /* 0x000000030500788c */ /* 0x000fc80008701070 */
[----:B------:R-:W-:Y:S02]  /*2c390*/  USEL UR6, URZ, 0x1, !UP0 ;  /* 0x000000013f067887 */ /* 0x000fe4000c000000 */
[----:B------:R-:W-:Y:S02]  /*2c3a0*/  @UP1 UIMAD.WIDE.U32 UR4, UR41, -0x55555555, URZ ;  /* 0xaaaaaaab290418a5 */ /* 0x000fe4000f8e003f */
[----:B------:R-:W-:Y:S02]  /*2c3b0*/  ULOP3.LUT UR42, UR42, UR6, URZ, 0x3c, !UPT ;  /* 0x000000062a2a7292 */ /* 0x000fe4000f8e3c3f */
[----:B------:R-:W-:-:S04]  /*2c3c0*/  @UP1 USHF.R.U32.HI UR4, URZ, 0x1, UR5 ;  /* 0x000000013f041899 */ /* 0x000fc80008011605 */
[----:B------:R-:W-:Y:S01]  /*2c3d0*/  @UP1 ULOP3.LUT UR42, UR42, 0x1, UR4, 0x78, !UPT ;  /* 0x000000012a2a1892 */ /* 0x000fe2000f8e7804 */
[----:B------:R-:W-:Y:S11]  /*2c3e0*/  @!P1 BRA `(.L_x_231) ;  /* 0x0000000000049947 */ /* 0x000ff60003800000 */
[----:B------:R-:W-:Y:S01]  /*2c3f0*/  BPT.TRAP 0x1 ;  /* 0x000000040000795c */ /* 0x000fe20000300000 */
.L_x_231:
[C---:B------:R-:W-:Y:S02]  /*2c400*/  R2UR UR4, R4.reuse ;  /* 0x00000000040472ca */ /* 0x040fe400000e0000 */
[----:B------:R-:W-:Y:S02]  /*2c410*/  SHF.L.U32 R2, R153, 0x1f, RZ ;  /* 0x0000001f99027819 */ /* 0x000fe400000006ff */
[----:B------:R-:W-:-:S09]  /*2c420*/  LEA R0, R4, UR47, 0x4 ;  /* 0x0000002f04007c11 */ /* 0x000fd2000f8e20ff */
[----:B------:R-:W-:-:S09]  /*2c430*/  ULEA UR4, UR4, UR47, 0x3 ;  /* 0x0000002f04047291 */ /* 0x000fd2000f8e183f */
[----:B------:R-:W2:Y:S02]  /*2c440*/  SYNCS.PHASECHK.TRANS64.TRYWAIT P2, [UR4+0x34400], R2 ;  /* 0x03440002ff0075a7 */ /* 0x000ea40008040144 */
[----:B--2---:R-:W-:Y:S05]  /*2c450*/  @!P2 BRA `(.L_x_232) ;  /* 0x0000008c00b0a947 */ /* 0x004fea0003800000 */
.L_x_574:
[----:B------:R3:W4:Y:S01]  /*2c460*/  LDS.128 R16, [R0+0x34520] ;  /* 0x0345200000107984 */ /* 0x0007220000000c00 */
[----:B------:R-:W-:Y:S01]  /*2c470*/  @!PT LDS RZ, [RZ] ;  /* 0x00000000fffff984 */ /* 0x000fe20000000800 */
[----:B------:R-:W-:Y:S01]  /*2c480*/  @!PT LDS RZ, [RZ] ;  /* 0x00000000fffff984 */ /* 0x000fe20000000800 */
[----:B------:R-:W-:Y:S01]  /*2c490*/  @!PT LDS RZ, [RZ] ;  /* 0x00000000fffff984 */ /* 0x000fe20000000800 */
[----:B------:R-:W-:Y:S01]  /*2c4a0*/  @!PT LDS RZ, [RZ] ;  /* 0x00000000fffff984 */ /* 0x000fe20000000800 */
[----:B------:R5:W-:Y:S06]  /*2c4b0*/  MEMBAR.ALL.CTA ;  /* 0x0000000000007992 */ /* 0x000bec0000008000 */
[----:B-----5:R-:W1:Y:S01]  /*2c4c0*/  FENCE.VIEW.ASYNC.S ;  /* 0x00000000000073c6 */ /* 0x020e620000000000 */
[----:B---3--:R-:W-:Y:S05]  /*2c4d0*/  @!P1 BRA `(.L_x_233) ;  /* 0x0000000000049947 */ /* 0x008fea0003800000 */
[----:B------:R-:W-:Y:S01]  /*2c4e0*/  BPT.TRAP 0x1 ;  /* 0x000000040000795c */ /* 0x000fe20000300000 */
.L_x_233:
[----:B------:R-:W3:Y:S01]  /*2c4f0*/  LDL.LU R0, [R1+0x600] ;  /* 0x0006000001007983 */ /* 0x000ee20000300800 */
[----:B------:R-:W-:-:S04]  /*2c500*/  UIADD3 UR4, UR4, 0x34440, URZ ;  /* 0x0003444004047890 */ /* 0x000fc8000fffe03f */
[----:B------:R-:W-:-:S09]  /*2c510*/  UPRMT UR4, UR57, 0x654, UR4 ;  /* 0x0000065439047896 */ /* 0x000fd20008000004 */
[----:B-1----:R-:W-:Y:S01]  /*2c520*/  SYNCS.ARRIVE.TRANS64.RED.A1T0 RZ, [UR4], RZ ;  /* 0x000000ffffff79a7 */ /* 0x002fe20008100404 */
[----:B------:R-:W-:-:S04]  /*2c530*/  UIMAD.WIDE.U32 UR4, UR41, -0x55555555, URZ ;  /* 0xaaaaaaab290478a5 */ /* 0x000fc8000f8e003f */
[----:B------:R-:W-:-:S04]  /*2c540*/  USHF.R.U32.HI UR4, URZ, 0x1, UR5 ;  /* 0x000000013f047899 */ /* 0x000fc80008011605 */
[----:B------:R-:W-:Y:S01]  /*2c550*/  UIMAD UR41, UR4, -0x3, UR41 ;  /* 0xfffffffd042978a4 */ /* 0x000fe2000f8e0229 */
[----:B---3--:R-:W-:-:S05]  /*2c560*/  VIADD R0, R0, 0x1 ;  /* 0x0000000100007836 */ /* 0x008fca0000000000 */
[----:B------:R-:W-:-:S04]  /*2c570*/  ISETP.NE.AND P1, PT, R0, 0x8, PT ;  /* 0x000000080000780c */ /* 0x000fc80003f25270 */
[----:B------:R-:W-:Y:S02]  /*2c580*/  SEL R0, R0, RZ, P1 ;  /* 0x000000ff00007207 */ /* 0x000fe40000800000 */
[----:B--2---:R-:W-:-:S03]  /*2c590*/  SEL R2, RZ, 0x1, P1 ;  /* 0x00000001ff027807 */ /* 0x004fc60000800000 */
[----:B------:R2:W-:Y:S01]  /*2c5a0*/  STL [R1+0x600], R0 ;  /* 0x0006000001007387 */ /* 0x0005e20000100800 */
[----:B------:R-:W-:-:S07]  /*2c5b0*/  LOP3.LUT R153, R153, R2, RZ, 0x3c, !PT ;  /* 0x0000000299997212 */ /* 0x000fce00078e3cff */
.L_x_230:
[----:B----4-:R-:W-:Y:S02]  /*2c5c0*/  ISETP.NE.AND P1, PT, R19, RZ, PT ;  /* 0x000000ff1300720c */ /* 0x010fe40003f25270 */
[CC--:B------:R-:W-:Y:S02]  /*2c5d0*/  ISETP.NE.AND P2, PT, R156.reuse, R18.reuse, PT ;  /* 0x000000129c00720c */ /* 0x0c0fe40003f45270 */
[----:B------:R-:W-:-:S13]  /*2c5e0*/  ISETP.EQ.OR P3, PT, R156, R18, !P1 ;  /* 0x000000129c00720c */ /* 0x000fda0004f62670 */
[----:B------:R-:W-:Y:S05]  /*2c5f0*/  @P3 BRA `(.L_x_234) ;  /* 0x0000000000fc3947 */ /* 0x000fea0003800000 */
[----:B------:R-:W-:-:S13]  /*2c600*/  ISETP.NE.AND P3, PT, RZ, UR51, PT ;  /* 0x00000033ff007c0c */ /* 0x000fda000bf65270 */
[----:B------:R-:W-:Y:S05]  /*2c610*/  @P3 BRA `(.L_x_234) ;  /* 0x0000000000f43947 */ /* 0x000fea0003800000 */
[----:B--2---:R-:W2:Y:S01]  /*2c620*/  S2R R0, SR_LANEID ;  /* 0x0000000000007919 */ /* 0x004ea20000000000 */
[----:B------:R-:W-:Y:S01]  /*2c630*/  ELECT P3, URZ, PT ;  /* 0x00000000003f782f */ /* 0x000fe20003860000 */
[----:B------:R-:W-:Y:S01]  /*2c640*/  BSSY B0, `(.L_x_235) ;  /* 0x000002f000007945 */ /* 0x000fe20003800000 */
[----:B--2---:R-:W-:-:S11]  /*2c650*/  SHF.L.U32 R15, R0, 0x2, RZ ;  /* 0x00000002000f7819 */ /* 0x004fd600000006ff */
[----:B------:R-:W-:Y:S05]  /*2c660*/  @!P3 BRA `(.L_x_236) ;  /* 0x0000000000b0b947 */ /* 0x000fea0003800000 */
[----:B------:R-:W-:Y:S01]  /*2c670*/  SHF.R.S32.HI R3, RZ, 0x1f, R18 ;  /* 0x0000001fff037819 */ /* 0x000fe20000011412 */
[----:B------:R-:W-:Y:S01]  /*2c680*/  ULDC.64 UR4, c[0x0][0x820] ;  /* 0x0002080000047ab9 */ /* 0x000fe20000000a00 */
[C---:B------:R-:W-:Y:S02]  /*2c690*/  SHF.L.U32 R0, R18.reuse, 0x3, RZ ;  /* 0x0000000312007819 */ /* 0x040fe400000006ff */
[----:B------:R-:W-:Y:S02]  /*2c6a0*/  SHF.L.U64.HI R8, R18, 0x3, R3 ;  /* 0x0000000312087819 */ /* 0x000fe40000010203 */
[----:B-1----:R-:W-:Y:S01]  /*2c6b0*/  IADD3 R4, P3, R0, UR4, RZ ;  /* 0x0000000400047c10 */ /* 0x002fe2000ff7e0ff */
[----:B------:R-:W1:Y:S03]  /*2c6c0*/  LDC.64 R2, c[0x0][0x290] ;  /* 0x0000a400ff027b82 */ /* 0x000e660000000a00 */
[----:B------:R-:W-:Y:S01]  /*2c6d0*/  IADD3.X R5, R8, UR5, RZ, P3, !PT ;  /* 0x0000000508057c10 */ /* 0x000fe20009ffe4ff */
[----:B------:R-:W-:-:S05]  /*2c6e0*/  ULDC.64 UR4, c[0x0][0x818] ;  /* 0x0002060000047ab9 */ /* 0x000fca0000000a00 */
[----:B------:R-:W2:Y:S01]  /*2c6f0*/  LDG.E.64 R4, desc[UR38][R4.64] ;  /* 0x0000002604047981 */ /* 0x000ea2000c1e1b00 */
[----:B-1----:R-:W-:Y:S01]  /*2c700*/  IMAD.WIDE R6, R18, 0xc, R2 ;  /* 0x0000000c12067825 */ /* 0x002fe200078e0202 */
[----:B------:R-:W-:Y:S02]  /*2c710*/  IADD3 R2, P3, R0, UR4, RZ ;  /* 0x0000000400027c10 */ /* 0x000fe4000ff7e0ff */
[----:B------:R-:W1:Y:S02]  /*2c720*/  LDS R0, [UR48+0x1c] ;  /* 0x00001c30ff007984 */ /* 0x000e640008000800 */
[----:B------:R-:W-:Y:S02]  /*2c730*/  IADD3.X R3, R8, UR5, RZ, P3, !PT ;  /* 0x0000000508037c10 */ /* 0x000fe40009ffe4ff */
[----:B------:R-:W3:Y:S04]  /*2c740*/  LDG.E R12, desc[UR38][R6.64] ;  /* 0x00000026060c7981 */ /* 0x000ee8000c1e1900 */
[----:B------:R4:W5:Y:S04]  /*2c750*/  LDG.E R13, desc[UR38][R6.64+0x4] ;  /* 0x00000426060d7981 */ /* 0x000968000c1e1900 */
[----:B------:R-:W5:Y:S01]  /*2c760*/  LDG.E.64 R2, desc[UR38][R2.64] ;  /* 0x0000002602027981 */ /* 0x000f62000c1e1b00 */
[----:B------:R-:W-:-:S03]  /*2c770*/  MOV R8, UR48 ;  /* 0x0000003000087c02 */ /* 0x000fc60008000f00 */
[----:B------:R-:W-:Y:S01]  /*2c780*/  STS [UR48+0x30], RZ ;  /* 0x000030ffff007988 */ /* 0x000fe20008000830 */
[----:B------:R-:W-:Y:S02]  /*2c790*/  SHF.R.U64 R8, R8, 0x4, RZ ;  /* 0x0000000408087819 */ /* 0x000fe400000012ff */
[----:B----4-:R-:W-:-:S03]  /*2c7a0*/  CS2R R6, SRZ ;  /* 0x0000000000067805 */ /* 0x010fc6000001ff00 */
[----:B------:R-:W-:Y:S04]  /*2c7b0*/  STS [UR48+0x10], R8 ;  /* 0x00001008ff007988 */ /* 0x000fe80008000830 */
[----:B------:R-:W-:Y:S01]  /*2c7c0*/  STS [UR48+0x14], R8 ;  /* 0x00001408ff007988 */ /* 0x000fe20008000830 */
[C---:B--2---:R-:W-:Y:S01]  /*2c7d0*/  SHF.L.U64.HI R11, R4.reuse, 0x1, R5 ;  /* 0x00000001040b7819 */ /* 0x044fe20000010205 */
[----:B------:R-:W-:-:S03]  /*2c7e0*/  IMAD.SHL.U32 R10, R4, 0x2, RZ ;  /* 0x00000002040a7824 */ /* 0x000fc600078e00ff */
[----:B------:R-:W-:Y:S02]  /*2c7f0*/  LOP3.LUT R11, R11, 0x1fffffff, RZ, 0xc0, !PT ;  /* 0x1fffffff0b0b7812 */ /* 0x000fe400078ec0ff */
[----:B------:R-:W-:Y:S02]  /*2c800*/  LOP3.LUT R10, R10, 0xfffffffe, RZ, 0xc0, !PT ;  /* 0xfffffffe0a0a7812 */ /* 0x000fe400078ec0ff */
[--C-:B------:R-:W-:Y:S02]  /*2c810*/  SHF.R.U32.HI R5, RZ, 0x4, R11.reuse ;  /* 0x00000004ff057819 */ /* 0x100fe4000001160b */
[----:B------:R-:W-:Y:S02]  /*2c820*/  SHF.R.U64 R10, R10, 0x4, R11 ;  /* 0x000000040a0a7819 */ /* 0x000fe4000000120b */
[----:B-1----:R-:W-:-:S03]  /*2c830*/  LOP3.LUT R0, R0, 0xf, R5, 0xb8, !PT ;  /* 0x0000000f00007812 */ /* 0x002fc600078eb805 */
[----:B------:R-:W-:Y:S04]  /*2c840*/  STS [UR48+0xc], R10 ;  /* 0x00000c0aff007988 */ /* 0x000fe80008000830 */
[----:B------:R-:W-:Y:S01]  /*2c850*/  STS [UR48+0x1c], R0 ;  /* 0x00001c00ff007988 */ /* 0x000fe20008000830 */
[----:B---3--:R-:W-:-:S03]  /*2c860*/  IADD3 R4, R12, -0x1, RZ ;  /* 0xffffffff0c047810 */ /* 0x008fc60007ffe0ff */
[----:B------:R-:W1:Y:S04]  /*2c870*/  LDS R5, [UR48+0x1c] ;  /* 0x00001c30ff057984 */ /* 0x000e680008000800 */
[----:B-----5:R-:W-:Y:S01]  /*2c880*/  STS.64 [UR48], R2 ;  /* 0x00000002ff007988 */ /* 0x020fe20008000a30 */
[----:B-1----:R-:W-:-:S05]  /*2c890*/  LOP3.LUT R5, R5, 0xf0, RZ, 0xb8, !PT ;  /* 0x000000f005057812 */ /* 0x002fca00078eb8ff */
[----:B------:R1:W-:Y:S04]  /*2c8a0*/  STS [UR48+0x1c], R5 ;  /* 0x00001c05ff007988 */ /* 0x0003e80008000830 */
[----:B------:R-:W2:Y:S01]  /*2c8b0*/  LDS R9, [UR48+0x1c] ;  /* 0x00001c30ff097984 */ /* 0x000ea20008000800 */
[----:B-1----:R-:W-:-:S05]  /*2c8c0*/  IADD3 R5, R13, -0x1, RZ ;  /* 0xffffffff0d057810 */ /* 0x002fca0007ffe0ff */
[----:B------:R-:W-:Y:S01]  /*2c8d0*/  STS.128 [UR48+0x20], R4 ;  /* 0x00002004ff007988 */ /* 0x000fe20008000c30 */
[----:B--2---:R-:W-:-:S05]  /*2c8e0*/  LOP3.LUT R9, R9, 0xf00, RZ, 0xb8, !PT ;  /* 0x00000f0009097812 */ /* 0x004fca00078eb8ff */
[----:B------:R-:W-:Y:S04]  /*2c8f0*/  STS.64 [UR48+0x18], R8 ;  /* 0x00001808ff007988 */ /* 0x000fe80008000a30 */
[----:B------:R-:W1:Y:S02]  /*2c900*/  LDS R14, [UR48+0x1c] ;  /* 0x00001c30ff0e7984 */ /* 0x000e640008000800 */
[----:B-1----:R-:W-:-:S05]  /*2c910*/  LOP3.LUT R0, R14, 0xf000, RZ, 0xb8, !PT ;  /* 0x0000f0000e007812 */ /* 0x002fca00078eb8ff */
[----:B------:R2:W-:Y:S02]  /*2c920*/  STS [UR48+0x1c], R0 ;  /* 0x00001c00ff007988 */ /* 0x0005e40008000830 */
.L_x_236:
[----:B------:R-:W-:Y:S05]  /*2c930*/  BSYNC B0 ;  /* 0x0000000000007941 */ /* 0x000fea0003800000 */
.L_x_235:
[----:B------:R-:W-:Y:S01]  /*2c940*/  NOP ;  /* 0x0000000000007918 */ /* 0x000fe20000000000 */
[----:B------:R3:W4:Y:S01]  /*2c950*/  LDS R5, [R15+UR48] ;  /* 0x000000300f057984 */ /* 0x0007220008000800 */
[----:B------:R-:W-:Y:S02]  /*2c960*/  ELECT P3, URZ, PT ;  /* 0x00000000003f782f */ /* 0x000fe40003860000 */
[----:B------:R-:W-:Y:S01]  /*2c970*/  IADD3 R2, P4, R15, UR36, RZ ;  /* 0x000000240f027c10 */ /* 0x000fe2000ff9e0ff */
[----:B------:R-:W-:Y:S03]  /*2c980*/  BSSY B0, `(.L_x_237) ;  /* 0x0000005000007945 */ /* 0x000fe60003800000 */
[----:B------:R-:W-:-:S07]  /*2c990*/  IADD3.X R3, RZ, UR37, RZ, P4, !PT ;  /* 0x00000025ff037c10 */ /* 0x000fce000a7fe4ff */
[----:B---3--:R-:W-:Y:S05]  /*2c9a0*/  @!P3 BRA `(.L_x_238) ;  /* 0x000000000008b947 */ /* 0x008fea0003800000 */
[----:B------:R0:W-:Y:S01]  /*2c9b0*/  UTMACMDFLUSH ;  /* 0x00000000000079b7 */ /* 0x0001e20000000000 */
[----:B------:R-:W-:-:S04]  /*2c9c0*/  DEPBAR.LE SB0, 0x0 ;  /* 0x000080000000791a */ /* 0x000fc80000000000 */
.L_x_238:
[----:B------:R-:W-:Y:S05]  /*2c9d0*/  BSYNC B0 ;  /* 0x0000000000007941 */ /* 0x000fea0003800000 */
.L_x_237:
[----:B----4-:R3:W5:Y:S02]  /*2c9e0*/  ATOMG.E.EXCH.STRONG.GPU PT, RZ, [R2], R5 ;  /* 0x0000000502ff73a8 */ /* 0x01076400041ee100 */
.L_x_234:
[----:B------:R-:W-:-:S04]  /*2c9f0*/  DEPBAR.LE SB0, 0x0 ;  /* 0x000080000000791a */ /* 0x000fc80000000000 */
[----:B------:R-:W-:Y:S05]  /*2ca00*/  @!P0 BRA `(.L_x_239) ;  /* 0x0000000000048947 */ /* 0x000fea0003800000 */
[----:B------:R-:W-:Y:S01]  /*2ca10*/  BPT.TRAP 0x1 ;  /* 0x000000040000795c */ /* 0x000fe20000300000 */
.L_x_239:
[----:B--2---:R-:W-:Y:S01]  /*2ca20*/  IMAD.U32 R0, RZ, RZ, UR53 ;  /* 0x00000035ff007e24 */ /* 0x004fe2000f8e00ff */
[----:B-----5:R-:W-:Y:S01]  /*2ca30*/  SYNCS.ARRIVE.TRANS64.RED.A1T0 RZ, [UR7], RZ ;  /* 0x000000ffffff79a7 */ /* 0x020fe20008100407 */
[----:B------:R-:W-:Y:S02]  /*2ca40*/  SEL R7, RZ, 0x1, !P2 ;  /* 0x00000001ff077807 */ /* 0x000fe40005000000 */
[----:B------:R-:W-:Y:S01]  /*2ca50*/  LOP3.LUT R154, R154, 0x1, RZ, 0x3c, !PT ;  /* 0x000000019a9a7812 */ /* 0x000fe200078e3cff */
[----:B------:R2:W-:Y:S01]  /*2ca60*/  SYNCS.ARRIVE.TRANS64.A1T0 RZ, [R0+UR49], RZ ;  /* 0x000000ff00ff79a7 */ /* 0x0005e20008100031 */
[----:B------:R-:W-:Y:S05]  /*2ca70*/  @P1 BRA `(.L_x_240) ;  /* 0xfffffd7000d01947 */ /* 0x000fea000383ffff */
[----:B------:R-:W-:Y:S05]  /*2ca80*/  EXIT ;  /* 0x000000000000794d */ /* 0x000fea0003800000 */
.L_x_27:
[----:B------:R-:W-:-:S08]  /*2ca90*/  NOP ;  /* 0x0000000000007918 */ /* 0x000fd00000000000 */
[----:B-1--45:R-:W1:-:S00]  /*2caa0*/  USETMAXREG.DEALLOC.CTAPOOL 0x28 ;  /* 0x00000028000079c8 */ /* 0x032e4000080e0500 */
[----:B------:R-:W-:-:S06]  /*2cab0*/  UISETP.NE.AND UP1, UPT, UR51, 0x3, UPT ;  /* 0x000000033300788c */ /* 0x000fcc000bf25270 */
[----:B------:R-:W-:-:S13]  /*2cac0*/  PLOP3.LUT P1, PT, PT, PT, UP1, 0x80, 0x0 ;  /* 0x000000000000781c */ /* 0x000fda0003f2f018 */
[----:B-1----:R-:W-:Y:S05]  /*2cad0*/  @!P1 BRA `(.L_x_241) ;  /* 0x0000005400949947 */ /* 0x002fea0003800000 */
[----:B------:R-:W-:-:S13]  /*2cae0*/  ISETP.NE.AND P0, PT, RZ, UR51, PT ;  /* 0x00000033ff007c0c */ /* 0x000fda000bf05270 */
[----:B------:R-:W-:Y:S05]  /*2caf0*/  @!P0 BRA `(.L_x_242) ;  /* 0x0000003800ac8947 */ /* 0x000fea0003800000 */
[----:B------:R-:W-:-:S06]  /*2cb00*/  UISETP.NE.AND UP0, UPT, UR51, 0x2, UPT ;  /* 0x000000023300788c */ /* 0x000fcc000bf05270 */
[----:B------:R-:W-:-:S13]  /*2cb10*/  PLOP3.LUT P0, PT, PT, PT, UP0, 0x80, 0x0 ;  /* 0x000000000000781c */ /* 0x000fda0003f0f008 */
[----:B--2---:R-:W-:Y:S05]  /*2cb20*/  @P0 EXIT ;  /* 0x000000000000094d */ /* 0x004fea0003800000 */
[----:B------:R-:W1:Y:S01]  /*2cb30*/  S2UR UR4, SR_CTAID.Y ;  /* 0x00000000000479c3 */ /* 0x000e620000002600 */
[----:B------:R-:W-:Y:S01]  /*2cb40*/  ELECT P0, URZ, PT ;  /* 0x00000000003f782f */ /* 0x000fe20003800000 */
[----:B------:R-:W-:Y:S01]  /*2cb50*/  BSSY B0, `(.L_x_243) ;  /* 0x000001f000007945 */ /* 0x000fe20003800000 */
[----:B-1----:R-:W-:-:S11]  /*2cb60*/  UIMAD UR4, UR4, UR60, UR56 ;  /* 0x0000003c040472a4 */ /* 0x002fd6000f8e0238 */
[----:B------:R-:W-:Y:S05]  /*2cb70*/  @!P0 BRA `(.L_x_244) ;  /* 0x0000000000708947 */ /* 0x000fea0003800000 */
[----:B------:R1:W-:Y:S01]  /*2cb80*/  STL [R1+0x604], R13 ;  /* 0x0006040d01007387 */ /* 0x0003e20000100800 */
[----:B------:R-:W2:Y:S01]  /*2cb90*/  LDC.64 R14, c[0x0][0x618] ;  /* 0x00018600ff0e7b82 */ /* 0x000ea20000000a00 */
[----:B------:R-:W-:Y:S02]  /*2cba0*/  UMOV UR5, 0x400 ;  /* 0x0000040000057882 */ /* 0x000fe40000000000 */
[----:B------:R-:W-:-:S05]  /*2cbb0*/  ULEA UR5, UR58, UR5, 0x18 ;  /* 0x000000053a057291 */ /* 0x000fca000f8ec03f */
[----:B------:R-:W3:Y:S08]  /*2cbc0*/  LDC.64 R4, c[0x0][0x600] ;  /* 0x00018000ff047b82 */ /* 0x000ef00000000a00 */
[----:B-1----:R-:W2:Y:S08]  /*2cbd0*/  LDC.64 R12, c[0x0][0x610] ;  /* 0x00018400ff0c7b82 */ /* 0x002eb00000000a00 */
[----:B------:R-:W3:Y:S08]  /*2cbe0*/  LDC.64 R6, c[0x0][0x608] ;  /* 0x00018200ff067b82 */ /* 0x000ef00000000a00 */
[----:B------:R-:W1:Y:S01]  /*2cbf0*/  LDC.64 R32, c[0x0][0x620] ;  /* 0x00018800ff207b82 */ /* 0x000e620000000a00 */
[----:B--2---:R2:W-:Y:S07]  /*2cc00*/  STS.128 [UR5+0x34710], R12 ;  /* 0x0347100cff007988 */ /* 0x0045ee0008000c05 */
[----:B------:R-:W1:Y:S01]  /*2cc10*/  LDC.64 R34, c[0x0][0x628] ;  /* 0x00018a00ff227b82 */ /* 0x000e620000000a00 */
[----:B---3--:R3:W-:Y:S07]  /*2cc20*/  STS.128 [UR5+0x34700], R4 ;  /* 0x03470004ff007988 */ /* 0x0087ee0008000c05 */
[----:B------:R-:W4:Y:S01]  /*2cc30*/  LDC.64 R28, c[0x0][0x630] ;  /* 0x00018c00ff1c7b82 */ /* 0x000f220000000a00 */
[----:B--2---:R2:W5:Y:S07]  /*2cc40*/  LDL.LU R13, [R1+0x604] ;  /* 0x00060400010d7983 */ /* 0x00456e0000300800 */
[----:B------:R-:W4:Y:S08]  /*2cc50*/  LDC.64 R30, c[0x0][0x638] ;  /* 0x00018e00ff1e7b82 */ /* 0x000f300000000a00 */
[----:B------:R-:W2:Y:S08]  /*2cc60*/  LDC.64 R24, c[0x0][0x640] ;  /* 0x00019000ff187b82 */ /* 0x000eb00000000a00 */
[----:B------:R-:W2:Y:S08]  /*2cc70*/  LDC.64 R26, c[0x0][0x648] ;  /* 0x00019200ff1a7b82 */ /* 0x000eb00000000a00 */
[----:B------:R-:W2:Y:S08]  /*2cc80*/  LDC.64 R20, c[0x0][0x650] ;  /* 0x00019400ff147b82 */ /* 0x000eb00000000a00 */
[----:B------:R-:W2:Y:S08]  /*2cc90*/  LDC.64 R22, c[0x0][0x658] ;  /* 0x00019600ff167b82 */ /* 0x000eb00000000a00 */
[----:B------:R-:W2:Y:S08]  /*2cca0*/  LDC.64 R8, c[0x0][0x660] ;  /* 0x00019800ff087b82 */ /* 0x000eb00000000a00 */
[----:B------:R-:W2:Y:S08]  /*2ccb0*/  LDC.64 R10, c[0x0][0x668] ;  /* 0x00019a00ff0a7b82 */ /* 0x000eb00000000a00 */
[----:B---3--:R-:W3:Y:S08]  /*2ccc0*/  LDC.64 R4, c[0x0][0x670] ;  /* 0x00019c00ff047b82 */ /* 0x008ef00000000a00 */
[----:B------:R-:W3:Y:S01]  /*2ccd0*/  LDC.64 R6, c[0x0][0x678] ;  /* 0x00019e00ff067b82 */ /* 0x000ee20000000a00 */
[----:B-1----:R1:W-:Y:S04]  /*2cce0*/  STS.128 [UR5+0x34720], R32 ;  /* 0x03472020ff007988 */ /* 0x0023e80008000c05 */
[----:B----4-:R1:W-:Y:S04]  /*2ccf0*/  STS.128 [UR5+0x34730], R28 ;  /* 0x0347301cff007988 */ /* 0x0103e80008000c05 */
[----:B--2---:R1:W-:Y:S04]  /*2cd00*/  STS.128 [UR5+0x34740], R24 ;  /* 0x03474018ff007988 */ /* 0x0043e80008000c05 */
[----:B------:R1:W-:Y:S04]  /*2cd10*/  STS.128 [UR5+0x34750], R20 ;  /* 0x03475014ff007988 */ /* 0x0003e80008000c05 */
[----:B------:R1:W-:Y:S04]  /*2cd20*/  STS.128 [UR5+0x34760], R8 ;  /* 0x03476008ff007988 */ /* 0x0003e80008000c05 */
[----:B---3--:R1:W-:Y:S02]  /*2cd30*/  STS.128 [UR5+0x34770], R4 ;  /* 0x03477004ff007988 */ /* 0x0083e40008000c05 */
.L_x_244:
[----:B------:R-:W-:Y:S05]  /*2cd40*/  BSYNC B0 ;  /* 0x0000000000007941 */ /* 0x000fea0003800000 */
.L_x_243:
[----:B------:R-:W-:Y:S01]  /*2cd50*/  ELECT P0, URZ, PT ;  /* 0x00000000003f782f */ /* 0x000fe20003800000 */
[----:B------:R-:W-:Y:S01]  /*2cd60*/  NOP ;  /* 0x0000000000007918 */ /* 0x000fe20000000000 */
[----:B------:R-:W-:Y:S01]  /*2cd70*/  ULDC UR5, c[0x0][0x884] ;  /* 0x0002210000057ab9 */ /* 0x000fe20000000800 */
[----:B------:R-:W-:Y:S01]  /*2cd80*/  ULDC.64 UR10, c[0x0][0x800] ;  /* 0x00020000000a7ab9 */ /* 0x000fe20000000a00 */
[----:B------:R-:W-:Y:S01]  /*2cd90*/  ULEA UR4, UR5, UR4, 0x1 ;  /* 0x0000000405047291 */ /* 0x000fe2000f8e083f */
[----:B------:R-:W-:Y:S03]  /*2cda0*/  BSSY B0, `(.L_x_245) ;  /* 0x0000033000007945 */ /* 0x000fe60003800000 */
[----:B------:R-:W-:-:S05]  /*2cdb0*/  UIMAD.WIDE UR10, UR4, 0x80, UR10 ;  /* 0x00000080040a78a5 */ /* 0x000fca000f8e020a */
[----:B------:R-:W-:Y:S07]  /*2cdc0*/  @!P0 BRA `(.L_x_246) ;  /* 0x0000000000c08947 */ /* 0x000fee0003800000 */
[----:B------:R-:W-:Y:S01]  /*2cdd0*/  ULDC.64 UR4, c[0x0][0x808] ;  /* 0x0002020000047ab9 */ /* 0x000fe20000000a00 */
[----:B------:R-:W-:Y:S01]  /*2cde0*/  ULDC.64 UR6, c[0x0][0x810] ;  /* 0x0002040000067ab9 */ /* 0x000fe20000000a00 */
[----:B------:R-:W-:Y:S02]  /*2cdf0*/  ISETP.NE.U32.AND P0, PT, RZ, UR4, PT ;  /* 0x00000004ff007c0c */ /* 0x000fe4000bf05070 */
[----:B------:R-:W-:Y:S02]  /*2ce00*/  ISETP.NE.U32.AND P1, PT, RZ, UR6, PT ;  /* 0x00000006ff007c0c */ /* 0x000fe4000bf25070 */
[----:B------:R-:W-:Y:S02]  /*2ce10*/  ISETP.NE.AND.EX P0, PT, RZ, UR5, PT, P0 ;  /* 0x00000005ff007c0c */ /* 0x000fe4000bf05300 */
[----:B------:R-:W-:-:S11]  /*2ce20*/  ISETP.NE.AND.EX P1, PT, RZ, UR7, PT, P1 ;  /* 0x00000007ff007c0c */ /* 0x000fd6000bf25310 */
[----:B------:R-:W-:Y:S05]  /*2ce30*/  @!P0 BRA `(.L_x_247) ;  /* 0x0000000000188947 */ /* 0x000fea0003800000 */
[----:B------:R-:W2:Y:S02]  /*2ce40*/  LDC.64 R2, c[0x0][0x808] ;  /* 0x00020200ff027b82 */ /* 0x000ea40000000a00 */
[----:B--2---:R-:W-:-:S06]  /*2ce50*/  IMAD.WIDE R2, R18, 0x8, R2 ;  /* 0x0000000812027825 */ /* 0x004fcc00078e0202 */
[----:B------:R-:W2:Y:S01]  /*2ce60*/  LDG.E.64 R2, desc[UR38][R2.64] ;  /* 0x0000002602027981 */ /* 0x000ea2000c1e1b00 */
[----:B------:R-:W-:Y:S02]  /*2ce70*/  UMOV UR4, 0x400 ;  /* 0x0000040000047882 */ /* 0x000fe40000000000 */
[----:B------:R-:W-:-:S09]  /*2ce80*/  ULEA UR4, UR58, UR4, 0x18 ;  /* 0x000000043a047291 */ /* 0x000fd2000f8ec03f */
[----:B--2---:R2:W-:Y:S03]  /*2ce90*/  STS.64 [UR4+0x34700], R2 ;  /* 0x03470002ff007988 */ /* 0x0045e60008000a04 */
.L_x_247:
[----:B------:R-:W-:Y:S05]  /*2cea0*/  @!P1 BRA `(.L_x_246) ;  /* 0x0000000000889947 */ /* 0x000fea0003800000 */
[----:B--2---:R-:W2:Y:S02]  /*2ceb0*/  LDC.64 R2, c[0x0][0x810] ;  /* 0x00020400ff027b82 */ /* 0x004ea40000000a00 */
[----:B--2---:R-:W-:-:S06]  /*2cec0*/  IMAD.WIDE R2, R18, 0x8, R2 ;  /* 0x0000000812027825 */ /* 0x004fcc00078e0202 */
[----:B------:R-:W2:Y:S01]  /*2ced0*/  LDG.E.64 R2, desc[UR38][R2.64] ;  /* 0x0000002602027981 */ /* 0x000ea2000c1e1b00 */
[----:B------:R-:W-:Y:S01]  /*2cee0*/  UMOV UR4, 0x400 ;  /* 0x0000040000047882 */ /* 0x000fe20000000000 */
[----:B-1---5:R-:W-:Y:S01]  /*2cef0*/  IADD3 R4, R13, -0x1, RZ ;  /* 0xffffffff0d047810 */ /* 0x022fe20007ffe0ff */
[----:B------:R-:W-:-:S04]  /*2cf00*/  ULEA UR4, UR58, UR4, 0x18 ;  /* 0x000000043a047291 */ /* 0x000fc8000f8ec03f */
[----:B------:R-:W-:-:S05]  /*2cf10*/  UIADD3 UR5, UR4, 0x34700, URZ ;  /* 0x0003470004057890 */ /* 0x000fca000fffe03f */
[----:B------:R-:W1:Y:S01]  /*2cf20*/  LDS R0, [UR4+0x3471c] ;  /* 0x03471c04ff007984 */ /* 0x000e620008000800 */
[----:B------:R-:W-:-:S03]  /*2cf30*/  MOV R8, UR5 ;  /* 0x0000000500087c02 */ /* 0x000fc60008000f00 */
[----:B------:R-:W-:Y:S01]  /*2cf40*/  STS [UR4+0x34730], RZ ;  /* 0x034730ffff007988 */ /* 0x000fe20008000804 */
[----:B------:R-:W-:-:S05]  /*2cf50*/  SHF.R.U64 R8, R8, 0x4, RZ ;  /* 0x0000000408087819 */ /* 0x000fca00000012ff */
[----:B------:R-:W-:Y:S04]  /*2cf60*/  STS [UR4+0x34710], R8 ;  /* 0x03471008ff007988 */ /* 0x000fe80008000804 */
[----:B------:R-:W-:Y:S01]  /*2cf70*/  STS [UR4+0x34714], R8 ;  /* 0x03471408ff007988 */ /* 0x000fe20008000804 */
[C---:B--2---:R-:W-:Y:S02]  /*2cf80*/  SHF.L.U64.HI R11, R2.reuse, 0x1, R3 ;  /* 0x00000001020b7819 */ /* 0x044fe40000010203 */
[----:B------:R-:W-:Y:S02]  /*2cf90*/  SHF.L.U32 R2, R2, 0x1, RZ ;  /* 0x0000000102027819 */ /* 0x000fe400000006ff */
[----:B------:R-:W-:Y:S02]  /*2cfa0*/  LOP3.LUT R11, R11, 0x1fffffff, RZ, 0xc0, !PT ;  /* 0x1fffffff0b0b7812 */ /* 0x000fe400078ec0ff */
[----:B------:R-:W-:-:S02]  /*2cfb0*/  LOP3.LUT R2, R2, 0xfffffffe, RZ, 0xc0, !PT ;  /* 0xfffffffe02027812 */ /* 0x000fc400078ec0ff */
[--C-:B------:R-:W-:Y:S02]  /*2cfc0*/  SHF.R.U32.HI R5, RZ, 0x4, R11.reuse ;  /* 0x00000004ff057819 */ /* 0x100fe4000001160b */
[----:B------:R-:W-:Y:S02]  /*2cfd0*/  SHF.R.U64 R2, R2, 0x4, R11 ;  /* 0x0000000402027819 */ /* 0x000fe4000000120b */
[----:B-1----:R-:W-:Y:S01]  /*2cfe0*/  LOP3.LUT R0, R0, 0xf, R5, 0xb8, !PT ;  /* 0x0000000f00007812 */ /* 0x002fe200078eb805 */
[----:B------:R-:W-:Y:S02]  /*2cff0*/  VIADD R5, R19, 0xffffffff ;  /* 0xffffffff13057836 */ /* 0x000fe40000000000 */
[----:B------:R-:W-:Y:S04]  /*2d000*/  STS [UR4+0x3470c], R2 ;  /* 0x03470c02ff007988 */ /* 0x000fe80008000804 */
[----:B------:R-:W-:Y:S04]  /*2d010*/  STS [UR4+0x3471c], R0 ;  /* 0x03471c00ff007988 */ /* 0x000fe80008000804 */
[----:B------:R-:W1:Y:S02]  /*2d020*/  LDS R6, [UR4+0x3471c] ;  /* 0x03471c04ff067984 */ /* 0x000e640008000800 */
[----:B-1----:R-:W-:-:S05]  /*2d030*/  LOP3.LUT R6, R6, 0xf0, RZ, 0xb8, !PT ;  /* 0x000000f006067812 */ /* 0x002fca00078eb8ff */
[----:B------:R1:W-:Y:S04]  /*2d040*/  STS [UR4+0x3471c], R6 ;  /* 0x03471c06ff007988 */ /* 0x0003e80008000804 */
[----:B------:R-:W2:Y:S01]  /*2d050*/  LDS R9, [UR4+0x3471c] ;  /* 0x03471c04ff097984 */ /* 0x000ea20008000800 */
[----:B-1----:R-:W-:-:S05]  /*2d060*/  CS2R R6, SRZ ;  /* 0x0000000000067805 */ /* 0x002fca000001ff00 */
[----:B------:R-:W-:Y:S01]  /*2d070*/  STS.128 [UR4+0x34720], R4 ;  /* 0x03472004ff007988 */ /* 0x000fe20008000c04 */
[----:B--2---:R-:W-:-:S05]  /*2d080*/  LOP3.LUT R9, R9, 0xf00, RZ, 0xb8, !PT ;  /* 0x00000f0009097812 */ /* 0x004fca00078eb8ff */
[----:B------:R-:W-:Y:S04]  /*2d090*/  STS.64 [UR4+0x34718], R8 ;  /* 0x03471808ff007988 */ /* 0x000fe80008000a04 */
[----:B------:R-:W1:Y:S02]  /*2d0a0*/  LDS R3, [UR4+0x3471c] ;  /* 0x03471c04ff037984 */ /* 0x000e640008000800 */
[----:B-1----:R-:W-:-:S05]  /*2d0b0*/  LOP3.LUT R0, R3, 0xf000, RZ, 0xb8, !PT ;  /* 0x0000f00003007812 */ /* 0x002fca00078eb8ff */
[----:B------:R3:W-:Y:S02]  /*2d0c0*/  STS [UR4+0x3471c], R0 ;  /* 0x03471c00ff007988 */ /* 0x0007e40008000804 */
.L_x_246:
[----:B------:R-:W-:Y:S05]  /*2d0d0*/  BSYNC B0 ;  /* 0x0000000000007941 */ /* 0x000fea0003800000 */
.L_x_245:
[----:B---3--:R-:W3:Y:S01]  /*2d0e0*/  S2R R0, SR_LANEID ;  /* 0x0000000000007919 */ /* 0x008ee20000000000 */
[----:B------:R-:W-:Y:S01]  /*2d0f0*/  ELECT P0, URZ, PT ;  /* 0x00000000003f782f */ /* 0x000fe20003800000 */
[----:B------:R-:W-:Y:S01]  /*2d100*/  NOP ;  /* 0x0000000000007918 */ /* 0x000fe20000000000 */
[----:B------:R-:W-:Y:S11]  /*2d110*/  BSSY B0, `(.L_x_248) ;  /* 0x0000004000007945 */ /* 0x000ff60003800000 */
[----:B------:R-:W-:Y:S05]  /*2d120*/  @!P0 BRA `(.L_x_249) ;  /* 0x0000000000088947 */ /* 0x000fea0003800000 */
[----:B------:R0:W-:Y:S01]  /*2d130*/  UTMACMDFLUSH ;  /* 0x00000000000079b7 */ /* 0x0001e20000000000 */
[----:B------:R-:W-:-:S04]  /*2d140*/  DEPBAR.LE SB0, 0x0 ;  /* 0x000080000000791a */ /* 0x000fc80000000000 */
.L_x_249:
[----:B------:R-:W-:Y:S05]  /*2d150*/  BSYNC B0 ;  /* 0x0000000000007941 */ /* 0x000fea0003800000 */
.L_x_248:
[----:B------:R-:W-:Y:S01]  /*2d160*/  UMOV UR4, 0x400 ;  /* 0x0000040000047882 */ /* 0x000fe20000000000 */
[----:B-1-3--:R-:W-:Y:S01]  /*2d170*/  SHF.L.U32 R4, R0, 0x2, RZ ;  /* 0x0000000200047819 */ /* 0x00afe200000006ff */
[----:B------:R-:W-:-:S03]  /*2d180*/  ULEA UR4, UR58, UR4, 0x18 ;  /* 0x000000043a047291 */ /* 0x000fc6000f8ec03f */
[----:B--2---:R-:W-:Y:S01]  /*2d190*/  IADD3 R2, P0, R4, UR10, RZ ;  /* 0x0000000a04027c10 */ /* 0x004fe2000ff1e0ff */
[----:B------:R-:W-:Y:S01]  /*2d1a0*/  UIADD3 UR5, UR4, 0x34700, URZ ;  /* 0x0003470004057890 */ /* 0x000fe2000fffe03f */
[----:B------:R-:W-:Y:S02]  /*2d1b0*/  MOV R0, RZ ;  /* 0x000000ff00007202 */ /* 0x000fe40000000f00 */
[----:B------:R-:W-:-:S06]  /*2d1c0*/  IADD3.X R3, RZ, UR11, RZ, P0, !PT ;  /* 0x0000000bff037c10 */ /* 0x000fcc00087fe4ff */
[----:B------:R-:W1:Y:S01]  /*2d1d0*/  LDS R5, [R4+UR5] ;  /* 0x0000000504057984 */ /* 0x000e620008000800 */
[----:B------:R-:W-:-:S03]  /*2d1e0*/  SHF.L.U32 R0, R0, 0x1f, RZ ;  /* 0x0000001f00007819 */ /* 0x000fc600000006ff */
[----:B-1----:R1:W2:Y:S02]  /*2d1f0*/  ATOMG.E.EXCH.STRONG.GPU PT, RZ, [R2], R5 ;  /* 0x0000000502ff73a8 */ /* 0x0022a400041ee100 */
[----:B--2---:R-:W2:Y:S01]  /*2d200*/  SYNCS.PHASECHK.TRANS64.TRYWAIT P0, [UR4+0x344f8], R0 ;  /* 0x0344f800ff0075a7 */ /* 0x004ea20008000144 */
[----:B------:R-:W-:Y:S02]  /*2d210*/  ULOP3.LUT UR36, UR59, 0x1, URZ, 0xfc, !UPT ;  /* 0x000000013b247892 */ /* 0x000fe4000f8efc3f */
[----:B------:R-:W-:Y:S01]  /*2d220*/  ULOP3.LUT UR37, UR61, 0x2, URZ, 0xfc, !UPT ;  /* 0x000000023d257892 */ /* 0x000fe2000f8efc3f */
[----:B-12---:R-:W-:Y:S11]  /*2d230*/  @!P0 BRA `(.L_x_250) ;  /* 0x0000008000508947 */ /* 0x006ff60003800000 */
.L_x_575:
[----:B------:R-:W-:Y:S01]  /*2d240*/  IMAD.MOV.U32 R2, RZ, RZ, 0x1 ;  /* 0x00000001ff027424 */ /* 0x000fe200078e00ff */
[----:B-1----:R-:W-:Y:S01]  /*2d250*/  MOV R0, RZ ;  /* 0x000000ff00007202 */ /* 0x002fe20000000f00 */
[----:B------:R-:W-:Y:S01]  /*2d260*/  ULDC UR41, c[0x0][0x598] ;  /* 0x0001660000297ab9 */ /* 0x000fe20000000800 */
[----:B------:R-:W-:Y:S01]  /*2d270*/  ULDC UR42, c[0x0][0x580] ;  /* 0x00016000002a7ab9 */ /* 0x000fe20000000800 */
[----:B------:R-:W-:Y:S01]  /*2d280*/  ULDC.64 UR34, c[0x0][0x590] ;  /* 0x0001640000227ab9 */ /* 0x000fe20000000a00 */
[----:B------:R-:W-:-:S05]  /*2d290*/  ULDC.64 UR32, c[0x0][0x588] ;  /* 0x0001620000207ab9 */ /* 0x000fca0000000a00 */
.L_x_455:
[----:B------:R-:W-:-:S06]  /*2d2a0*/  UISETP.NE.AND UP0, UPT, UR36, 0x3, UPT ;  /* 0x000000032400788c */ /* 0x000fcc000bf05270 */
[----:B------:R-:W-:-:S13]  /*2d2b0*/  PLOP3.LUT P1, PT, PT, PT, UP0, 0x80, 0x0 ;  /* 0x000000000000781c */ /* 0x000fda0003f2f008 */
[----:B-1---5:R-:W-:Y:S05]  /*2d2c0*/  @!P1 BRA `(.L_x_251) ;  /* 0x0000000000049947 */ /* 0x022fea0003800000 */
[----:B------:R-:W-:Y:S01]  /*2d2d0*/  BPT.TRAP 0x1 ;  /* 0x000000040000795c */ /* 0x000fe20000300000 */
.L_x_251:
[----:B------:R-:W2:Y:S01]  /*2d2e0*/  LDL R4, [R1+0x600] ;  /* 0x0006000001047983 */ /* 0x000ea20000100800 */
[----:B------:R-:W-:Y:S02]  /*2d2f0*/  SHF.L.U32 R3, R0, 0x1f, RZ ;  /* 0x0000001f00037819 */ /* 0x000fe400000006ff */
[C---:B--2---:R-:W-:Y:S02]  /*2d300*/  R2UR UR6, R4.reuse ;  /* 0x00000000040672ca */ /* 0x044fe400000e0000 */
[----:B------:R-:W-:-:S11]  /*2d310*/  LEA R4, R4, UR4, 0x4 ;  /* 0x0000000404047c11 */ /* 0x000fd6000f8e20ff */
[----:B------:R-:W-:-:S09]  /*2d320*/  ULEA UR6, UR6, UR4, 0x3 ;  /* 0x0000000406067291 */ /* 0x000fd2000f8e183f */
[----:B------:R-:W1:Y:S02]  /*2d330*/  SYNCS.PHASECHK.TRANS64.TRYWAIT P0, [UR6+0x34400], R3 ;  /* 0x03440003ff0075a7 */ /* 0x000e640008000146 */
[----:B-1----:R-:W-:Y:S05]  /*2d340*/  @!P0 BRA `(.L_x_252) ;  /* 0x0000008000248947 */ /* 0x002fea0003800000 */
.L_x_576:
[----:B-1----:R-:W1:Y:S01]  /*2d350*/  LDS.128 R4, [R4+0x34520] ;  /* 0x0345200004047984 */ /* 0x002e620000000c00 */
[----:B------:R-:W-:Y:S01]  /*2d360*/  @!PT LDS RZ, [RZ] ;  /* 0x00000000fffff984 */ /* 0x000fe20000000800 */
[----:B------:R-:W-:Y:S01]  /*2d370*/  @!PT LDS RZ, [RZ] ;  /* 0x00000000fffff984 */ /* 0x000fe20000000800 */
[----:B------:R-:W-:Y:S01]  /*2d380*/  @!PT LDS RZ, [RZ] ;  /* 0x00000000fffff984 */ /* 0x000fe20000000800 */
[----:B------:R-:W-:Y:S01]  /*2d390*/  @!PT LDS RZ, [RZ] ;  /* 0x00000000fffff984 */ /* 0x000fe20000000800 */
[----:B------:R2:W-:Y:S06]  /*2d3a0*/  MEMBAR.ALL.CTA ;  /* 0x0000000000007992 */ /* 0x0005ec0000008000 */
[----:B--2---:R-:W2:Y:S01]  /*2d3b0*/  FENCE.VIEW.ASYNC.S ;  /* 0x00000000000073c6 */ /* 0x004ea20000000000 */
[----:B------:R-:W-:Y:S05]  /*2d3c0*/  @!P1 BRA `(.L_x_253) ;  /* 0x0000000000049947 */ /* 0x000fea0003800000 */
[----:B------:R-:W-:Y:S01]  /*2d3d0*/  BPT.TRAP 0x1 ;  /* 0x000000040000795c */ /* 0x000fe20000300000 */
.L_x_253:
[----:B------:R-:W-:Y:S01]  /*2d3e0*/  UIADD3 UR6, UR6, 0x34440, URZ ;  /* 0x0003444006067890 */ /* 0x000fe2000fffe03f */
[----:B------:R-:W-:Y:S02]  /*2d3f0*/  R2UR UR14, R16 ;  /* 0x00000000100e72ca */ /* 0x000fe400000e0000 */
[----:B------:R-:W-:Y:S01]  /*2d400*/  R2UR UR15, R17 ;  /* 0x00000000110f72ca */ /* 0x000fe200000e0000 */
[----:B------:R-:W-:Y:S01]  /*2d410*/  UPRMT UR6, UR58, 0x654, UR6 ;  /* 0x000006543a067896 */ /* 0x000fe20008000006 */
[----:B------:R-:W-:Y:S02]  /*2d420*/  LOP3.LUT P1, RZ, R2, 0xff, RZ, 0xc0, !PT ;  /* 0x000000ff02ff7812 */ /* 0x000fe4000782c0ff */
[----:B------:R-:W-:-:S04]  /*2d430*/  ISETP.NE.U32.AND P0, PT, RZ, UR34, PT ;  /* 0x00000022ff007c0c */ /* 0x000fc8000bf05070 */
[----:B------:R-:W-:Y:S02]  /*2d440*/  ISETP.NE.AND.EX P0, PT, RZ, UR35, PT, P0 ;  /* 0x00000023ff007c0c */ /* 0x000fe4000bf05300 */
[----:B--2---:R-:W-:Y:S01]  /*2d450*/  SYNCS.ARRIVE.TRANS64.RED.A1T0 RZ, [UR6], RZ ;  /* 0x000000ffffff79a7 */ /* 0x004fe20008100406 */
[----:B------:R-:W-:Y:S02]  /*2d460*/  USHF.L.U32 UR14, UR14, 0x8, URZ ;  /* 0x000000080e0e7899 */ /* 0x000fe4000800063f */
[----:B------:R-:W-:Y:S02]  /*2d470*/  USHF.L.U32 UR15, UR15, 0x8, URZ ;  /* 0x000000080f0f7899 */ /* 0x000fe4000800063f */
[----:B------:R-:W-:Y:S10]  /*2d480*/  @!P1 BRA `(.L_x_254) ;  /* 0x00000000000c9947 */ /* 0x000ff40003800000 */
[----:B------:R-:W-:-:S04]  /*2d490*/  DEPBAR {5,4,3,2,1,0} ;  /* 0x0000003f0000791a */ /* 0x000fc80000000000 */
[----:B------:R2:W-:Y:S02]  /*2d4a0*/  UTMACCTL.IV [UR10] ;  /* 0x000000000a0079b9 */ /* 0x0005e40008000000 */
[----:B--2---:R-:W-:Y:S01]  /*2d4b0*/  NOP ;  /* 0x0000000000007918 */ /* 0x004fe20000000000 */
.L_x_254:
[----:B------:R-:W-:Y:S05]  /*2d4c0*/  @!P0 BRA `(.L_x_255) ;  /* 0x0000000000188947 */ /* 0x000fea0003800000 */
[----:B------:R-:W2:Y:S02]  /*2d4d0*/  LDC.64 R2, c[0x0][0x590] ;  /* 0x00016400ff027b82 */ /* 0x000ea40000000a00 */
[----:B--2---:R-:W-:-:S06]  /*2d4e0*/  IMAD.WIDE R2, R18, 0x8, R2 ;  /* 0x0000000812027825 */ /* 0x004fcc00078e0202 */
[----:B------:R-:W2:Y:S04]  /*2d4f0*/  LDG.E.64 R2, desc[UR38][R2.64] ;  /* 0x0000002602027981 */ /* 0x000ea8000c1e1b00 */
[----:B--2---:R-:W2:Y:S02]  /*2d500*/  LD.E R8, desc[UR38][R2.64] ;  /* 0x0000002602087980 */ /* 0x004ea4000c101900 */
[----:B--2---:R-:W-:Y:S01]  /*2d510*/  FSETP.NEU.AND P0, PT, R8, RZ, PT ;  /* 0x000000ff0800720b */ /* 0x004fe20003f0d000 */
[----:B------:R-:W-:-:S12]  /*2d520*/  BRA `(.L_x_256) ;  /* 0x0000000000247947 */ /* 0x000fd80003800000 */
.L_x_255:
[----:B------:R-:W-:Y:S02]  /*2d530*/  ISETP.NE.U32.AND P1, PT, RZ, UR32, PT ;  /* 0x00000020ff007c0c */ /* 0x000fe4000bf25070 */
[----:B------:R-:W-:Y:S02]  /*2d540*/  FSETP.NEU.AND P0, PT, RZ, UR42, PT ;  /* 0x0000002aff007c0b */ /* 0x000fe4000bf0d000 */
[----:B------:R-:W-:-:S13]  /*2d550*/  ISETP.NE.AND.EX P1, PT, RZ, UR33, PT, P1 ;  /* 0x00000021ff007c0c */ /* 0x000fda000bf25310 */
[----:B------:R-:W-:Y:S05]  /*2d560*/  @!P1 BRA `(.L_x_256) ;  /* 0x0000000000149947 */ /* 0x000fea0003800000 */
[----:B------:R-:W2:Y:S01]  /*2d570*/  LDC.64 R2, c[0x0][0x588] ;  /* 0x00016200ff027b82 */ /* 0x000ea20000000a00 */
[----:B------:R-:W-:-:S04]  /*2d580*/  IMAD R9, R18, UR41, RZ ;  /* 0x0000002912097c24 */ /* 0x000fc8000f8e02ff */
[----:B--2---:R-:W-:-:S06]  /*2d590*/  IMAD.WIDE R2, R9, 0x4, R2 ;  /* 0x0000000409027825 */ /* 0x004fcc00078e0202 */
[----:B------:R-:W2:Y:S02]  /*2d5a0*/  LDG.E R2, desc[UR38][R2.64] ;  /* 0x0000002602027981 */ /* 0x000ea4000c1e1900 */
[----:B--2---:R-:W-:-:S13]  /*2d5b0*/  FSETP.NEU.AND P0, PT, R2, RZ, PT ;  /* 0x000000ff0200720b */ /* 0x004fda0003f0d000 */
.L_x_256:
[----:B------:R-:W-:Y:S01]  /*2d5c0*/  UISETP.NE.AND UP0, UPT, UR37, 0x3, UPT ;  /* 0x000000032500788c */ /* 0x000fe2000bf05270 */
[----:B------:R-:W-:-:S05]  /*2d5d0*/  ELECT P1, URZ, PT ;  /* 0x00000000003f782f */ /* 0x000fca0003820000 */
[----:B------:R-:W-:Y:S02]  /*2d5e0*/  PLOP3.LUT P2, PT, PT, PT, UP0, 0x80, 0x0 ;  /* 0x000000000000781c */ /* 0x000fe40003f4f008 */
[----:B------:R-:W-:-:S11]  /*2d5f0*/  PLOP3.LUT P0, PT, P0, P1, PT, 0x2a, 0x0 ;  /* 0x000000000000781c */ /* 0x000fd60000702572 */
[----:B------:R-:W-:Y:S05]  /*2d600*/  @!P2 BRA `(.L_x_257) ;  /* 0x000000000004a947 */ /* 0x000fea0003800000 */
[----:B------:R-:W-:Y:S01]  /*2d610*/  BPT.TRAP 0x1 ;  /* 0x000000040000795c */ /* 0x000fe20000300000 */
.L_x_257:
[----:B------:R-:W-:-:S04]  /*2d620*/  MOV R8, 0x1 ;  /* 0x0000000100087802 */ /* 0x000fc80000000f00 */
[----:B------:R-:W-:-:S04]  /*2d630*/  SHF.L.U32 R8, R8, 0x1f, RZ ;  /* 0x0000001f08087819 */ /* 0x000fc800000006ff */
[----:B------:R-:W2:Y:S02]  /*2d640*/  SYNCS.PHASECHK.TRANS64.TRYWAIT P1, [UR4+0x344d0], R8 ;  /* 0x0344d008ff0075a7 */ /* 0x000ea40008020144 */
[----:B--2---:R-:W-:Y:S05]  /*2d650*/  @!P1 BRA `(.L_x_258) ;  /* 0x0000007c00789947 */ /* 0x004fea0003800000 */
.L_x_577:
[----:B------:R-:W-:Y:S04]  /*2d660*/  BSSY B0, `(.L_x_259) ;  /* 0x000000b000007945 */ /* 0x000fe80003800000 */
[----:B------:R-:W-:Y:S05]  /*2d670*/  @P0 BRA `(.L_x_260) ;  /* 0x0000000000240947 */ /* 0x000fea0003800000 */
[----:B------:R-:W-:Y:S02]  /*2d680*/  UIADD3 UR12, UR4, 0x30000, URZ ;  /* 0x00030000040c7890 */ /* 0x000fe4000fffe03f */
[----:B------:R-:W-:Y:S01]  /*2d690*/  UIADD3 UR13, UR4, 0x344b0, URZ ;  /* 0x000344b0040d7890 */ /* 0x000fe2000fffe03f */
[----:B------:R-:W-:Y:S01]  /*2d6a0*/  UMOV UR6, 0x0 ;  /* 0x0000000000067882 */ /* 0x000fe20000000000 */
[----:B------:R-:W-:-:S07]  /*2d6b0*/  UMOV UR7, 0x10000000 ;  /* 0x1000000000077882 */ /* 0x000fce0000000000 */
[----:B------:R3:W-:Y:S02]  /*2d6c0*/  UTMALDG.2D [UR12], [UR10], desc[UR6] ;  /* 0x0000060c0a0075b4 */ /* 0x0007e40008009000 */
[----:B---3--:R-:W-:Y:S05]  /*2d6d0*/  @!P2 BRA `(.L_x_261) ;  /* 0x000000000004a947 */ /* 0x008fea0003800000 */
[----:B------:R-:W-:Y:S01]  /*2d6e0*/  BPT.TRAP 0x1 ;  /* 0x000000040000795c */ /* 0x000fe20000300000 */
.L_x_261:
[----:B------:R-:W3:Y:S02]  /*2d6f0*/  LDC R2, c[0x0][0x828] ;  /* 0x00020a00ff027b82 */ /* 0x000ee40000000800 */
[----:B---3--:R3:W-:Y:S02]  /*2d700*/  SYNCS.ARRIVE.TRANS64.RED.A0TR RZ, [UR4+0x344b0], R2 ;  /* 0x0344b002ffff79a7 */ /* 0x0087e40008300404 */
.L_x_260:
[----:B------:R-:W-:Y:S05]  /*2d710*/  BSYNC B0 ;  /* 0x0000000000007941 */ /* 0x000fea0003800000 */
.L_x_259:
[----:B------:R-:W-:Y:S05]  /*2d720*/  @!P2 BRA `(.L_x_262) ;  /* 0x000000000004a947 */ /* 0x000fea0003800000 */
[----:B------:R-:W-:Y:S01]  /*2d730*/  BPT.TRAP 0x1 ;  /* 0x000000040000795c */ /* 0x000fe20000300000 */
.L_x_262:
[----:B------:R-:W-:-:S04]  /*2d740*/  UIADD3 UR29, UR4, 0x344b0, URZ ;  /* 0x000344b0041d7890 */ /* 0x000fc8000fffe03f */
[----:B------:R-:W-:-:S09]  /*2d750*/  UPRMT UR6, UR58, 0x654, UR29 ;  /* 0x000006543a067896 */ /* 0x000fd2000800001d */
[----:B------:R-:W-:Y:S01]  /*2d760*/  SYNCS.ARRIVE.TRANS64.RED.A1T0 RZ, [UR6], RZ ;  /* 0x000000ffffff79a7 */ /* 0x000fe20008100406 */
[----:B------:R-:W-:Y:S05]  /*2d770*/  @!P2 BRA `(.L_x_263) ;  /* 0x000000000004a947 */ /* 0x000fea0003800000 */
[----:B------:R-:W-:Y:S01]  /*2d780*/  BPT.TRAP 0x1 ;  /* 0x000000040000795c */ /* 0x000fe20000300000 */
.L_x_263:
[----:B------:R-:W4:Y:S02]  /*2d790*/  SYNCS.PHASECHK.TRANS64.TRYWAIT P1, [UR4+0x344d8], R8 ;  /* 0x0344d808ff0075a7 */ /* 0x000f240008020144 */
[----:B----4-:R-:W-:Y:S05]  /*2d7a0*/  @!P1 BRA `(.L_x_264) ;  /* 0x0000007c003c9947 */ /* 0x010fea0003800000 */
.L_x_578:
[----:B------:R-:W-:Y:S04]  /*2d7b0*/  BSSY B0, `(.L_x_265) ;  /* 0x000000d000007945 */ /* 0x000fe80003800000 */
[----:B------:R-:W-:Y:S05]  /*2d7c0*/  @P0 BRA `(.L_x_266) ;  /* 0x00000000002c0947 */ /* 0x000fea0003800000 */
[----:B------:R-:W-:Y:S02]  /*2d7d0*/  UIADD3 UR18, UR14, 0x40, URZ ;  /* 0x000000400e127890 */ /* 0x000fe4000fffe03f */
[----:B------:R-:W-:Y:S02]  /*2d7e0*/  UIADD3 UR16, UR4, 0x31000, URZ ;  /* 0x0003100004107890 */ /* 0x000fe4000fffe03f */
[----:B------:R-:W-:Y:S01]  /*2d7f0*/  UIADD3 UR17, UR4, 0x344b8, URZ ;  /* 0x000344b804117890 */ /* 0x000fe2000fffe03f */
[----:B------:R-:W-:Y:S01]  /*2d800*/  UMOV UR8, 0x0 ;  /* 0x0000000000087882 */ /* 0x000fe20000000000 */
[----:B------:R-:W-:Y:S01]  /*2d810*/  UMOV UR9, 0x10000000 ;  /* 0x1000000000097882 */ /* 0x000fe20000000000 */
[----:B------:R-:W-:-:S06]  /*2d820*/  UMOV UR19, UR15 ;  /* 0x0000000f00137c82 */ /* 0x000fcc0008000000 */
[----:B------:R4:W-:Y:S02]  /*2d830*/  UTMALDG.2D [UR16], [UR10], desc[UR8] ;  /* 0x000008100a0075b4 */ /* 0x0009e40008009000 */
[----:B----4-:R-:W-:Y:S05]  /*2d840*/  @!P2 BRA `(.L_x_267) ;  /* 0x000000000004a947 */ /* 0x010fea0003800000 */
[----:B------:R-:W-:Y:S01]  /*2d850*/  BPT.TRAP 0x1 ;  /* 0x000000040000795c */ /* 0x000fe20000300000 */
.L_x_267:
[----:B---3--:R-:W3:Y:S02]  /*2d860*/  LDC R2, c[0x0][0x828] ;  /* 0x00020a00ff027b82 */ /* 0x008ee40000000800 */
[----:B---3--:R4:W-:Y:S02]  /*2d870*/  SYNCS.ARRIVE.TRANS64.RED.A0TR RZ, [UR4+0x344b8], R2 ;  /* 0x0344b802ffff79a7 */ /* 0x0089e40008300404 */
.L_x_266:
[----:B------:R-:W-:Y:S05]  /*2d880*/  BSYNC B0 ;  /* 0x0000000000007941 */ /* 0x000fea0003800000 */
.L_x_265:
[----:B------:R-:W-:Y:S05]  /*2d890*/  @!P2 BRA `(.L_x_268) ;  /* 0x000000000004a947 */ /* 0x000fea0003800000 */
[----:B------:R-:W-:Y:S01]  /*2d8a0*/  BPT.TRAP 0x1 ;  /* 0x000000040000795c */ /* 0x000fe20000300000 */
.L_x_268:
[----:B------:R-:W-:-:S04]  /*2d8b0*/  UIADD3 UR17, UR4, 0x344b8, URZ ;  /* 0x000344b804117890 */ /* 0x000fc8000fffe03f */
[----:B------:R-:W-:-:S09]  /*2d8c0*/  UPRMT UR7, UR58, 0x654, UR17 ;  /* 0x000006543a077896 */ /* 0x000fd20008000011 */
[----:B------:R-:W-:Y:S01]  /*2d8d0*/  SYNCS.ARRIVE.TRANS64.RED.A1T0 RZ, [UR7], RZ ;  /* 0x000000ffffff79a7 */ /* 0x000fe20008100407 */
[----:B------:R-:W-:Y:S05]  /*2d8e0*/  @!P2 BRA `(.L_x_269) ;  /* 0x000000000004a947 */ /* 0x000fea0003800000 */
[----:B------:R-:W-:Y:S01]  /*2d8f0*/  BPT.TRAP 0x1 ;  /* 0x000000040000795c */ /* 0x000fe20000300000 */
.L_x_269:
[----:B------:R-:W1:Y:S02]  /*2d900*/  SYNCS.PHASECHK.TRANS64.TRYWAIT P1, [UR4+0x344e0], R8 ;  /* 0x0344e008ff0075a7 */ /* 0x000e640008020144 */
[----:B-1----:R-:W-:Y:S05]  /*2d910*/  @!P1 BRA `(.L_x_270) ;  /* 0x0000007800f89947 */ /* 0x002fea0003800000 */
.L_x_579:
        /* <DEDUP_REMOVED lines=9> */
[----:B-1----:R-:W-:Y:S05]  /*2d9b0*/  @!P2 BRA `(.L_x_273) ;  /* 0x000000000004a947 */ /* 0x002fea0003800000 */
[----:B------:R-:W-:Y:S01]  /*2d9c0*/  BPT.TRAP 0x1 ;  /* 0x000000040000795c */ /* 0x000fe20000300000 */
.L_x_273:
[----:B---34-:R-:W1:Y:S02]  /*2d9d0*/  LDC R2, c[0x0][0x828] ;  /* 0x00020a00ff027b82 */ /* 0x018e640000000800 */
[----:B-1----:R1:W-:Y:S02]  /*2d9e0*/  SYNCS.ARRIVE.TRANS64.RED.A0TR RZ, [UR4+0x344c0], R2 ;  /* 0x0344c002ffff79a7 */ /* 0x0023e40008300404 */
.L_x_272:
[----:B------:R-:W-:Y:S05]  /*2d9f0*/  BSYNC B0 ;  /* 0x0000000000007941 */ /* 0x000fea0003800000 */
.L_x_271:
[----:B------:R-:W-:Y:S05]  /*2da00*/  @!P2 BRA `(.L_x_274) ;  /* 0x000000000004a947 */ /* 0x000fea0003800000 */
[----:B------:R-:W-:Y:S01]  /*2da10*/  BPT.TRAP 0x1 ;  /* 0x000000040000795c */ /* 0x000fe20000300000 */
.L_x_274:
[----:B------:R-:W-:-:S04]  /*2da20*/  UIADD3 UR21, UR4, 0x344c0, URZ ;  /* 0x000344c004157890 */ /* 0x000fc8000fffe03f */
[----:B------:R-:W-:-:S09]  /*2da30*/  UPRMT UR8, UR58, 0x654, UR21 ;  /* 0x000006543a087896 */ /* 0x000fd20008000015 */
[----:B------:R-:W-:Y:S01]  /*2da40*/  SYNCS.ARRIVE.TRANS64.RED.A1T0 RZ, [UR8], RZ ;  /* 0x000000ffffff79a7 */ /* 0x000fe20008100408 */
[----:B------:R-:W-:Y:S05]  /*2da50*/  @!P2 BRA `(.L_x_275) ;  /* 0x000000000004a947 */ /* 0x000fea0003800000 */
[----:B------:R-:W-:Y:S01]  /*2da60*/  BPT.TRAP 0x1 ;  /* 0x000000040000795c */ /* 0x000fe20000300000 */
.L_x_275:
[----:B------:R-:W1:Y:S02]  /*2da70*/  SYNCS.PHASECHK.TRANS64.TRYWAIT P1, [UR4+0x344e8], R8 ;  /* 0x0344e808ff0075a7 */ /* 0x000e640008020144 */
[----:B-1----:R-:W-:Y:S05]  /*2da80*/  @!P1 BRA `(.L_x_276) ;  /* 0x0000007800b49947 */ /* 0x002fea0003800000 */
.L_x_580:
        /* <DEDUP_REMOVED lines=11> */
.L_x_279:
[----:B---34-:R-:W1:Y:S02]  /*2db40*/  LDC R2, c[0x0][0x828] ;  /* 0x00020a00ff027b82 */ /* 0x018e640000000800 */
[----:B-1----:R1:W-:Y:S02]  /*2db50*/  SYNCS.ARRIVE.TRANS64.RED.A0TR RZ, [UR4+0x344c8], R2 ;  /* 0x0344c802ffff79a7 */ /* 0x0023e40008300404 */
.L_x_278:
[----:B------:R-:W-:Y:S05]  /*2db60*/  BSYNC B0 ;  /* 0x0000000000007941 */ /* 0x000fea0003800000 */
.L_x_277:
[----:B------:R-:W-:Y:S05]  /*2db70*/  @!P2 BRA `(.L_x_280) ;  /* 0x000000000004a947 */ /* 0x000fea0003800000 */
[----:B------:R-:W-:Y:S01]  /*2db80*/  BPT.TRAP 0x1 ;  /* 0x000000040000795c */ /* 0x000fe20000300000 */
.L_x_280:
[----:B------:R-:W-:Y:S02]  /*2db90*/  UIADD3 UR25, UR4, 0x344c8, URZ ;  /* 0x000344c804197890 */ /* 0x000fe4000fffe03f */
[----:B------:R-:W-:Y:S02]  /*2dba0*/  UIADD3 UR31, UR15, 0x20, URZ ;  /* 0x000000200f1f7890 */ /* 0x000fe4000fffe03f */
[----:B------:R-:W-:-:S09]  /*2dbb0*/  UPRMT UR9, UR58, 0x654, UR25 ;  /* 0x000006543a097896 */ /* 0x000fd20008000019 */
[----:B------:R-:W-:Y:S01]  /*2dbc0*/  SYNCS.ARRIVE.TRANS64.RED.A1T0 RZ, [UR9], RZ ;  /* 0x000000ffffff79a7 */ /* 0x000fe20008100409 */
[----:B------:R-:W-:Y:S05]  /*2dbd0*/  @!P2 BRA `(.L_x_281) ;  /* 0x000000000004a947 */ /* 0x000fea0003800000 */
[----:B------:R-:W-:Y:S01]  /*2dbe0*/  BPT.TRAP 0x1 ;  /* 0x000000040000795c */ /* 0x000fe20000300000 */
.L_x_281:
[----:B-1-34-:R-:W-:-:S04]  /*2dbf0*/  SHF.L.U32 R2, RZ, 0x1f, RZ ;  /* 0x0000001fff027819 */ /* 0x01afc800000006ff */
[----:B------:R-:W1:Y:S02]  /*2dc00*/  SYNCS.PHASECHK.TRANS64.TRYWAIT P1, [UR4+0x344d0], R2 ;  /* 0x0344d002ff0075a7 */ /* 0x000e640008020144 */
[----:B-1----:R-:W-:Y:S05]  /*2dc10*/  @!P1 BRA `(.L_x_282) ;  /* 0x0000007800689947 */ /* 0x002fea0003800000 */
.L_x_581:
[----:B------:R-:W-:Y:S04]  /*2dc20*/  BSSY B0, `(.L_x_283) ;  /* 0x000000b000007945 */ /* 0x000fe80003800000 */
[----:B------:R-:W-:Y:S05]  /*2dc30*/  @P0 BRA `(.L_x_284) ;  /* 0x0000000000240947 */ /* 0x000fea0003800000 */
[----:B------:R-:W-:Y:S01]  /*2dc40*/  UIADD3 UR28, UR4, 0x30000, URZ ;  /* 0x00030000041c7890 */ /* 0x000fe2000fffe03f */
[----:B------:R-:W-:Y:S01]  /*2dc50*/  UMOV UR12, 0x0 ;  /* 0x00000000000c7882 */ /* 0x000fe20000000000 */
[----:B------:R-:W-:Y:S01]  /*2dc60*/  UMOV UR13, 0x10000000 ;  /* 0x10000000000d7882 */ /* 0x000fe20000000000 */
[----:B------:R-:W-:-:S06]  /*2dc70*/  UMOV UR30, UR14 ;  /* 0x0000000e001e7c82 */ /* 0x000fcc0008000000 */
[----:B------:R3:W-:Y:S02]  /*2dc80*/  UTMALDG.2D [UR28], [UR10], desc[UR12] ;  /* 0x00000c1c0a0075b4 */ /* 0x0007e40008009000 */
[----:B---3--:R-:W-:Y:S05]  /*2dc90*/  @!P2 BRA `(.L_x_285) ;  /* 0x000000000004a947 */ /* 0x008fea0003800000 */
[----:B------:R-:W-:Y:S01]  /*2dca0*/  BPT.TRAP 0x1 ;  /* 0x000000040000795c */ /* 0x000fe20000300000 */
.L_x_285:
[----:B-12---:R-:W1:Y:S02]  /*2dcb0*/  LDC R3, c[0x0][0x828] ;  /* 0x00020a00ff037b82 */ /* 0x006e640000000800 */
[----:B-1----:R3:W-:Y:S02]  /*2dcc0*/  SYNCS.ARRIVE.TRANS64.RED.A0TR RZ, [UR4+0x344b0], R3 ;  /* 0x0344b003ffff79a7 */ /* 0x0027e40008300404 */
.L_x_284:
[----:B------:R-:W-:Y:S05]  /*2dcd0*/  BSYNC B0 ;  /* 0x0000000000007941 */ /* 0x000fea0003800000 */
.L_x_283:
[----:B------:R-:W-:Y:S05]  /*2dce0*/  @!P2 BRA `(.L_x_286) ;  /* 0x000000000004a947 */ /* 0x000fea0003800000 */
[----:B------:R-:W-:Y:S01]  /*2dcf0*/  BPT.TRAP 0x1 ;  /* 0x000000040000795c */ /* 0x000fe20000300000 */
.L_x_286:
[----:B------:R-:W-:Y:S01]  /*2dd00*/  SYNCS.ARRIVE.TRANS64.RED.A1T0 RZ, [UR6], RZ ;  /* 0x000000ffffff79a7 */ /* 0x000fe20008100406 */
[----:B------:R-:W-:Y:S05]  /*2dd10*/  @!P2 BRA `(.L_x_287) ;  /* 0x000000000004a947 */ /* 0x000fea0003800000 */
[----:B------:R-:W-:Y:S01]  /*2dd20*/  BPT.TRAP 0x1 ;  /* 0x000000040000795c */ /* 0x000fe20000300000 */
.L_x_287:
[----:B------:R-:W4:Y:S02]  /*2dd30*/  SYNCS.PHASECHK.TRANS64.TRYWAIT P1, [UR4+0x344d8], R2 ;  /* 0x0344d802ff0075a7 */ /* 0x000f240008020144 */
[----:B----4-:R-:W-:Y:S05]  /*2dd40*/  @!P1 BRA `(.L_x_288) ;  /* 0x0000007800349947 */ /* 0x010fea0003800000 */
.L_x_582:
[----:B------:R-:W-:Y:S04]  /*2dd50*/  BSSY B0, `(.L_x_289) ;  /* 0x000000c000007945 */ /* 0x000fe80003800000 */
[----:B------:R-:W-:Y:S05]  /*2dd60*/  @P0 BRA `(.L_x_290) ;  /* 0x0000000000280947 */ /* 0x000fea0003800000 */
        /* <DEDUP_REMOVED lines=8> */
.L_x_291:
[----:B-123--:R-:W1:Y:S02]  /*2ddf0*/  LDC R3, c[0x0][0x828] ;  /* 0x00020a00ff037b82 */ /* 0x00ee640000000800 */
[----:B-1----:R4:W-:Y:S02]  /*2de00*/  SYNCS.ARRIVE.TRANS64.RED.A0TR RZ, [UR4+0x344b8], R3 ;  /* 0x0344b803ffff79a7 */ /* 0x0029e40008300404 */
.L_x_290:
[----:B------:R-:W-:Y:S05]  /*2de10*/  BSYNC B0 ;  /* 0x0000000000007941 */ /* 0x000fea0003800000 */
.L_x_289:
[----:B------:R-:W-:Y:S05]  /*2de20*/  @!P2 BRA `(.L_x_292) ;  /* 0x000000000004a947 */ /* 0x000fea0003800000 */
[----:B------:R-:W-:Y:S01]  /*2de30*/  BPT.TRAP 0x1 ;  /* 0x000000040000795c */ /* 0x000fe20000300000 */
.L_x_292:
[----:B------:R-:W-:Y:S01]  /*2de40*/  SYNCS.ARRIVE.TRANS64.RED.A1T0 RZ, [UR7], RZ ;  /* 0x000000ffffff79a7 */ /* 0x000fe20008100407 */
[----:B------:R-:W-:Y:S05]  /*2de50*/  @!P2 BRA `(.L_x_293) ;  /* 0x000000000004a947 */ /* 0x000fea0003800000 */
[----:B------:R-:W-:Y:S01]  /*2de60*/  BPT.TRAP 0x1 ;  /* 0x000000040000795c */ /* 0x000fe20000300000 */
.L_x_293:
[----:B------:R-:W1:Y:S02]  /*2de70*/  SYNCS.PHASECHK.TRANS64.TRYWAIT P1, [UR4+0x344e0], R2 ;  /* 0x0344e002ff0075a7 */ /* 0x000e640008020144 */
[----:B-1----:R-:W-:Y:S05]  /*2de80*/  @!P1 BRA `(.L_x_294) ;  /* 0x0000007400fc9947 */ /* 0x002fea0003800000 */
.L_x_583:
        /* <DEDUP_REMOVED lines=10> */
.L_x_297:
[----:B--234-:R-:W1:Y:S02]  /*2df30*/  LDC R3, c[0x0][0x828] ;  /* 0x00020a00ff037b82 */ /* 0x01ce640000000800 */
[----:B-1----:R1:W-:Y:S02]  /*2df40*/  SYNCS.ARRIVE.TRANS64.RED.A0TR RZ, [UR4+0x344c0], R3 ;  /* 0x0344c003ffff79a7 */ /* 0x0023e40008300404 */
.L_x_296:
[----:B------:R-:W-:Y:S05]  /*2df50*/  BSYNC B0 ;  /* 0x0000000000007941 */ /* 0x000fea0003800000 */
.L_x_295:
[----:B------:R-:W-:Y:S05]  /*2df60*/  @!P2 BRA `(.L_x_298) ;  /* 0x000000000004a947 */ /* 0x000fea0003800000 */
[----:B------:R-:W-:Y:S01]  /*2df70*/  BPT.TRAP 0x1 ;  /* 0x000000040000795c */ /* 0x000fe20000300000 */
.L_x_298:
[----:B------:R-:W-:Y:S01]  /*2df80*/  SYNCS.ARRIVE.TRANS64.RED.A1T0 RZ, [UR8], RZ ;  /* 0x000000ffffff79a7 */ /* 0x000fe20008100408 */
[----:B------:R-:W-:Y:S05]  /*2df90*/  @!P2 BRA `(.L_x_299) ;  /* 0x000000000004a947 */ /* 0x000fea0003800000 */
[----:B------:R-:W-:Y:S01]  /*2dfa0*/  BPT.TRAP 0x1 ;  /* 0x000000040000795c */ /* 0x000fe20000300000 */
.L_x_299:
[----:B------:R-:W1:Y:S02]  /*2dfb0*/  SYNCS.PHASECHK.TRANS64.TRYWAIT P1, [UR4+0x344e8], R2 ;  /* 0x0344e802ff0075a7 */ /* 0x000e640008020144 */
[----:B-1----:R-:W-:Y:S05]  /*2dfc0*/  @!P1 BRA `(.L_x_300) ;  /* 0x0000007400c49947 */ /* 0x002fea0003800000 */
.L_x_584:
        /* <DEDUP_REMOVED lines=10> */
.L_x_303:
[----:B--234-:R-:W1:Y:S02]  /*2e070*/  LDC R3, c[0x0][0x828] ;  /* 0x00020a00ff037b82 */ /* 0x01ce640000000800 */
[----:B-1----:R1:W-:Y:S02]  /*2e080*/  SYNCS.ARRIVE.TRANS64.RED.A0TR RZ, [UR4+0x344c8], R3 ;  /* 0x0344c803ffff79a7 */ /* 0x0023e40008300404 */
.L_x_302:
[----:B------:R-:W-:Y:S05]  /*2e090*/  BSYNC B0 ;  /* 0x0000000000007941 */ /* 0x000fea0003800000 */
.L_x_301:
[----:B------:R-:W-:Y:S05]  /*2e0a0*/  @!P2 BRA `(.L_x_304) ;  /* 0x000000000004a947 */ /* 0x000fea0003800000 */
[----:B------:R-:W-:Y:S01]  /*2e0b0*/  BPT.TRAP 0x1 ;  /* 0x000000040000795c */ /* 0x000fe20000300000 */
.L_x_304:
[----:B------:R-:W-:Y:S01]  /*2e0c0*/  SYNCS.ARRIVE.TRANS64.RED.A1T0 RZ, [UR9], RZ ;  /* 0x000000ffffff79a7 */ /* 0x000fe20008100409 */
[----:B------:R-:W-:Y:S01]  /*2e0d0*/  UIADD3 UR31, UR15, 0x40, URZ ;  /* 0x000000400f1f7890 */ /* 0x000fe2000fffe03f */
[----:B------:R-:W-:Y:S11]  /*2e0e0*/  @!P2 BRA `(.L_x_305) ;  /* 0x000000000004a947 */ /* 0x000ff60003800000 */
[----:B------:R-:W-:Y:S01]  /*2e0f0*/  BPT.TRAP 0x1 ;  /* 0x000000040000795c */ /* 0x000fe20000300000 */
.L_x_305:
[----:B------:R-:W1:Y:S02]  /*2e100*/  SYNCS.PHASECHK.TRANS64.TRYWAIT P1, [UR4+0x344d0], R8 ;  /* 0x0344d008ff0075a7 */ /* 0x000e640008020144 */
[----:B-1----:R-:W-:Y:S05]  /*2e110*/  @!P1 BRA `(.L_x_306) ;  /* 0x0000007400889947 */ /* 0x002fea0003800000 */
.L_x_585:
[----:B------:R-:W-:Y:S04]  /*2e120*/  BSSY B0, `(.L_x_307) ;  /* 0x000000b000007945 */ /* 0x000fe80003800000 */
[----:B------:R-:W-:Y:S05]  /*2e130*/  @P0 BRA `(.L_x_308) ;  /* 0x0000000000240947 */ /* 0x000fea0003800000 */
[----:B------:R-:W-:Y:S01]  /*2e140*/  UIADD3 UR28, UR4, 0x30000, URZ ;  /* 0x00030000041c7890 */ /* 0x000fe2000fffe03f */
[----:B------:R-:W-:Y:S01]  /*2e150*/  UMOV UR12, 0x0 ;  /* 0x00000000000c7882 */ /* 0x000fe20000000000 */
[----:B------:R-:W-:Y:S01]  /*2e160*/  UMOV UR13, 0x10000000 ;  /* 0x10000000000d7882 */ /* 0x000fe20000000000 */
[----:B------:R-:W-:-:S06]  /*2e170*/  UMOV UR30, UR14 ;  /* 0x0000000e001e7c82 */ /* 0x000fcc0008000000 */
[----:B------:R1:W-:Y:S02]  /*2e180*/  UTMALDG.2D [UR28], [UR10], desc[UR12] ;  /* 0x00000c1c0a0075b4 */ /* 0x0003e40008009000 */
[----:B-1----:R-:W-:Y:S05]  /*2e190*/  @!P2 BRA `(.L_x_309) ;  /* 0x000000000004a947 */ /* 0x002fea0003800000 */
[----:B------:R-:W-:Y:S01]  /*2e1a0*/  BPT.TRAP 0x1 ;  /* 0x000000040000795c */ /* 0x000fe20000300000 */
.L_x_309:
[----:B--234-:R-:W1:Y:S02]  /*2e1b0*/  LDC R3, c[0x0][0x828] ;  /* 0x00020a00ff037b82 */ /* 0x01ce640000000800 */
[----:B-1----:R1:W-:Y:S02]  /*2e1c0*/  SYNCS.ARRIVE.TRANS64.RED.A0TR RZ, [UR4+0x344b0], R3 ;  /* 0x0344b003ffff79a7 */ /* 0x0023e40008300404 */
.L_x_308:
[----:B------:R-:W-:Y:S05]  /*2e1d0*/  BSYNC B0 ;  /* 0x0000000000007941 */ /* 0x000fea0003800000 */
.L_x_307:
[----:B------:R-:W-:Y:S05]  /*2e1e0*/  @!P2 BRA `(.L_x_310) ;  /* 0x000000000004a947 */ /* 0x000fea0003800000 */
[----:B------:R-:W-:Y:S01]  /*2e1f0*/  BPT.TRAP 0x1 ;  /* 0x000000040000795c */ /* 0x000fe20000300000 */
.L_x_310:
[----:B------:R-:W-:Y:S01]  /*2e200*/  SYNCS.ARRIVE.TRANS64.RED.A1T0 RZ, [UR6], RZ ;  /* 0x000000ffffff79a7 */ /* 0x000fe20008100406 */
[----:B------:R-:W-:Y:S05]  /*2e210*/  @!P2 BRA `(.L_x_311) ;  /* 0x000000000004a947 */ /* 0x000fea0003800000 */
[----:B------:R-:W-:Y:S01]  /*2e220*/  BPT.TRAP 0x1 ;  /* 0x000000040000795c */ /* 0x000fe20000300000 */
.L_x_311:
[----:B------:R-:W1:Y:S02]  /*2e230*/  SYNCS.PHASECHK.TRANS64.TRYWAIT P1, [UR4+0x344d8], R8 ;  /* 0x0344d808ff0075a7 */ /* 0x000e640008020144 */
[----:B-1----:R-:W-:Y:S05]  /*2e240*/  @!P1 BRA `(.L_x_312) ;  /* 0x0000007400549947 */ /* 0x002fea0003800000 */
.L_x_586:
        /* <DEDUP_REMOVED lines=10> */
.L_x_315:
[----:B--234-:R-:W1:Y:S02]  /*2e2f0*/  LDC R3, c[0x0][0x828] ;  /* 0x00020a00ff037b82 */ /* 0x01ce640000000800 */
[----:B-1----:R1:W-:Y:S02]  /*2e300*/  SYNCS.ARRIVE.TRANS64.RED.A0TR RZ, [UR4+0x344b8], R3 ;  /* 0x0344b803ffff79a7 */ /* 0x0023e40008300404 */
.L_x_314:
[----:B------:R-:W-:Y:S05]  /*2e310*/  BSYNC B0 ;  /* 0x0000000000007941 */ /* 0x000fea0003800000 */
.L_x_313:
[----:B------:R-:W-:Y:S05]  /*2e320*/  @!P2 BRA `(.L_x_316) ;  /* 0x000000000004a947 */ /* 0x000fea0003800000 */
[----:B------:R-:W-:Y:S01]  /*2e330*/  BPT.TRAP 0x1 ;  /* 0x000000040000795c */ /* 0x000fe20000300000 */
.L_x_316:
[----:B------:R-:W-:Y:S01]  /*2e340*/  SYNCS.ARRIVE.TRANS64.RED.A1T0 RZ, [UR7], RZ ;  /* 0x000000ffffff79a7 */ /* 0x000fe20008100407 */
[----:B------:R-:W-:Y:S05]  /*2e350*/  @!P2 BRA `(.L_x_317) ;  /* 0x000000000004a947 */ /* 0x000fea0003800000 */
[----:B------:R-:W-:Y:S01]  /*2e360*/  BPT.TRAP 0x1 ;  /* 0x000000040000795c */ /* 0x000fe20000300000 */
.L_x_317:
[----:B------:R-:W1:Y:S02]  /*2e370*/  SYNCS.PHASECHK.TRANS64.TRYWAIT P1, [UR4+0x344e0], R8 ;  /* 0x0344e008ff0075a7 */ /* 0x000e640008020144 */
[----:B-1----:R-:W-:Y:S05]  /*2e380*/  @!P1 BRA `(.L_x_318) ;  /* 0x00000074001c9947 */ /* 0x002fea0003800000 */
.L_x_587:
        /* <DEDUP_REMOVED lines=10> */
.L_x_321:
[----:B--234-:R-:W1:Y:S02]  /*2e430*/  LDC R3, c[0x0][0x828] ;  /* 0x00020a00ff037b82 */ /* 0x01ce640000000800 */
[----:B-1----:R1:W-:Y:S02]  /*2e440*/  SYNCS.ARRIVE.TRANS64.RED.A0TR RZ, [UR4+0x344c0], R3 ;  /* 0x0344c003ffff79a7 */ /* 0x0023e40008300404 */
.L_x_320:
[----:B------:R-:W-:Y:S05]  /*2e450*/  BSYNC B0 ;  /* 0x0000000000007941 */ /* 0x000fea0003800000 */
.L_x_319:
[----:B------:R-:W-:Y:S05]  /*2e460*/  @!P2 BRA `(.L_x_322) ;  /* 0x000000000004a947 */ /* 0x000fea0003800000 */
[----:B------:R-:W-:Y:S01]  /*2e470*/  BPT.TRAP 0x1 ;  /* 0x000000040000795c */ /* 0x000fe20000300000 */
.L_x_322:
[----:B------:R-:W-:Y:S01]  /*2e480*/  SYNCS.ARRIVE.TRANS64.RED.A1T0 RZ, [UR8], RZ ;  /* 0x000000ffffff79a7 */ /* 0x000fe20008100408 */
[----:B------:R-:W-:Y:S05]  /*2e490*/  @!P2 BRA `(.L_x_323) ;  /* 0x000000000004a947 */ /* 0x000fea0003800000 */
[----:B------:R-:W-:Y:S01]  /*2e4a0*/  BPT.TRAP 0x1 ;  /* 0x000000040000795c */ /* 0x000fe20000300000 */
.L_x_323:
[----:B------:R-:W1:Y:S02]  /*2e4b0*/  SYNCS.PHASECHK.TRANS64.TRYWAIT P1, [UR4+0x344e8], R8 ;  /* 0x0344e808ff0075a7 */ /* 0x000e640008020144 */
[----:B-1----:R-:W-:Y:S05]  /*2e4c0*/  @!P1 BRA `(.L_x_324) ;  /* 0x0000007000e49947 */ /* 0x002fea0003800000 */
.L_x_588:
        /* <DEDUP_REMOVED lines=10> */
.L_x_327:
[----:B--234-:R-:W1:Y:S02]  /*2e570*/  LDC R3, c[0x0][0x828] ;  /* 0x00020a00ff037b82 */ /* 0x01ce640000000800 */
[----:B-1----:R1:W-:Y:S02]  /*2e580*/  SYNCS.ARRIVE.TRANS64.RED.A0TR RZ, [UR4+0x344c8], R3 ;  /* 0x0344c803ffff79a7 */ /* 0x0023e40008300404 */
.L_x_326:
[----:B------:R-:W-:Y:S05]  /*2e590*/  BSYNC B0 ;  /* 0x0000000000007941 */ /* 0x000fea0003800000 */
.L_x_325:
[----:B------:R-:W-:Y:S05]  /*2e5a0*/  @!P2 BRA `(.L_x_328) ;  /* 0x000000000004a947 */ /* 0x000fea0003800000 */
[----:B------:R-:W-:Y:S01]  /*2e5b0*/  BPT.TRAP 0x1 ;  /* 0x000000040000795c */ /* 0x000fe20000300000 */
.L_x_328:
[----:B------:R-:W-:Y:S01]  /*2e5c0*/  SYNCS.ARRIVE.TRANS64.RED.A1T0 RZ, [UR9], RZ ;  /* 0x000000ffffff79a7 */ /* 0x000fe20008100409 */
[----:B------:R-:W-:Y:S01]  /*2e5d0*/  UIADD3 UR31, UR15, 0x60, URZ ;  /* 0x000000600f1f7890 */ /* 0x000fe2000fffe03f */
[----:B------:R-:W-:Y:S11]  /*2e5e0*/  @!P2 BRA `(.L_x_329) ;  /* 0x000000000004a947 */ /* 0x000ff60003800000 */
[----:B------:R-:W-:Y:S01]  /*2e5f0*/  BPT.TRAP 0x1 ;  /* 0x000000040000795c */ /* 0x000fe20000300000 */
.L_x_329:
[----:B------:R-:W1:Y:S02]  /*2e600*/  SYNCS.PHASECHK.TRANS64.TRYWAIT P1, [UR4+0x344d0], R2 ;  /* 0x0344d002ff0075a7 */ /* 0x000e640008020144 */
[----:B-1----:R-:W-:Y:S05]  /*2e610*/  @!P1 BRA `(.L_x_330) ;  /* 0x0000007000a89947 */ /* 0x002fea0003800000 */
.L_x_589:
        /* <DEDUP_REMOVED lines=9> */
.L_x_333:
[----:B--234-:R-:W1:Y:S02]  /*2e6b0*/  LDC R3, c[0x0][0x828] ;  /* 0x00020a00ff037b82 */ /* 0x01ce640000000800 */
[----:B-1----:R1:W-:Y:S02]  /*2e6c0*/  SYNCS.ARRIVE.TRANS64.RED.A0TR RZ, [UR4+0x344b0], R3 ;  /* 0x0344b003ffff79a7 */ /* 0x0023e40008300404 */
.L_x_332:
[----:B------:R-:W-:Y:S05]  /*2e6d0*/  BSYNC B0 ;  /* 0x0000000000007941 */ /* 0x000fea0003800000 */
.L_x_331:
[----:B------:R-:W-:Y:S05]  /*2e6e0*/  @!P2 BRA `(.L_x_334) ;  /* 0x000000000004a947 */ /* 0x000fea0003800000 */
[----:B------:R-:W-:Y:S01]  /*2e6f0*/  BPT.TRAP 0x1 ;  /* 0x000000040000795c */ /* 0x000fe20000300000 */
.L_x_334:
[----:B------:R-:W-:Y:S01]  /*2e700*/  SYNCS.ARRIVE.TRANS64.RED.A1T0 RZ, [UR6], RZ ;  /* 0x000000ffffff79a7 */ /* 0x000fe20008100406 */
[----:B------:R-:W-:Y:S05]  /*2e710*/  @!P2 BRA `(.L_x_335) ;  /* 0x000000000004a947 */ /* 0x000fea0003800000 */
[----:B------:R-:W-:Y:S01]  /*2e720*/  BPT.TRAP 0x1 ;  /* 0x000000040000795c */ /* 0x000fe20000300000 */
.L_x_335:
[----:B------:R-:W1:Y:S02]  /*2e730*/  SYNCS.PHASECHK.TRANS64.TRYWAIT P1, [UR4+0x344d8], R2 ;  /* 0x0344d802ff0075a7 */ /* 0x000e640008020144 */
[----:B-1----:R-:W-:Y:S05]  /*2e740*/  @!P1 BRA `(.L_x_336) ;  /* 0x0000007000749947 */ /* 0x002fea0003800000 */
.L_x_590:
        /* <DEDUP_REMOVED lines=10> */
.L_x_339:
[----:B--234-:R-:W1:Y:S02]  /*2e7f0*/  LDC R3, c[0x0][0x828] ;  /* 0x00020a00ff037b82 */ /* 0x01ce640000000800 */
[----:B-1----:R1:W-:Y:S02]  /*2e800*/  SYNCS.ARRIVE.TRANS64.RED.A0TR RZ, [UR4+0x344b8], R3 ;  /* 0x0344b803ffff79a7 */ /* 0x0023e40008300404 */
.L_x_338:
[----:B------:R-:W-:Y:S05]  /*2e810*/  BSYNC B0 ;  /* 0x0000000000007941 */ /* 0x000fea0003800000 */
.L_x_337:
[----:B------:R-:W-:Y:S05]  /*2e820*/  @!P2 BRA `(.L_x_340) ;  /* 0x000000000004a947 */ /* 0x000fea0003800000 */
[----:B------:R-:W-:Y:S01]  /*2e830*/  BPT.TRAP 0x1 ;  /* 0x000000040000795c */ /* 0x000fe20000300000 */
.L_x_340:
[----:B------:R-:W-:Y:S01]  /*2e840*/  SYNCS.ARRIVE.TRANS64.RED.A1T0 RZ, [UR7], RZ ;  /* 0x000000ffffff79a7 */ /* 0x000fe20008100407 */
[----:B------:R-:W-:Y:S05]  /*2e850*/  @!P2 BRA `(.L_x_341) ;  /* 0x000000000004a947 */ /* 0x000fea0003800000 */
[----:B------:R-:W-:Y:S01]  /*2e860*/  BPT.TRAP 0x1 ;  /* 0x000000040000795c */ /* 0x000fe20000300000 */
.L_x_341:
[----:B------:R-:W1:Y:S02]  /*2e870*/  SYNCS.PHASECHK.TRANS64.TRYWAIT P1, [UR4+0x344e0], R2 ;  /* 0x0344e002ff0075a7 */ /* 0x000e640008020144 */
[----:B-1----:R-:W-:Y:S05]  /*2e880*/  @!P1 BRA `(.L_x_342) ;  /* 0x00000070003c9947 */ /* 0x002fea0003800000 */
.L_x_591:
        /* <DEDUP_REMOVED lines=10> */
.L_x_345:
[----:B--234-:R-:W1:Y:S02]  /*2e930*/  LDC R3, c[0x0][0x828] ;  /* 0x00020a00ff037b82 */ /* 0x01ce640000000800 */
[----:B-1----:R1:W-:Y:S02]  /*2e940*/  SYNCS.ARRIVE.TRANS64.RED.A0TR RZ, [UR4+0x344c0], R3 ;  /* 0x0344c003ffff79a7 */ /* 0x0023e40008300404 */
.L_x_344:
[----:B------:R-:W-:Y:S05]  /*2e950*/  BSYNC B0 ;  /* 0x0000000000007941 */ /* 0x000fea0003800000 */
.L_x_343:
[----:B------:R-:W-:Y:S05]  /*2e960*/  @!P2 BRA `(.L_x_346) ;  /* 0x000000000004a947 */ /* 0x000fea0003800000 */
[----:B------:R-:W-:Y:S01]  /*2e970*/  BPT.TRAP 0x1 ;  /* 0x000000040000795c */ /* 0x000fe20000300000 */
.L_x_346:
[----:B------:R-:W-:Y:S01]  /*2e980*/  SYNCS.ARRIVE.TRANS64.RED.A1T0 RZ, [UR8], RZ ;  /* 0x000000ffffff79a7 */ /* 0x000fe20008100408 */
[----:B------:R-:W-:Y:S05]  /*2e990*/  @!P2 BRA `(.L_x_347) ;  /* 0x000000000004a947 */ /* 0x000fea0003800000 */
[----:B------:R-:W-:Y:S01]  /*2e9a0*/  BPT.TRAP 0x1 ;  /* 0x000000040000795c */ /* 0x000fe20000300000 */
.L_x_347:
[----:B------:R-:W1:Y:S02]  /*2e9b0*/  SYNCS.PHASECHK.TRANS64.TRYWAIT P1, [UR4+0x344e8], R2 ;  /* 0x0344e802ff0075a7 */ /* 0x000e640008020144 */
[----:B-1----:R-:W-:Y:S05]  /*2e9c0*/  @!P1 BRA `(.L_x_348) ;  /* 0x0000007000049947 */ /* 0x002fea0003800000 */
.L_x_592:
        /* <DEDUP_REMOVED lines=10> */
.L_x_351:
[----:B--234-:R-:W1:Y:S02]  /*2ea70*/  LDC R3, c[0x0][0x828] ;  /* 0x00020a00ff037b82 */ /* 0x01ce640000000800 */
[----:B-1----:R1:W-:Y:S02]  /*2ea80*/  SYNCS.ARRIVE.TRANS64.RED.A0TR RZ, [UR4+0x344c8], R3 ;  /* 0x0344c803ffff79a7 */ /* 0x0023e40008300404 */
.L_x_350:
[----:B------:R-:W-:Y:S05]  /*2ea90*/  BSYNC B0 ;  /* 0x0000000000007941 */ /* 0x000fea0003800000 */
.L_x_349:
[----:B------:R-:W-:Y:S05]  /*2eaa0*/  @!P2 BRA `(.L_x_352) ;  /* 0x000000000004a947 */ /* 0x000fea0003800000 */
[----:B------:R-:W-:Y:S01]  /*2eab0*/  BPT.TRAP 0x1 ;  /* 0x000000040000795c */ /* 0x000fe20000300000 */
.L_x_352:
[----:B------:R-:W-:Y:S01]  /*2eac0*/  SYNCS.ARRIVE.TRANS64.RED.A1T0 RZ, [UR9], RZ ;  /* 0x000000ffffff79a7 */ /* 0x000fe20008100409 */
[----:B------:R-:W-:Y:S01]  /*2ead0*/  UIADD3 UR31, UR15, 0x80, URZ ;  /* 0x000000800f1f7890 */ /* 0x000fe2000fffe03f */
[----:B------:R-:W-:Y:S11]  /*2eae0*/  @!P2 BRA `(.L_x_353) ;  /* 0x000000000004a947 */ /* 0x000ff60003800000 */
[----:B------:R-:W-:Y:S01]  /*2eaf0*/  BPT.TRAP 0x1 ;  /* 0x000000040000795c */ /* 0x000fe20000300000 */
.L_x_353:
[----:B------:R-:W1:Y:S02]  /*2eb00*/  SYNCS.PHASECHK.TRANS64.TRYWAIT P1, [UR4+0x344d0], R8 ;  /* 0x0344d008ff0075a7 */ /* 0x000e640008020144 */
[----:B-1----:R-:W-:Y:S05]  /*2eb10*/  @!P1 BRA `(.L_x_354) ;  /* 0x0000006c00c89947 */ /* 0x002fea0003800000 */
.L_x_593:
        /* <DEDUP_REMOVED lines=9> */
.L_x_357:
[----:B--234-:R-:W1:Y:S02]  /*2ebb0*/  LDC R3, c[0x0][0x828] ;  /* 0x00020a00ff037b82 */ /* 0x01ce640000000800 */
[----:B-1----:R1:W-:Y:S02]  /*2ebc0*/  SYNCS.ARRIVE.TRANS64.RED.A0TR RZ, [UR4+0x344b0], R3 ;  /* 0x0344b003ffff79a7 */ /* 0x0023e40008300404 */
.L_x_356:
[----:B------:R-:W-:Y:S05]  /*2ebd0*/  BSYNC B0 ;  /* 0x0000000000007941 */ /* 0x000fea0003800000 */
.L_x_355:
[----:B------:R-:W-:Y:S05]  /*2ebe0*/  @!P2 BRA `(.L_x_358) ;  /* 0x000000000004a947 */ /* 0x000fea0003800000 */
[----:B------:R-:W-:Y:S01]  /*2ebf0*/  BPT.TRAP 0x1 ;  /* 0x000000040000795c */ /* 0x000fe20000300000 */
.L_x_358:
[----:B------:R-:W-:Y:S01]  /*2ec00*/  SYNCS.ARRIVE.TRANS64.RED.A1T0 RZ, [UR6], RZ ;  /* 0x000000ffffff79a7 */ /* 0x000fe20008100406 */
[----:B------:R-:W-:Y:S05]  /*2ec10*/  @!P2 BRA `(.L_x_359) ;  /* 0x000000000004a947 */ /* 0x000fea0003800000 */
[----:B------:R-:W-:Y:S01]  /*2ec20*/  BPT.TRAP 0x1 ;  /* 0x000000040000795c */ /* 0x000fe20000300000 */
.L_x_359:
[----:B------:R-:W1:Y:S02]  /*2ec30*/  SYNCS.PHASECHK.TRANS64.TRYWAIT P1, [UR4+0x344d8], R8 ;  /* 0x0344d808ff0075a7 */ /* 0x000e640008020144 */
[----:B-1----:R-:W-:Y:S05]  /*2ec40*/  @!P1 BRA `(.L_x_360) ;  /* 0x0000006c00949947 */ /* 0x002fea0003800000 */
.L_x_594:
        /* <DEDUP_REMOVED lines=10> */
.L_x_363:
[----:B--234-:R-:W1:Y:S02]  /*2ecf0*/  LDC R3, c[0x0][0x828] ;  /* 0x00020a00ff037b82 */ /* 0x01ce640000000800 */
[----:B-1----:R1:W-:Y:S02]  /*2ed00*/  SYNCS.ARRIVE.TRANS64.RED.A0TR RZ, [UR4+0x344b8], R3 ;  /* 0x0344b803ffff79a7 */ /* 0x0023e40008300404 */
.L_x_362:
[----:B------:R-:W-:Y:S05]  /*2ed10*/  BSYNC B0 ;  /* 0x0000000000007941 */ /* 0x000fea0003800000 */
.L_x_361:
[----:B------:R-:W-:Y:S05]  /*2ed20*/  @!P2 BRA `(.L_x_364) ;  /* 0x000000000004a947 */ /* 0x000fea0003800000 */
[----:B------:R-:W-:Y:S01]  /*2ed30*/  BPT.TRAP 0x1 ;  /* 0x000000040000795c */ /* 0x000fe20000300000 */
.L_x_364:
[----:B------:R-:W-:Y:S01]  /*2ed40*/  SYNCS.ARRIVE.TRANS64.RED.A1T0 RZ, [UR7], RZ ;  /* 0x000000ffffff79a7 */ /* 0x000fe20008100407 */
[----:B------:R-:W-:Y:S05]  /*2ed50*/  @!P2 BRA `(.L_x_365) ;  /* 0x000000000004a947 */ /* 0x000fea0003800000 */
[----:B------:R-:W-:Y:S01]  /*2ed60*/  BPT.TRAP 0x1 ;  /* 0x000000040000795c */ /* 0x000fe20000300000 */
.L_x_365:
[----:B------:R-:W1:Y:S02]  /*2ed70*/  SYNCS.PHASECHK.TRANS64.TRYWAIT P1, [UR4+0x344e0], R8 ;  /* 0x0344e008ff0075a7 */ /* 0x000e640008020144 */
[----:B-1----:R-:W-:Y:S05]  /*2ed80*/  @!P1 BRA `(.L_x_366) ;  /* 0x0000006c005c9947 */ /* 0x002fea0003800000 */
.L_x_595:
        /* <DEDUP_REMOVED lines=10> */
.L_x_369:
[----:B--234-:R-:W1:Y:S02]  /*2ee30*/  LDC R3, c[0x0][0x828] ;  /* 0x00020a00ff037b82 */ /* 0x01ce640000000800 */
[----:B-1----:R1:W-:Y:S02]  /*2ee40*/  SYNCS.ARRIVE.TRANS64.RED.A0TR RZ, [UR4+0x344c0], R3 ;  /* 0x0344c003ffff79a7 */ /* 0x0023e40008300404 */
.L_x_368:
[----:B------:R-:W-:Y:S05]  /*2ee50*/  BSYNC B0 ;  /* 0x0000000000007941 */ /* 0x000fea0003800000 */
.L_x_367:
[----:B------:R-:W-:Y:S05]  /*2ee60*/  @!P2 BRA `(.L_x_370) ;  /* 0x000000000004a947 */ /* 0x000fea0003800000 */
[----:B------:R-:W-:Y:S01]  /*2ee70*/  BPT.TRAP 0x1 ;  /* 0x000000040000795c */ /* 0x000fe20000300000 */
.L_x_370:
[----:B------:R-:W-:Y:S01]  /*2ee80*/  SYNCS.ARRIVE.TRANS64.RED.A1T0 RZ, [UR8], RZ ;  /* 0x000000ffffff79a7 */ /* 0x000fe20008100408 */
[----:B------:R-:W-:Y:S05]  /*2ee90*/  @!P2 BRA `(.L_x_371) ;  /* 0x000000000004a947 */ /* 0x000fea0003800000 */
[----:B------:R-:W-:Y:S01]  /*2eea0*/  BPT.TRAP 0x1 ;  /* 0x000000040000795c */ /* 0x000fe20000300000 */
.L_x_371:
[----:B------:R-:W1:Y:S02]  /*2eeb0*/  SYNCS.PHASECHK.TRANS64.TRYWAIT P1, [UR4+0x344e8], R8 ;  /* 0x0344e808ff0075a7 */ /* 0x000e640008020144 */
[----:B-1----:R-:W-:Y:S05]  /*2eec0*/  @!P1 BRA `(.L_x_372) ;  /* 0x0000006c00249947 */ /* 0x002fea0003800000 */
.L_x_596:
        /* <DEDUP_REMOVED lines=10> */
.L_x_375:
[----:B--234-:R-:W1:Y:S02]  /*2ef70*/  LDC R3, c[0x0][0x828] ;  /* 0x00020a00ff037b82 */ /* 0x01ce640000000800 */
[----:B-1----:R1:W-:Y:S02]  /*2ef80*/  SYNCS.ARRIVE.TRANS64.RED.A0TR RZ, [UR4+0x344c8], R3 ;  /* 0x0344c803ffff79a7 */ /* 0x0023e40008300404 */
.L_x_374:
[----:B------:R-:W-:Y:S05]  /*2ef90*/  BSYNC B0 ;  /* 0x0000000000007941 */ /* 0x000fea0003800000 */
.L_x_373:
[----:B------:R-:W-:Y:S05]  /*2efa0*/  @!P2 BRA `(.L_x_376) ;  /* 0x000000000004a947 */ /* 0x000fea0003800000 */
[----:B------:R-:W-:Y:S01]  /*2efb0*/  BPT.TRAP 0x1 ;  /* 0x000000040000795c */ /* 0x000fe20000300000 */
.L_x_376:
[----:B------:R-:W-:Y:S01]  /*2efc0*/  SYNCS.ARRIVE.TRANS64.RED.A1T0 RZ, [UR9], RZ ;  /* 0x000000ffffff79a7 */ /* 0x000fe20008100409 */
[----:B------:R-:W-:Y:S01]  /*2efd0*/  UIADD3 UR31, UR15, 0xa0, URZ ;  /* 0x000000a00f1f7890 */ /* 0x000fe2000fffe03f */
[----:B------:R-:W-:Y:S11]  /*2efe0*/  @!P2 BRA `(.L_x_377) ;  /* 0x000000000004a947 */ /* 0x000ff60003800000 */
[----:B------:R-:W-:Y:S01]  /*2eff0*/  BPT.TRAP 0x1 ;  /* 0x000000040000795c */ /* 0x000fe20000300000 */
.L_x_377:
[----:B------:R-:W1:Y:S02]  /*2f000*/  SYNCS.PHASECHK.TRANS64.TRYWAIT P1, [UR4+0x344d0], R2 ;  /* 0x0344d002ff0075a7 */ /* 0x000e640008020144 */
[----:B-1----:R-:W-:Y:S05]  /*2f010*/  @!P1 BRA `(.L_x_378) ;  /* 0x0000006800e89947 */ /* 0x002fea0003800000 */
.L_x_597:
        /* <DEDUP_REMOVED lines=9> */
.L_x_381:
[----:B--234-:R-:W1:Y:S02]  /*2f0b0*/  LDC R3, c[0x0][0x828] ;  /* 0x00020a00ff037b82 */ /* 0x01ce640000000800 */
[----:B-1----:R1:W-:Y:S02]  /*2f0c0*/  SYNCS.ARRIVE.TRANS64.RED.A0TR RZ, [UR4+0x344b0], R3 ;  /* 0x0344b003ffff79a7 */ /* 0x0023e40008300404 */
.L_x_380:
[----:B------:R-:W-:Y:S05]  /*2f0d0*/  BSYNC B0 ;  /* 0x0000000000007941 */ /* 0x000fea0003800000 */
.L_x_379:
[----:B------:R-:W-:Y:S05]  /*2f0e0*/  @!P2 BRA `(.L_x_382) ;  /* 0x000000000004a947 */ /* 0x000fea0003800000 */
[----:B------:R-:W-:Y:S01]  /*2f0f0*/  BPT.TRAP 0x1 ;  /* 0x000000040000795c */ /* 0x000fe20000300000 */
.L_x_382:
[----:B------:R-:W-:Y:S01]  /*2f100*/  SYNCS.ARRIVE.TRANS64.RED.A1T0 RZ, [UR6], RZ ;  /* 0x000000ffffff79a7 */ /* 0x000fe20008100406 */
[----:B------:R-:W-:Y:S05]  /*2f110*/  @!P2 BRA `(.L_x_383) ;  /* 0x000000000004a947 */ /* 0x000fea0003800000 */
[----:B------:R-:W-:Y:S01]  /*2f120*/  BPT.TRAP 0x1 ;  /* 0x000000040000795c */ /* 0x000fe20000300000 */
.L_x_383:
[----:B------:R-:W1:Y:S02]  /*2f130*/  SYNCS.PHASECHK.TRANS64.TRYWAIT P1, [UR4+0x344d8], R2 ;  /* 0x0344d802ff0075a7 */ /* 0x000e640008020144 */
[----:B-1----:R-:W-:Y:S05]  /*2f140*/  @!P1 BRA `(.L_x_384) ;  /* 0x0000006800b49947 */ /* 0x002fea0003800000 */
.L_x_598:
        /* <DEDUP_REMOVED lines=10> */
.L_x_387:
[----:B--234-:R-:W1:Y:S02]  /*2f1f0*/  LDC R3, c[0x0][0x828] ;  /* 0x00020a00ff037b82 */ /* 0x01ce640000000800 */
[----:B-1----:R1:W-:Y:S02]  /*2f200*/  SYNCS.ARRIVE.TRANS64.RED.A0TR RZ, [UR4+0x344b8], R3 ;  /* 0x0344b803ffff79a7 */ /* 0x0023e40008300404 */
.L_x_386:
[----:B------:R-:W-:Y:S05]  /*2f210*/  BSYNC B0 ;  /* 0x0000000000007941 */ /* 0x000fea0003800000 */
.L_x_385:
[----:B------:R-:W-:Y:S05]  /*2f220*/  @!P2 BRA `(.L_x_388) ;  /* 0x000000000004a947 */ /* 0x000fea0003800000 */
[----:B------:R-:W-:Y:S01]  /*2f230*/  BPT.TRAP 0x1 ;  /* 0x000000040000795c */ /* 0x000fe20000300000 */
.L_x_388:
[----:B------:R-:W-:Y:S01]  /*2f240*/  SYNCS.ARRIVE.TRANS64.RED.A1T0 RZ, [UR7], RZ ;  /* 0x000000ffffff79a7 */ /* 0x000fe20008100407 */
[----:B------:R-:W-:Y:S05]  /*2f250*/  @!P2 BRA `(.L_x_389) ;  /* 0x000000000004a947 */ /* 0x000fea0003800000 */
[----:B------:R-:W-:Y:S01]  /*2f260*/  BPT.TRAP 0x1 ;  /* 0x000000040000795c */ /* 0x000fe20000300000 */
.L_x_389:
[----:B------:R-:W1:Y:S02]  /*2f270*/  SYNCS.PHASECHK.TRANS64.TRYWAIT P1, [UR4+0x344e0], R2 ;  /* 0x0344e002ff0075a7 */ /* 0x000e640008020144 */
[----:B-1----:R-:W-:Y:S05]  /*2f280*/  @!P1 BRA `(.L_x_390) ;  /* 0x00000068007c9947 */ /* 0x002fea0003800000 */
.L_x_599:
        /* <DEDUP_REMOVED lines=10> */
.L_x_393:
[----:B--234-:R-:W1:Y:S02]  /*2f330*/  LDC R3, c[0x0][0x828] ;  /* 0x00020a00ff037b82 */ /* 0x01ce640000000800 */
[----:B-1----:R1:W-:Y:S02]  /*2f340*/  SYNCS.ARRIVE.TRANS64.RED.A0TR RZ, [UR4+0x344c0], R3 ;  /* 0x0344c003ffff79a7 */ /* 0x0023e40008300404 */
.L_x_392:
[----:B------:R-:W-:Y:S05]  /*2f350*/  BSYNC B0 ;  /* 0x0000000000007941 */ /* 0x000fea0003800000 */
.L_x_391:
[----:B------:R-:W-:Y:S05]  /*2f360*/  @!P2 BRA `(.L_x_394) ;  /* 0x000000000004a947 */ /* 0x000fea0003800000 */
[----:B------:R-:W-:Y:S01]  /*2f370*/  BPT.TRAP 0x1 ;  /* 0x000000040000795c */ /* 0x000fe20000300000 */
.L_x_394:
[----:B------:R-:W-:Y:S01]  /*2f380*/  SYNCS.ARRIVE.TRANS64.RED.A1T0 RZ, [UR8], RZ ;  /* 0x000000ffffff79a7 */ /* 0x000fe20008100408 */
[----:B------:R-:W-:Y:S05]  /*2f390*/  @!P2 BRA `(.L_x_395) ;  /* 0x000000000004a947 */ /* 0x000fea0003800000 */
[----:B------:R-:W-:Y:S01]  /*2f3a0*/  BPT.TRAP 0x1 ;  /* 0x000000040000795c */ /* 0x000fe20000300000 */
.L_x_395:
[----:B------:R-:W1:Y:S02]  /*2f3b0*/  SYNCS.PHASECHK.TRANS64.TRYWAIT P1, [UR4+0x344e8], R2 ;  /* 0x0344e802ff0075a7 */ /* 0x000e640008020144 */
[----:B-1----:R-:W-:Y:S05]  /*2f3c0*/  @!P1 BRA `(.L_x_396) ;  /* 0x0000006800449947 */ /* 0x002fea0003800000 */
.L_x_600:
        /* <DEDUP_REMOVED lines=10> */
.L_x_399:
[----:B--234-:R-:W1:Y:S02]  /*2f470*/  LDC R3, c[0x0][0x828] ;  /* 0x00020a00ff037b82 */ /* 0x01ce640000000800 */
[----:B-1----:R1:W-:Y:S02]  /*2f480*/  SYNCS.ARRIVE.TRANS64.RED.A0TR RZ, [UR4+0x344c8], R3 ;  /* 0x0344c803ffff79a7 */ /* 0x0023e40008300404 */
.L_x_398:
[----:B------:R-:W-:Y:S05]  /*2f490*/  BSYNC B0 ;  /* 0x0000000000007941 */ /* 0x000fea0003800000 */
.L_x_397:
[----:B------:R-:W-:Y:S05]  /*2f4a0*/  @!P2 BRA `(.L_x_400) ;  /* 0x000000000004a947 */ /* 0x000fea0003800000 */
[----:B------:R-:W-:Y:S01]  /*2f4b0*/  BPT.TRAP 0x1 ;  /* 0x000000040000795c */ /* 0x000fe20000300000 */
.L_x_400:
[----:B------:R-:W-:Y:S01]  /*2f4c0*/  SYNCS.ARRIVE.TRANS64.RED.A1T0 RZ, [UR9], RZ ;  /* 0x000000ffffff79a7 */ /* 0x000fe20008100409 */
[----:B------:R-:W-:Y:S01]  /*2f4d0*/  UIADD3 UR31, UR15, 0xc0, URZ ;  /* 0x000000c00f1f7890 */ /* 0x000fe2000fffe03f */
[----:B------:R-:W-:Y:S11]  /*2f4e0*/  @!P2 BRA `(.L_x_401) ;  /* 0x000000000004a947 */ /* 0x000ff60003800000 */
[----:B------:R-:W-:Y:S01]  /*2f4f0*/  BPT.TRAP 0x1 ;  /* 0x000000040000795c */ /* 0x000fe20000300000 */
.L_x_401:
[----:B------:R-:W1:Y:S02]  /*2f500*/  SYNCS.PHASECHK.TRANS64.TRYWAIT P1, [UR4+0x344d0], R8 ;  /* 0x0344d008ff0075a7 */ /* 0x000e640008020144 */
[----:B-1----:R-:W-:Y:S05]  /*2f510*/  @!P1 BRA `(.L_x_402) ;  /* 0x0000006800089947 */ /* 0x002fea0003800000 */
.L_x_601:
        /* <DEDUP_REMOVED lines=9> */
.L_x_405:
[----:B--234-:R-:W1:Y:S02]  /*2f5b0*/  LDC R3, c[0x0][0x828] ;  /* 0x00020a00ff037b82 */ /* 0x01ce640000000800 */
[----:B-1----:R1:W-:Y:S02]  /*2f5c0*/  SYNCS.ARRIVE.TRANS64.RED.A0TR RZ, [UR4+0x344b0], R3 ;  /* 0x0344b003ffff79a7 */ /* 0x0023e40008300404 */
.L_x_404:
[----:B------:R-:W-:Y:S05]  /*2f5d0*/  BSYNC B0 ;  /* 0x0000000000007941 */ /* 0x000fea0003800000 */
.L_x_403:
[----:B------:R-:W-:Y:S05]  /*2f5e0*/  @!P2 BRA `(.L_x_406) ;  /* 0x000000000004a947 */ /* 0x000fea0003800000 */
[----:B------:R-:W-:Y:S01]  /*2f5f0*/  BPT.TRAP 0x1 ;  /* 0x000000040000795c */ /* 0x000fe20000300000 */
.L_x_406:
[----:B------:R-:W-:Y:S01]  /*2f600*/  SYNCS.ARRIVE.TRANS64.RED.A1T0 RZ, [UR6], RZ ;  /* 0x000000ffffff79a7 */ /* 0x000fe20008100406 */
[----:B------:R-:W-:Y:S05]  /*2f610*/  @!P2 BRA `(.L_x_407) ;  /* 0x000000000004a947 */ /* 0x000fea0003800000 */
[----:B------:R-:W-:Y:S01]  /*2f620*/  BPT.TRAP 0x1 ;  /* 0x000000040000795c */ /* 0x000fe20000300000 */
.L_x_407:
[----:B------:R-:W1:Y:S02]  /*2f630*/  SYNCS.PHASECHK.TRANS64.TRYWAIT P1, [UR4+0x344d8], R8 ;  /* 0x0344d808ff0075a7 */ /* 0x000e640008020144 */
[----:B-1----:R-:W-:Y:S05]  /*2f640*/  @!P1 BRA `(.L_x_408) ;  /* 0x0000006400d49947 */ /* 0x002fea0003800000 */
.L_x_602:
        /* <DEDUP_REMOVED lines=10> */
.L_x_411:
[----:B--234-:R-:W1:Y:S02]  /*2f6f0*/  LDC R3, c[0x0][0x828] ;  /* 0x00020a00ff037b82 */ /* 0x01ce640000000800 */
[----:B-1----:R1:W-:Y:S02]  /*2f700*/  SYNCS.ARRIVE.TRANS64.RED.A0TR RZ, [UR4+0x344b8], R3 ;  /* 0x0344b803ffff79a7 */ /* 0x0023e40008300404 */
.L_x_410:
[----:B------:R-:W-:Y:S05]  /*2f710*/  BSYNC B0 ;  /* 0x0000000000007941 */ /* 0x000fea0003800000 */
.L_x_409:
[----:B------:R-:W-:Y:S05]  /*2f720*/  @!P2 BRA `(.L_x_412) ;  /* 0x000000000004a947 */ /* 0x000fea0003800000 */
[----:B------:R-:W-:Y:S01]  /*2f730*/  BPT.TRAP 0x1 ;  /* 0x000000040000795c */ /* 0x000fe20000300000 */
.L_x_412:
[----:B------:R-:W-:Y:S01]  /*2f740*/  SYNCS.ARRIVE.TRANS64.RED.A1T0 RZ, [UR7], RZ ;  /* 0x000000ffffff79a7 */ /* 0x000fe20008100407 */
[----:B------:R-:W-:Y:S05]  /*2f750*/  @!P2 BRA `(.L_x_413) ;  /* 0x000000000004a947 */ /* 0x000fea0003800000 */
[----:B------:R-:W-:Y:S01]  /*2f760*/  BPT.TRAP 0x1 ;  /* 0x000000040000795c */ /* 0x000fe20000300000 */
.L_x_413:
[----:B------:R-:W1:Y:S02]  /*2f770*/  SYNCS.PHASECHK.TRANS64.TRYWAIT P1, [UR4+0x344e0], R8 ;  /* 0x0344e008ff0075a7 */ /* 0x000e640008020144 */
[----:B-1----:R-:W-:Y:S05]  /*2f780*/  @!P1 BRA `(.L_x_414) ;  /* 0x00000064009c9947 */ /* 0x002fea0003800000 */
.L_x_603:
        /* <DEDUP_REMOVED lines=10> */
.L_x_417:
[----:B--234-:R-:W1:Y:S02]  /*2f830*/  LDC R3, c[0x0][0x828] ;  /* 0x00020a00ff037b82 */ /* 0x01ce640000000800 */
[----:B-1----:R1:W-:Y:S02]  /*2f840*/  SYNCS.ARRIVE.TRANS64.RED.A0TR RZ, [UR4+0x344c0], R3 ;  /* 0x0344c003ffff79a7 */ /* 0x0023e40008300404 */
.L_x_416:
[----:B------:R-:W-:Y:S05]  /*2f850*/  BSYNC B0 ;  /* 0x0000000000007941 */ /* 0x000fea0003800000 */
.L_x_415:
[----:B------:R-:W-:Y:S05]  /*2f860*/  @!P2 BRA `(.L_x_418) ;  /* 0x000000000004a947 */ /* 0x000fea0003800000 */
[----:B------:R-:W-:Y:S01]  /*2f870*/  BPT.TRAP 0x1 ;  /* 0x000000040000795c */ /* 0x000fe20000300000 */
.L_x_418:
[----:B------:R-:W-:Y:S01]  /*2f880*/  SYNCS.ARRIVE.TRANS64.RED.A1T0 RZ, [UR8], RZ ;  /* 0x000000ffffff79a7 */ /* 0x000fe20008100408 */
[----:B------:R-:W-:Y:S05]  /*2f890*/  @!P2 BRA `(.L_x_419) ;  /* 0x000000000004a947 */ /* 0x000fea0003800000 */
[----:B------:R-:W-:Y:S01]  /*2f8a0*/  BPT.TRAP 0x1 ;  /* 0x000000040000795c */ /* 0x000fe20000300000 */
.L_x_419:
[----:B------:R-:W1:Y:S02]  /*2f8b0*/  SYNCS.PHASECHK.TRANS64.TRYWAIT P1, [UR4+0x344e8], R8 ;  /* 0x0344e808ff0075a7 */ /* 0x000e640008020144 */
[----:B-1----:R-:W-:Y:S05]  /*2f8c0*/  @!P1 BRA `(.L_x_420) ;  /* 0x0000006400649947 */ /* 0x002fea0003800000 */
.L_x_604:
        /* <DEDUP_REMOVED lines=10> */
.L_x_423:
[----:B--234-:R-:W1:Y:S02]  /*2f970*/  LDC R3, c[0x0][0x828] ;  /* 0x00020a00ff037b82 */ /* 0x01ce640000000800 */
[----:B-1----:R1:W-:Y:S02]  /*2f980*/  SYNCS.ARRIVE.TRANS64.RED.A0TR RZ, [UR4+0x344c8], R3 ;  /* 0x0344c803ffff79a7 */ /* 0x0023e40008300404 */
.L_x_422:
[----:B------:R-:W-:Y:S05]  /*2f990*/  BSYNC B0 ;  /* 0x0000000000007941 */ /* 0x000fea0003800000 */
.L_x_421:
[----:B------:R-:W-:Y:S05]  /*2f9a0*/  @!P2 BRA `(.L_x_424) ;  /* 0x000000000004a947 */ /* 0x000fea0003800000 */
[----:B------:R-:W-:Y:S01]  /*2f9b0*/  BPT.TRAP 0x1 ;  /* 0x000000040000795c */ /* 0x000fe20000300000 */
.L_x_424:
[----:B------:R-:W-:Y:S01]  /*2f9c0*/  SYNCS.ARRIVE.TRANS64.RED.A1T0 RZ, [UR9], RZ ;  /* 0x000000ffffff79a7 */ /* 0x000fe20008100409 */
[----:B------:R-:W-:Y:S01]  /*2f9d0*/  UIADD3 UR15, UR15, 0xe0, URZ ;  /* 0x000000e00f0f7890 */ /* 0x000fe2000fffe03f */
[----:B------:R-:W-:Y:S11]  /*2f9e0*/  @!P2 BRA `(.L_x_425) ;  /* 0x000000000004a947 */ /* 0x000ff60003800000 */
[----:B------:R-:W-:Y:S01]  /*2f9f0*/  BPT.TRAP 0x1 ;  /* 0x000000040000795c */ /* 0x000fe20000300000 */
.L_x_425:
[----:B------:R-:W1:Y:S02]  /*2fa00*/  SYNCS.PHASECHK.TRANS64.TRYWAIT P1, [UR4+0x344d0], R2 ;  /* 0x0344d002ff0075a7 */ /* 0x000e640008020144 */
[----:B-1----:R-:W-:Y:S05]  /*2fa10*/  @!P1 BRA `(.L_x_426) ;  /* 0x0000006400289947 */ /* 0x002fea0003800000 */
.L_x_605:
        /* <DEDUP_REMOVED lines=9> */
.L_x_429:
[----:B--234-:R-:W1:Y:S02]  /*2fab0*/  LDC R3, c[0x0][0x828] ;  /* 0x00020a00ff037b82 */ /* 0x01ce640000000800 */
[----:B-1----:R1:W-:Y:S02]  /*2fac0*/  SYNCS.ARRIVE.TRANS64.RED.A0TR RZ, [UR4+0x344b0], R3 ;  /* 0x0344b003ffff79a7 */ /* 0x0023e40008300404 */
.L_x_428:
[----:B------:R-:W-:Y:S05]  /*2fad0*/  BSYNC B0 ;  /* 0x0000000000007941 */ /* 0x000fea0003800000 */
.L_x_427:
[----:B------:R-:W-:Y:S05]  /*2fae0*/  @!P2 BRA `(.L_x_430) ;  /* 0x000000000004a947 */ /* 0x000fea0003800000 */
[----:B------:R-:W-:Y:S01]  /*2faf0*/  BPT.TRAP 0x1 ;  /* 0x000000040000795c */ /* 0x000fe20000300000 */
.L_x_430:
[----:B------:R-:W-:Y:S01]  /*2fb00*/  SYNCS.ARRIVE.TRANS64.RED.A1T0 RZ, [UR6], RZ ;  /* 0x000000ffffff79a7 */ /* 0x000fe20008100406 */
[----:B------:R-:W-:Y:S05]  /*2fb10*/  @!P2 BRA `(.L_x_431) ;  /* 0x000000000004a947 */ /* 0x000fea0003800000 */
[----:B------:R-:W-:Y:S01]  /*2fb20*/  BPT.TRAP 0x1 ;  /* 0x000000040000795c */ /* 0x000fe20000300000 */
.L_x_431:
[----:B------:R-:W1:Y:S02]  /*2fb30*/  SYNCS.PHASECHK.TRANS64.TRYWAIT P1, [UR4+0x344d8], R2 ;  /* 0x0344d802ff0075a7 */ /* 0x000e640008020144 */
[----:B-1----:R-:W-:Y:S05]  /*2fb40*/  @!P1 BRA `(.L_x_432) ;  /* 0x0000006000f49947 */ /* 0x002fea0003800000 */
.L_x_606:
        /* <DEDUP_REMOVED lines=10> */
.L_x_435:
[----:B--234-:R-:W1:Y:S02]  /*2fbf0*/  LDC R3, c[0x0][0x828] ;  /* 0x00020a00ff037b82 */ /* 0x01ce640000000800 */
[----:B-1----:R1:W-:Y:S02]  /*2fc00*/  SYNCS.ARRIVE.TRANS64.RED.A0TR RZ, [UR4+0x344b8], R3 ;  /* 0x0344b803ffff79a7 */ /* 0x0023e40008300404 */
.L_x_434:
[----:B------:R-:W-:Y:S05]  /*2fc10*/  BSYNC B0 ;  /* 0x0000000000007941 */ /* 0x000fea0003800000 */
.L_x_433:
[----:B------:R-:W-:Y:S05]  /*2fc20*/  @!P2 BRA `(.L_x_436) ;  /* 0x000000000004a947 */ /* 0x000fea0003800000 */
[----:B------:R-:W-:Y:S01]  /*2fc30*/  BPT.TRAP 0x1 ;  /* 0x000000040000795c */ /* 0x000fe20000300000 */
.L_x_436:
[----:B------:R-:W-:Y:S01]  /*2fc40*/  SYNCS.ARRIVE.TRANS64.RED.A1T0 RZ, [UR7], RZ ;  /* 0x000000ffffff79a7 */ /* 0x000fe20008100407 */
[----:B------:R-:W-:Y:S05]  /*2fc50*/  @!P2 BRA `(.L_x_437) ;  /* 0x000000000004a947 */ /* 0x000fea0003800000 */
[----:B------:R-:W-:Y:S01]  /*2fc60*/  BPT.TRAP 0x1 ;  /* 0x000000040000795c */ /* 0x000fe20000300000 */
.L_x_437:
[----:B------:R-:W1:Y:S02]  /*2fc70*/  SYNCS.PHASECHK.TRANS64.TRYWAIT P1, [UR4+0x344e0], R2 ;  /* 0x0344e002ff0075a7 */ /* 0x000e640008020144 */
[----:B-1----:R-:W-:Y:S05]  /*2fc80*/  @!P1 BRA `(.L_x_438) ;  /* 0x0000006000bc9947 */ /* 0x002fea0003800000 */
.L_x_607:
[----:B------:R-:W-:Y:S04]  /*2fc90*/  BSSY B0, `(.L_x_439) ;  /* 0x000000d000007945 */ /* 0x000fe80003800000 */
[----:B------:R-:W-:Y:S05]  /*2fca0*/  @P0 BRA `(.L_x_440) ;  /* 0x00000000002c0947 */ /* 0x000fea0003800000 */
[----:B------:R-:W-:Y:S02]  /*2fcb0*/  UIADD3 UR18, UR14, 0x80, URZ ;  /* 0x000000800e127890 */ /* 0x000fe4000fffe03f */
[----:B------:R-:W-:Y:S01]  /*2fcc0*/  UIADD3 UR16, UR4, 0x32000, URZ ;  /* 0x0003200004107890 */ /* 0x000fe2000fffe03f */
[----:B------:R-:W-:Y:S01]  /*2fcd0*/  UMOV UR6, 0x0 ;  /* 0x0000000000067882 */ /* 0x000fe20000000000 */
[----:B------:R-:W-:Y:S01]  /*2fce0*/  UMOV UR7, 0x10000000 ;  /* 0x1000000000077882 */ /* 0x000fe20000000000 */
[----:B------:R-:W-:Y:S01]  /*2fcf0*/  UMOV UR17, UR21 ;  /* 0x0000001500117c82 */ /* 0x000fe20008000000 */
[----:B------:R-:W-:-:S05]  /*2fd00*/  UMOV UR19, UR15 ;  /* 0x0000000f00137c82 */ /* 0x000fca0008000000 */
[----:B------:R1:W-:Y:S02]  /*2fd10*/  UTMALDG.2D [UR16], [UR10], desc[UR6] ;  /* 0x000006100a0075b4 */ /* 0x0003e40008009000 */
[----:B-1----:R-:W-:Y:S05]  /*2fd20*/  @!P2 BRA `(.L_x_441) ;  /* 0x000000000004a947 */ /* 0x002fea0003800000 */
[----:B------:R-:W-:Y:S01]  /*2fd30*/  BPT.TRAP 0x1 ;  /* 0x000000040000795c */ /* 0x000fe20000300000 */
.L_x_441:
[----:B--234-:R-:W1:Y:S02]  /*2fd40*/  LDC R3, c[0x0][0x828] ;  /* 0x00020a00ff037b82 */ /* 0x01ce640000000800 */
[----:B-1----:R1:W-:Y:S02]  /*2fd50*/  SYNCS.ARRIVE.TRANS64.RED.A0TR RZ, [UR4+0x344c0], R3 ;  /* 0x0344c003ffff79a7 */ /* 0x0023e40008300404 */
.L_x_440:
[----:B------:R-:W-:Y:S05]  /*2fd60*/  BSYNC B0 ;  /* 0x0000000000007941 */ /* 0x000fea0003800000 */
.L_x_439:
[----:B------:R-:W-:Y:S05]  /*2fd70*/  @!P2 BRA `(.L_x_442) ;  /* 0x000000000004a947 */ /* 0x000fea0003800000 */
[----:B------:R-:W-:Y:S01]  /*2fd80*/  BPT.TRAP 0x1 ;  /* 0x000000040000795c */ /* 0x000fe20000300000 */
.L_x_442:
[----:B------:R-:W-:Y:S01]  /*2fd90*/  SYNCS.ARRIVE.TRANS64.RED.A1T0 RZ, [UR8], RZ ;  /* 0x000000ffffff79a7 */ /* 0x000fe20008100408 */
[----:B------:R-:W-:Y:S05]  /*2fda0*/  @!P2 BRA `(.L_x_443) ;  /* 0x000000000004a947 */ /* 0x000fea0003800000 */
[----:B------:R-:W-:Y:S01]  /*2fdb0*/  BPT.TRAP 0x1 ;  /* 0x000000040000795c */ /* 0x000fe20000300000 */
.L_x_443:
[----:B------:R-:W1:Y:S02]  /*2fdc0*/  SYNCS.PHASECHK.TRANS64.TRYWAIT P1, [UR4+0x344e8], R2 ;  /* 0x0344e802ff0075a7 */ /* 0x000e640008020144 */
[----:B-1----:R-:W-:Y:S05]  /*2fdd0*/  @!P1 BRA `(.L_x_444) ;  /* 0x0000006000809947 */ /* 0x002fea0003800000 */
.L_x_608:
        /* <DEDUP_REMOVED lines=11> */
.L_x_447:
[----:B------:R-:W1:Y:S02]  /*2fe90*/  LDC R2, c[0x0][0x828] ;  /* 0x00020a00ff027b82 */ /* 0x000e640000000800 */
[----:B-1----:R1:W-:Y:S02]  /*2fea0*/  SYNCS.ARRIVE.TRANS64.RED.A0TR RZ, [UR4+0x344c8], R2 ;  /* 0x0344c802ffff79a7 */ /* 0x0023e40008300404 */
.L_x_446:
[----:B------:R-:W-:Y:S05]  /*2feb0*/  BSYNC B0 ;  /* 0x0000000000007941 */ /* 0x000fea0003800000 */
.L_x_445:
[----:B------:R-:W-:Y:S05]  /*2fec0*/  @!P2 BRA `(.L_x_448) ;  /* 0x000000000004a947 */ /* 0x000fea0003800000 */
[----:B------:R-:W-:Y:S01]  /*2fed0*/  BPT.TRAP 0x1 ;  /* 0x000000040000795c */ /* 0x000fe20000300000 */
.L_x_448:
[----:B------:R-:W-:Y:S01]  /*2fee0*/  ISETP.NE.AND P0, PT, R7, RZ, PT ;  /* 0x000000ff0700720c */ /* 0x000fe20003f05270 */
[----:B------:R-:W-:Y:S01]  /*2fef0*/  SYNCS.ARRIVE.TRANS64.RED.A1T0 RZ, [UR9], RZ ;  /* 0x000000ffffff79a7 */ /* 0x000fe20008100409 */
[CC--:B------:R-:W-:Y:S02]  /*2ff00*/  ISETP.NE.AND P3, PT, R18.reuse, R6.reuse, PT ;  /* 0x000000061200720c */ /* 0x0c0fe40003f65270 */
[----:B------:R-:W-:-:S13]  /*2ff10*/  ISETP.EQ.OR P0, PT, R18, R6, !P0 ;  /* 0x000000061200720c */ /* 0x000fda0004702670 */
[----:B------:R-:W-:Y:S05]  /*2ff20*/  @P0 BRA `(.L_x_449) ;  /* 0x0000000400040947 */ /* 0x000fea0003800000 */
[----:B------:R-:W-:Y:S01]  /*2ff30*/  ELECT P0, URZ, PT ;  /* 0x00000000003f782f */ /* 0x000fe20003800000 */
[----:B------:R-:W-:-:S12]  /*2ff40*/  BSSY B0, `(.L_x_450) ;  /* 0x0000032000007945 */ /* 0x000fd80003800000 */
[----:B------:R-:W-:Y:S05]  /*2ff50*/  @!P0 BRA `(.L_x_451) ;  /* 0x0000000000c08947 */ /* 0x000fea0003800000 */
[----:B-1234-:R-:W1:Y:S08]  /*2ff60*/  LDC.64 R2, c[0x0][0x290] ;  /* 0x0000a400ff027b82 */ /* 0x01ee700000000a00 */
[----:B------:R-:W2:Y:S08]  /*2ff70*/  LDC.64 R10, c[0x0][0x808] ;  /* 0x00020200ff0a7b82 */ /* 0x000eb00000000a00 */
[----:B------:R-:W3:Y:S01]  /*2ff80*/  LDC.64 R14, c[0x0][0x810] ;  /* 0x00020400ff0e7b82 */ /* 0x000ee20000000a00 */
[----:B-1----:R-:W-:-:S05]  /*2ff90*/  IMAD.WIDE R2, R6, 0xc, R2 ;  /* 0x0000000c06027825 */ /* 0x002fca00078e0202 */
[----:B------:R1:W5:Y:S04]  /*2ffa0*/  LDG.E R12, desc[UR38][R2.64] ;  /* 0x00000026020c7981 */ /* 0x000368000c1e1900 */
[----:B-----5:R1:W5:Y:S01]  /*2ffb0*/  LDG.E R13, desc[UR38][R2.64+0x4] ;  /* 0x00000426020d7981 */ /* 0x020362000c1e1900 */
[----:B--2---:R-:W-:Y:S02]  /*2ffc0*/  ISETP.NE.U32.AND P0, PT, R10, RZ, PT ;  /* 0x000000ff0a00720c */ /* 0x004fe40003f05070 */
[----:B------:R-:W-:Y:S02]  /*2ffd0*/  SHF.R.S32.HI R9, RZ, 0x1f, R6 ;  /* 0x0000001fff097819 */ /* 0x000fe40000011406 */
[----:B------:R-:W-:Y:S02]  /*2ffe0*/  ISETP.NE.AND.EX P0, PT, R11, RZ, PT, P0 ;  /* 0x000000ff0b00720c */ /* 0x000fe40003f05300 */
[----:B---3--:R-:W-:-:S04]  /*2fff0*/  ISETP.NE.U32.AND P1, PT, R14, RZ, PT ;  /* 0x000000ff0e00720c */ /* 0x008fc80003f25070 */
[----:B------:R-:W-:-:S07]  /*30000*/  ISETP.NE.AND.EX P1, PT, R15, RZ, PT, P1 ;  /* 0x000000ff0f00720c */ /* 0x000fce0003f25310 */
[----:B-1----:R-:W-:Y:S06]  /*30010*/  @!P0 BRA `(.L_x_452) ;  /* 0x0000000000108947 */ /* 0x002fec0003800000 */
[----:B------:R-:W-:-:S04]  /*30020*/  LEA R2, P0, R6, R10, 0x3 ;  /* 0x0000000a06027211 */ /* 0x000fc800078018ff */
[----:B------:R-:W-:-:S06]  /*30030*/  LEA.HI.X R3, R6, R11, R9, 0x3, P0 ;  /* 0x0000000b06037211 */ /* 0x000fcc00000f1c09 */
[----:B------:R-:W2:Y:S04]  /*30040*/  LDG.E.64 R2, desc[UR38][R2.64] ;  /* 0x0000002602027981 */ /* 0x000ea8000c1e1b00 */
[----:B--2---:R1:W-:Y:S02]  /*30050*/  STS.64 [UR5], R2 ;  /* 0x00000002ff007988 */ /* 0x0043e40008000a05 */
.L_x_452:
[----:B------:R-:W-:Y:S05]  /*30060*/  @!P1 BRA `(.L_x_451) ;  /* 0x00000000007c9947 */ /* 0x000fea0003800000 */
[----:B-1----:R-:W-:-:S04]  /*30070*/  LEA R2, P0, R6, R14, 0x3 ;  /* 0x0000000e06027211 */ /* 0x002fc800078018ff */
[----:B------:R-:W-:Y:S02]  /*30080*/  LEA.HI.X R3, R6, R15, R9, 0x3, P0 ;  /* 0x0000000f06037211 */ /* 0x000fe400000f1c09 */
[----:B------:R-:W1:Y:S04]  /*30090*/  LDS R9, [UR5+0x1c] ;  /* 0x00001c05ff097984 */ /* 0x000e680008000800 */
[----:B------:R-:W2:Y:S01]  /*300a0*/  LDG.E.64 R2, desc[UR38][R2.64] ;  /* 0x0000002602027981 */ /* 0x000ea2000c1e1b00 */
[----:B------:R-:W-:Y:S02]  /*300b0*/  MOV R18, UR5 ;  /* 0x0000000500127c02 */ /* 0x000fe40008000f00 */
[----:B------:R-:W-:Y:S02]  /*300c0*/  CS2R R14, SRZ ;  /* 0x00000000000e7805 */ /* 0x000fe4000001ff00 */
[----:B------:R-:W-:Y:S01]  /*300d0*/  IADD3 R12, R12, -0x1, RZ ;  /* 0xffffffff0c0c7810 */ /* 0x000fe20007ffe0ff */
[----:B------:R-:W-:Y:S01]  /*300e0*/  STS [UR5+0x30], RZ ;  /* 0x000030ffff007988 */ /* 0x000fe20008000805 */
[----:B------:R-:W-:-:S02]  /*300f0*/  SHF.R.U64 R18, R18, 0x4, RZ ;  /* 0x0000000412127819 */ /* 0x000fc400000012ff */
[----:B-----5:R-:W-:-:S03]  /*30100*/  IADD3 R13, R13, -0x1, RZ ;  /* 0xffffffff0d0d7810 */ /* 0x020fc60007ffe0ff */
[----:B------:R-:W-:Y:S04]  /*30110*/  STS [UR5+0x10], R18 ;  /* 0x00001012ff007988 */ /* 0x000fe80008000805 */
[----:B------:R-:W-:Y:S04]  /*30120*/  STS.128 [UR5+0x20], R12 ;  /* 0x0000200cff007988 */ /* 0x000fe80008000c05 */
        /* <DEDUP_REMOVED lines=9> */
[----:B------:R-:W-:Y:S04]  /*301c0*/  STS [UR5+0x1c], R9 ;  /* 0x00001c09ff007988 */ /* 0x000fe80008000805 */
[----:B------:R-:W1:Y:S02]  /*301d0*/  LDS R10, [UR5+0x1c] ;  /* 0x00001c05ff0a7984 */ /* 0x000e640008000800 */
[----:B-1----:R-:W-:-:S05]  /*301e0*/  LOP3.LUT R10, R10, 0xf0, RZ, 0xb8, !PT ;  /* 0x000000f00a0a7812 */ /* 0x002fca00078eb8ff */
[----:B------:R-:W-:Y:S04]  /*301f0*/  STS [UR5+0x1c], R10 ;  /* 0x00001c0aff007988 */ /* 0x000fe80008000805 */
[----:B------:R-:W1:Y:S02]  /*30200*/  LDS R11, [UR5+0x1c] ;  /* 0x00001c05ff0b7984 */ /* 0x000e640008000800 */
[----:B-1----:R-:W-:-:S05]  /*30210*/  LOP3.LUT R19, R11, 0xf00, RZ, 0xb8, !PT ;  /* 0x00000f000b137812 */ /* 0x002fca00078eb8ff */
[----:B------:R-:W-:Y:S04]  /*30220*/  STS.64 [UR5+0x18], R18 ;  /* 0x00001812ff007988 */ /* 0x000fe80008000a05 */
[----:B------:R-:W1:Y:S02]  /*30230*/  LDS R11, [UR5+0x1c] ;  /* 0x00001c05ff0b7984 */ /* 0x000e640008000800 */
[----:B-1----:R-:W-:-:S05]  /*30240*/  LOP3.LUT R2, R11, 0xf000, RZ, 0xb8, !PT ;  /* 0x0000f0000b027812 */ /* 0x002fca00078eb8ff */
[----:B------:R1:W-:Y:S02]  /*30250*/  STS [UR5+0x1c], R2 ;  /* 0x00001c02ff007988 */ /* 0x0003e40008000805 */
.L_x_451:
[----:B------:R-:W-:Y:S05]  /*30260*/  BSYNC B0 ;  /* 0x0000000000007941 */ /* 0x000fea0003800000 */
.L_x_450:
[----:B-1----:R-:W1:Y:S01]  /*30270*/  S2R R2, SR_LANEID ;  /* 0x0000000000027919 */ /* 0x002e620000000000 */
[----:B------:R-:W-:Y:S01]  /*30280*/  NOP ;  /* 0x0000000000007918 */ /* 0x000fe20000000000 */
[----:B------:R-:W-:Y:S01]  /*30290*/  ELECT P0, URZ, PT ;  /* 0x00000000003f782f */ /* 0x000fe20003800000 */
[----:B------:R-:W-:Y:S01]  /*302a0*/  BSSY B0, `(.L_x_453) ;  /* 0x0000008000007945 */ /* 0x000fe20003800000 */
[----:B-1----:R-:W-:-:S04]  /*302b0*/  SHF.L.U32 R10, R2, 0x2, RZ ;  /* 0x00000002020a7819 */ /* 0x002fc800000006ff */
[----:B------:R-:W-:Y:S01]  /*302c0*/  IADD3 R2, P1, R10, UR10, RZ ;  /* 0x0000000a0a027c10 */ /* 0x000fe2000ff3e0ff */
[----:B------:R1:W1:Y:S04]  /*302d0*/  LDS R9, [R10+UR5] ;  /* 0x000000050a097984 */ /* 0x0002680008000800 */
[----:B--234-:R-:W-:Y:S02]  /*302e0*/  IMAD.X R3, RZ, RZ, UR11, P1 ;  /* 0x0000000bff037e24 */ /* 0x01cfe400088e06ff */
[----:B------:R-:W-:Y:S06]  /*302f0*/  @!P0 BRA `(.L_x_454) ;  /* 0x0000000000088947 */ /* 0x000fec0003800000 */
[----:B------:R0:W-:Y:S01]  /*30300*/  UTMACMDFLUSH ;  /* 0x00000000000079b7 */ /* 0x0001e20000000000 */
[----:B------:R-:W-:-:S04]  /*30310*/  DEPBAR.LE SB0, 0x0 ;  /* 0x000080000000791a */ /* 0x000fc80000000000 */
.L_x_454:
[----:B------:R-:W-:Y:S05]  /*30320*/  BSYNC B0 ;  /* 0x0000000000007941 */ /* 0x000fea0003800000 */
.L_x_453:
[----:B-1----:R1:W5:Y:S02]  /*30330*/  ATOMG.E.EXCH.STRONG.GPU PT, RZ, [R2], R9 ;  /* 0x0000000902ff73a8 */ /* 0x00236400041ee100 */
.L_x_449:
[----:B-1----:R-:W2:Y:S01]  /*30340*/  LDL.LU R2, [R1+0x600] ;  /* 0x0006000001027983 */ /* 0x002ea20000300800 */
[----:B------:R-:W-:Y:S01]  /*30350*/  ISETP.NE.AND P1, PT, R7, RZ, PT ;  /* 0x000000ff0700720c */ /* 0x000fe20003f25270 */
[----:B------:R-:W-:Y:S01]  /*30360*/  IMAD.MOV.U32 R18, RZ, RZ, R6 ;  /* 0x000000ffff127224 */ /* 0x000fe200078e0006 */
[----:B------:R-:W-:Y:S02]  /*30370*/  MOV R16, R4 ;  /* 0x0000000400107202 */ /* 0x000fe40000000f00 */
[----:B------:R-:W-:Y:S02]  /*30380*/  MOV R17, R5 ;  /* 0x0000000500117202 */ /* 0x000fe40000000f00 */
[----:B--234-:R-:W-:Y:S02]  /*30390*/  IADD3 R3, R2, 0x1, RZ ;  /* 0x0000000102037810 */ /* 0x01cfe40007ffe0ff */
[----:B------:R-:W-:Y:S02]  /*303a0*/  SEL R2, RZ, 0x1, !P3 ;  /* 0x00000001ff027807 */ /* 0x000fe40005800000 */
[----:B------:R-:W-:-:S04]  /*303b0*/  ISETP.NE.AND P0, PT, R3, 0x8, PT ;  /* 0x000000080300780c */ /* 0x000fc80003f05270 */
[----:B------:R-:W-:Y:S02]  /*303c0*/  SEL R3, R3, RZ, P0 ;  /* 0x000000ff03037207 */ /* 0x000fe40000000000 */
[----:B------:R-:W-:-:S03]  /*303d0*/  SEL R9, RZ, 0x1, P0 ;  /* 0x00000001ff097807 */ /* 0x000fc60000000000 */
[----:B------:R1:W-:Y:S01]  /*303e0*/  STL [R1+0x600], R3 ;  /* 0x0006000301007387 */ /* 0x0003e20000100800 */
[----:B------:R-:W-:Y:S01]  /*303f0*/  LOP3.LUT R0, R0, R9, RZ, 0x3c, !PT ;  /* 0x0000000900007212 */ /* 0x000fe200078e3cff */
[----:B------:R-:W-:Y:S06]  /*30400*/  @P1 BRA `(.L_x_455) ;  /* 0xffffffcc00a41947 */ /* 0x000fec000383ffff */
[----:B-----5:R-:W-:Y:S01]  /*30410*/  ELECT P0, URZ, PT ;  /* 0x00000000003f782f */ /* 0x020fe20003800000 */
[----:B------:R-:W-:-:S12]  /*30420*/  BSSY B0, `(.L_x_456) ;  /* 0x0000017000007945 */ /* 0x000fd80003800000 */
[----:B------:R-:W-:Y:S05]  /*30430*/  @!P0 BRA `(.L_x_457) ;  /* 0x0000000000548947 */ /* 0x000fea0003800000 */
[----:B------:R-:W-:Y:S05]  /*30440*/  @!P2 BRA `(.L_x_458) ;  /* 0x000000000004a947 */ /* 0x000fea0003800000 */
[----:B------:R-:W-:Y:S01]  /*30450*/  BPT.TRAP 0x1 ;  /* 0x000000040000795c */ /* 0x000fe20000300000 */
.L_x_458:
[----:B------:R-:W2:Y:S02]  /*30460*/  SYNCS.PHASECHK.TRANS64.TRYWAIT P0, [UR4+0x344d0], R8 ;  /* 0x0344d008ff0075a7 */ /* 0x000ea40008000144 */
[----:B--2---:R-:W-:Y:S05]  /*30470*/  @!P0 BRA `(.L_x_459) ;  /* 0x0000005800f08947 */ /* 0x004fea0003800000 */
.L_x_609:
[----:B------:R-:W-:Y:S05]  /*30480*/  @!P2 BRA `(.L_x_460) ;  /* 0x000000000004a947 */ /* 0x000fea0003800000 */
[----:B------:R-:W-:Y:S01]  /*30490*/  BPT.TRAP 0x1 ;  /* 0x000000040000795c */ /* 0x000fe20000300000 */
.L_x_460:
[----:B------:R-:W2:Y:S02]  /*304a0*/  SYNCS.PHASECHK.TRANS64.TRYWAIT P0, [UR4+0x344d8], R8 ;  /* 0x0344d808ff0075a7 */ /* 0x000ea40008000144 */
[----:B--2---:R-:W-:Y:S05]  /*304b0*/  @!P0 BRA `(.L_x_461) ;  /* 0x0000005800f88947 */ /* 0x004fea0003800000 */
.L_x_610:
[----:B------:R-:W-:Y:S05]  /*304c0*/  @!P2 BRA `(.L_x_462) ;  /* 0x000000000004a947 */ /* 0x000fea0003800000 */
[----:B------:R-:W-:Y:S01]  /*304d0*/  BPT.TRAP 0x1 ;  /* 0x000000040000795c */ /* 0x000fe20000300000 */
.L_x_462:
[----:B------:R-:W2:Y:S02]  /*304e0*/  SYNCS.PHASECHK.TRANS64.TRYWAIT P0, [UR4+0x344e0], R8 ;  /* 0x0344e008ff0075a7 */ /* 0x000ea40008000144 */
[----:B--2---:R-:W-:Y:S05]  /*304f0*/  @!P0 BRA `(.L_x_463) ;  /* 0x0000005c00008947 */ /* 0x004fea0003800000 */
.L_x_611:
[----:B------:R-:W-:Y:S05]  /*30500*/  @!P2 BRA `(.L_x_464) ;  /* 0x000000000004a947 */ /* 0x000fea0003800000 */
[----:B------:R-:W-:Y:S01]  /*30510*/  BPT.TRAP 0x1 ;  /* 0x000000040000795c */ /* 0x000fe20000300000 */
.L_x_464:
[----:B------:R-:W-:-:S04]  /*30520*/  MOV R0, 0x1 ;  /* 0x0000000100007802 */ /* 0x000fc80000000f00 */
[----:B------:R-:W-:-:S07]  /*30530*/  SHF.L.U32 R0, R0, 0x1f, RZ ;  /* 0x0000001f00007819 */ /* 0x000fce00000006ff */
.L_x_465:
[----:B-1----:R-:W-:-:S04]  /*30540*/  MOV R3, UR4 ;  /* 0x0000000400037c02 */ /* 0x002fc80008000f00 */
[----:B------:R1:W2:Y:S03]  /*30550*/  SYNCS.PHASECHK.TRANS64.TRYWAIT P0, [R3+URZ+0x344e8], R0 ;  /* 0x0344e800030075a7 */ /* 0x0002a6000800017f */
[----:B--2---:R-:W-:Y:S05]  /*30560*/  @!P0 NANOSLEEP.SYNCS 0x989680 ;  /* 0x009896800000895d */ /* 0x004fea0003900000 */
[----:B------:R-:W2:Y:S02]  /*30570*/  @!P0 SYNCS.PHASECHK.TRANS64 P0, [R3+URZ+0x344e8], R0 ;  /* 0x0344e800030085a7 */ /* 0x000ea4000800007f */
[----:B--2---:R-:W-:Y:S05]  /*30580*/  @!P0 BRA `(.L_x_465) ;  /* 0xfffffffc00ec8947 */ /* 0x004fea000383ffff */
.L_x_457:
[----:B------:R-:W-:Y:S05]  /*30590*/  BSYNC B0 ;  /* 0x0000000000007941 */ /* 0x000fea0003800000 */
.L_x_456:
[----:B------:R-:W-:Y:S05]  /*305a0*/  EXIT ;  /* 0x000000000000794d */ /* 0x000fea0003800000 */
.L_x_242:
[----:B------:R-:W1:Y:S01]  /*305b0*/  S2UR UR4, SR_CTAID.Y ;  /* 0x00000000000479c3 */ /* 0x000e620000002600 */
[----:B------:R-:W3:Y:S01]  /*305c0*/  S2R R0, SR_LANEID ;  /* 0x0000000000007919 */ /* 0x000ee20000000000 */
[----:B------:R-:W-:Y:S01]  /*305d0*/  ELECT P0, URZ, PT ;  /* 0x00000000003f782f */ /* 0x000fe20003800000 */
[----:B------:R-:W-:Y:S01]  /*305e0*/  BSSY B0, `(.L_x_466) ;  /* 0x000003b000007945 */ /* 0x000fe20003800000 */
[----:B------:R-:W-:Y:S01]  /*305f0*/  ULDC.64 UR12, c[0x0][0x508] ;  /* 0x00014200000c7ab9 */ /* 0x000fe20000000a00 */
[----:B-1----:R-:W-:-:S04]  /*30600*/  UIMAD UR4, UR4, UR60, UR56 ;  /* 0x0000003c040472a4 */ /* 0x002fc8000f8e0238 */
[----:B------:R-:W-:-:S06]  /*30610*/  UIMAD.WIDE UR12, UR4, 0x80, UR12 ;  /* 0x00000080040c78a5 */ /* 0x000fcc000f8e020c */
[----:B------:R-:W-:Y:S06]  /*30620*/  @!P0 BRA `(.L_x_467) ;  /* 0x0000000000d88947 */ /* 0x000fec0003800000 */
[----:B------:R1:W-:Y:S01]  /*30630*/  STL [R1+0x608], R13 ;  /* 0x0006080d01007387 */ /* 0x0003e20000100800 */
[----:B------:R-:W4:Y:S01]  /*30640*/  LDC.64 R14, c[0x0][0x358] ;  /* 0x0000d600ff0e7b82 */ /* 0x000f220000000a00 */
[----:B------:R-:W-:Y:S02]  /*30650*/  UMOV UR4, 0x400 ;  /* 0x0000040000047882 */ /* 0x000fe40000000000 */
[----:B------:R3:W-:Y:S01]  /*30660*/  STL [R1+0x604], R11 ;  /* 0x0006040b01007387 */ /* 0x0007e20000100800 */
[----:B--2---:R-:W-:-:S04]  /*30670*/  ULEA UR4, UR58, UR4, 0x18 ;  /* 0x000000043a047291 */ /* 0x004fc8000f8ec03f */
[----:B------:R-:W2:Y:S08]  /*30680*/  LDC.64 R8, c[0x0][0x340] ;  /* 0x0000d000ff087b82 */ /* 0x000eb00000000a00 */
[----:B-1----:R-:W4:Y:S08]  /*30690*/  LDC.64 R12, c[0x0][0x350] ;  /* 0x0000d400ff0c7b82 */ /* 0x002f300000000a00 */
[----:B---3--:R-:W2:Y:S08]  /*306a0*/  LDC.64 R10, c[0x0][0x348] ;  /* 0x0000d200ff0a7b82 */ /* 0x008eb00000000a00 */
[----:B------:R-:W1:Y:S01]  /*306b0*/  LDC.64 R32, c[0x0][0x300] ;  /* 0x0000c000ff207b82 */ /* 0x000e620000000a00 */
[----:B----4-:R3:W-:Y:S07]  /*306c0*/  STS.128 [UR4+0x34650], R12 ;  /* 0x0346500cff007988 */ /* 0x0107ee0008000c04 */
[----:B------:R-:W1:Y:S01]  /*306d0*/  LDC.64 R34, c[0x0][0x308] ;  /* 0x0000c200ff227b82 */ /* 0x000e620000000a00 */
[----:B--2---:R2:W-:Y:S07]  /*306e0*/  STS.128 [UR4+0x34640], R8 ;  /* 0x03464008ff007988 */ /* 0x0045ee0008000c04 */
[----:B------:R-:W4:Y:S08]  /*306f0*/  LDC.64 R28, c[0x0][0x310] ;  /* 0x0000c400ff1c7b82 */ /* 0x000f300000000a00 */
[----:B---3--:R-:W3:Y:S08]  /*30700*/  LDC.64 R12, c[0x0][0x420] ;  /* 0x00010800ff0c7b82 */ /* 0x008ef00000000a00 */
[----:B------:R-:W3:Y:S01]  /*30710*/  LDC.64 R14, c[0x0][0x428] ;  /* 0x00010a00ff0e7b82 */ /* 0x000ee20000000a00 */
[----:B-1----:R-:W-:Y:S07]  /*30720*/  STS.128 [UR4+0x34600], R32 ;  /* 0x03460020ff007988 */ /* 0x002fee0008000c04 */
[----:B--2---:R-:W1:Y:S08]  /*30730*/  LDC.64 R8, c[0x0][0x430] ;  /* 0x00010c00ff087b82 */ /* 0x004e700000000a00 */
[----:B------:R-:W1:Y:S01]  /*30740*/  LDC.64 R10, c[0x0][0x438] ;  /* 0x00010e00ff0a7b82 */ /* 0x000e620000000a00 */
[----:B---3--:R2:W-:Y:S07]  /*30750*/  STS.128 [UR4+0x346a0], R12 ;  /* 0x0346a00cff007988 */ /* 0x0085ee0008000c04 */
[----:B------:R-:W4:Y:S08]  /*30760*/  LDC.64 R30, c[0x0][0x318] ;  /* 0x0000c600ff1e7b82 */ /* 0x000f300000000a00 */
[----:B------:R-:W3:Y:S01]  /*30770*/  LDC.64 R24, c[0x0][0x320] ;  /* 0x0000c800ff187b82 */ /* 0x000ee20000000a00 */
[----:B--2---:R2:W5:Y:S07]  /*30780*/  LDL.LU R13, [R1+0x608] ;  /* 0x00060800010d7983 */ /* 0x00456e0000300800 */
[----:B------:R-:W3:Y:S01]  /*30790*/  LDC.64 R26, c[0x0][0x328] ;  /* 0x0000ca00ff1a7b82 */ /* 0x000ee20000000a00 */
[----:B-1----:R1:W-:Y:S07]  /*307a0*/  STS.128 [UR4+0x346b0], R8 ;  /* 0x0346b008ff007988 */ /* 0x0023ee0008000c04 */
[----:B------:R-:W2:Y:S01]  /*307b0*/  LDC.64 R4, c[0x0][0x330] ;  /* 0x0000cc00ff047b82 */ /* 0x000ea20000000a00 */
[----:B----4-:R4:W-:Y:S04]  /*307c0*/  STS.128 [UR4+0x34610], R28 ;  /* 0x0346101cff007988 */ /* 0x0109e80008000c04 */
[----:B-1----:R1:W5:Y:S03]  /*307d0*/  LDL.LU R11, [R1+0x604] ;  /* 0x00060400010b7983 */ /* 0x0023660000300800 */
[----:B------:R-:W2:Y:S01]  /*307e0*/  LDC.64 R6, c[0x0][0x338] ;  /* 0x0000ce00ff067b82 */ /* 0x000ea20000000a00 */
[----:B---3--:R3:W-:Y:S07]  /*307f0*/  STS.128 [UR4+0x34620], R24 ;  /* 0x03462018ff007988 */ /* 0x0087ee0008000c04 */
[----:B------:R-:W1:Y:S08]  /*30800*/  LDC.64 R32, c[0x0][0x360] ;  /* 0x0000d800ff207b82 */ /* 0x000e700000000a00 */
[----:B------:R-:W1:Y:S01]  /*30810*/  LDC.64 R34, c[0x0][0x368] ;  /* 0x0000da00ff227b82 */ /* 0x000e620000000a00 */
[----:B--2---:R2:W-:Y:S07]  /*30820*/  STS.128 [UR4+0x34630], R4 ;  /* 0x03463004ff007988 */ /* 0x0045ee0008000c04 */
[----:B----4-:R-:W4:Y:S08]  /*30830*/  LDC.64 R28, c[0x0][0x370] ;  /* 0x0000dc00ff1c7b82 */ /* 0x010f300000000a00 */
[----:B------:R-:W4:Y:S08]  /*30840*/  LDC.64 R30, c[0x0][0x378] ;  /* 0x0000de00ff1e7b82 */ /* 0x000f300000000a00 */
[----:B---3--:R-:W3:Y:S01]  /*30850*/  LDC.64 R24, c[0x0][0x400] ;  /* 0x00010000ff187b82 */ /* 0x008ee20000000a00 */
[----:B-1----:R1:W-:Y:S07]  /*30860*/  STS.128 [UR4+0x34660], R32 ;  /* 0x03466020ff007988 */ /* 0x0023ee0008000c04 */
[----:B------:R-:W3:Y:S08]  /*30870*/  LDC.64 R26, c[0x0][0x408] ;  /* 0x00010200ff1a7b82 */ /* 0x000ef00000000a00 */
[----:B--2---:R-:W2:Y:S01]  /*30880*/  LDC.64 R4, c[0x0][0x410] ;  /* 0x00010400ff047b82 */ /* 0x004ea20000000a00 */
[----:B----4-:R4:W-:Y:S07]  /*30890*/  STS.128 [UR4+0x34670], R28 ;  /* 0x0346701cff007988 */ /* 0x0109ee0008000c04 */
[----:B------:R-:W2:Y:S01]  /*308a0*/  LDC.64 R6, c[0x0][0x418] ;  /* 0x00010600ff067b82 */ /* 0x000ea20000000a00 */
[----:B---3--:R3:W-:Y:S07]  /*308b0*/  STS.128 [UR4+0x34680], R24 ;  /* 0x03468018ff007988 */ /* 0x0087ee0008000c04 */
[----:B-1----:R-:W1:Y:S08]  /*308c0*/  LDC.64 R32, c[0x0][0x440] ;  /* 0x00011000ff207b82 */ /* 0x002e700000000a00 */
[----:B------:R-:W1:Y:S01]  /*308d0*/  LDC.64 R34, c[0x0][0x448] ;  /* 0x00011200ff227b82 */ /* 0x000e620000000a00 */
[----:B--2---:R2:W-:Y:S07]  /*308e0*/  STS.128 [UR4+0x34690], R4 ;  /* 0x03469004ff007988 */ /* 0x0045ee0008000c04 */
[----:B----4-:R-:W4:Y:S08]  /*308f0*/  LDC.64 R28, c[0x0][0x450] ;  /* 0x00011400ff1c7b82 */ /* 0x010f300000000a00 */
[----:B------:R-:W4:Y:S08]  /*30900*/  LDC.64 R30, c[0x0][0x458] ;  /* 0x00011600ff1e7b82 */ /* 0x000f300000000a00 */
[----:B---3--:R-:W3:Y:S08]  /*30910*/  LDC.64 R24, c[0x0][0x460] ;  /* 0x00011800ff187b82 */ /* 0x008ef00000000a00 */
[----:B------:R-:W3:Y:S08]  /*30920*/  LDC.64 R26, c[0x0][0x468] ;  /* 0x00011a00ff1a7b82 */ /* 0x000ef00000000a00 */
[----:B--2---:R-:W2:Y:S08]  /*30930*/  LDC.64 R4, c[0x0][0x470] ;  /* 0x00011c00ff047b82 */ /* 0x004eb00000000a00 */
[----:B------:R-:W2:Y:S01]  /*30940*/  LDC.64 R6, c[0x0][0x478] ;  /* 0x00011e00ff067b82 */ /* 0x000ea20000000a00 */
[----:B-1----:R1:W-:Y:S04]  /*30950*/  STS.128 [UR4+0x346c0], R32 ;  /* 0x0346c020ff007988 */ /* 0x0023e80008000c04 */
[----:B----4-:R1:W-:Y:S04]  /*30960*/  STS.128 [UR4+0x346d0], R28 ;  /* 0x0346d01cff007988 */ /* 0x0103e80008000c04 */
[----:B---3--:R1:W-:Y:S04]  /*30970*/  STS.128 [UR4+0x346e0], R24 ;  /* 0x0346e018ff007988 */ /* 0x0083e80008000c04 */
[----:B--2---:R1:W-:Y:S02]  /*30980*/  STS.128 [UR4+0x346f0], R4 ;  /* 0x0346f004ff007988 */ /* 0x0043e40008000c04 */
.L_x_467:
[----:B--2---:R-:W-:Y:S05]  /*30990*/  BSYNC B0 ;  /* 0x0000000000007941 */ /* 0x004fea0003800000 */
.L_x_466:
[----:B------:R-:W-:Y:S01]  /*309a0*/  ELECT P0, URZ, PT ;  /* 0x00000000003f782f */ /* 0x000fe20003800000 */
[----:B------:R-:W-:Y:S01]  /*309b0*/  NOP ;  /* 0x0000000000007918 */ /* 0x000fe20000000000 */
[----:B------:R-:W-:Y:S11]  /*309c0*/  BSSY B0, `(.L_x_468) ;  /* 0x000004a000007945 */ /* 0x000ff60003800000 */
[----:B------:R-:W-:Y:S05]  /*309d0*/  @!P0 BRA `(.L_x_469) ;  /* 0x0000000400208947 */ /* 0x000fea0003800000 */
[----:B-1----:R-:W1:Y:S08]  /*309e0*/  LDC.64 R4, c[0x0][0x518] ;  /* 0x00014600ff047b82 */ /* 0x002e700000000a00 */
[----:B------:R-:W2:Y:S08]  /*309f0*/  LDC.64 R2, c[0x0][0x528] ;  /* 0x00014a00ff027b82 */ /* 0x000eb00000000a00 */
[----:B------:R-:W4:Y:S01]  /*30a00*/  LDC.64 R8, c[0x0][0x510] ;  /* 0x00014400ff087b82 */ /* 0x000f220000000a00 */
[----:B-1----:R-:W-:-:S07]  /*30a10*/  IMAD.WIDE R4, R18, 0x8, R4 ;  /* 0x0000000812047825 */ /* 0x002fce00078e0204 */
[----:B------:R-:W1:Y:S01]  /*30a20*/  LDC.64 R6, c[0x0][0x520] ;  /* 0x00014800ff067b82 */ /* 0x000e620000000a00 */
[----:B------:R-:W3:Y:S01]  /*30a30*/  LDG.E.64 R4, desc[UR38][R4.64] ;  /* 0x0000002604047981 */ /* 0x000ee2000c1e1b00 */
[----:B--2---:R-:W-:-:S06]  /*30a40*/  IMAD.WIDE R2, R18, 0x8, R2 ;  /* 0x0000000812027825 */ /* 0x004fcc00078e0202 */
[----:B------:R-:W2:Y:S01]  /*30a50*/  LDG.E.64 R2, desc[UR38][R2.64] ;  /* 0x0000002602027981 */ /* 0x000ea2000c1e1b00 */
[----:B----4-:R-:W-:-:S06]  /*30a60*/  IMAD.WIDE R8, R18, 0x8, R8 ;  /* 0x0000000812087825 */ /* 0x010fcc00078e0208 */
[----:B------:R-:W4:Y:S01]  /*30a70*/  LDG.E.64 R8, desc[UR38][R8.64] ;  /* 0x0000002608087981 */ /* 0x000f22000c1e1b00 */
[----:B-1----:R-:W-:-:S06]  /*30a80*/  IMAD.WIDE R6, R18, 0x8, R6 ;  /* 0x0000000812067825 */ /* 0x002fcc00078e0206 */
[----:B------:R-:W4:Y:S01]  /*30a90*/  LDG.E.64 R6, desc[UR38][R6.64] ;  /* 0x0000002606067981 */ /* 0x000f22000c1e1b00 */
[----:B------:R-:W-:Y:S02]  /*30aa0*/  UMOV UR4, 0x400 ;  /* 0x0000040000047882 */ /* 0x000fe40000000000 */
[----:B------:R-:W-:-:S09]  /*30ab0*/  ULEA UR4, UR58, UR4, 0x18 ;  /* 0x000000043a047291 */ /* 0x000fd2000f8ec03f */
[----:B------:R-:W1:Y:S04]  /*30ac0*/  LDS R10, [UR4+0x3461c] ;  /* 0x03461c04ff0a7984 */ /* 0x000e680008000800 */
[----:B------:R-:W1:Y:S01]  /*30ad0*/  LDS R12, [UR4+0x3469c] ;  /* 0x03469c04ff0c7984 */ /* 0x000e620008000800 */
[----:B------:R-:W-:Y:S02]  /*30ae0*/  UIADD3 UR6, UR4, 0x34680, URZ ;  /* 0x0003468004067890 */ /* 0x000fe4000fffe03f */
[----:B------:R-:W-:-:S04]  /*30af0*/  UIADD3 UR5, UR4, 0x34600, URZ ;  /* 0x0003460004057890 */ /* 0x000fc8000fffe03f */
[----:B------:R-:W-:Y:S02]  /*30b00*/  IMAD.U32 R24, RZ, RZ, UR6 ;  /* 0x00000006ff187e24 */ /* 0x000fe4000f8e00ff */
[----:B------:R-:W-:-:S03]  /*30b10*/  MOV R22, UR5 ;  /* 0x0000000500167c02 */ /* 0x000fc60008000f00 */
[----:B------:R-:W-:Y:S02]  /*30b20*/  SHF.R.U64 R24, R24, 0x4, RZ ;  /* 0x0000000418187819 */ /* 0x000fe400000012ff */
[----:B------:R-:W-:Y:S02]  /*30b30*/  SHF.R.U64 R22, R22, 0x4, RZ ;  /* 0x0000000416167819 */ /* 0x000fe400000012ff */
[----:B-----5:R-:W-:Y:S01]  /*30b40*/  IADD3 R13, R13, -0x1, RZ ;  /* 0xffffffff0d0d7810 */ /* 0x020fe20007ffe0ff */
[----:B------:R-:W-:Y:S04]  /*30b50*/  STS [UR4+0x34690], R24 ;  /* 0x03469018ff007988 */ /* 0x000fe80008000804 */
[----:B------:R-:W-:Y:S04]  /*30b60*/  STS [UR4+0x34610], R22 ;  /* 0x03461016ff007988 */ /* 0x000fe80008000804 */
[----:B------:R-:W-:Y:S04]  /*30b70*/  STS [UR4+0x34614], R22 ;  /* 0x03461416ff007988 */ /* 0x000fe80008000804 */
[----:B------:R-:W-:Y:S04]  /*30b80*/  STS [UR4+0x34694], R24 ;  /* 0x03469418ff007988 */ /* 0x000fe80008000804 */
[----:B------:R-:W-:Y:S04]  /*30b90*/  STS [UR4+0x34630], RZ ;  /* 0x034630ffff007988 */ /* 0x000fe80008000804 */
[----:B------:R-:W-:Y:S01]  /*30ba0*/  STS [UR4+0x346b0], RZ ;  /* 0x0346b0ffff007988 */ /* 0x000fe20008000804 */
[----:B---3--:R-:W-:-:S04]  /*30bb0*/  SHF.L.U64.HI R5, R4, 0x1, R5 ;  /* 0x0000000104057819 */ /* 0x008fc80000010205 */
[----:B------:R-:W-:Y:S02]  /*30bc0*/  LOP3.LUT R5, R5, 0x1fffffff, RZ, 0xc0, !PT ;  /* 0x1fffffff05057812 */ /* 0x000fe400078ec0ff */
[----:B--2---:R-:W-:Y:S02]  /*30bd0*/  SHF.L.U64.HI R3, R2, 0x1, R3 ;  /* 0x0000000102037819 */ /* 0x004fe40000010203 */
[----:B------:R-:W-:Y:S02]  /*30be0*/  SHF.R.U32.HI R15, RZ, 0x4, R5 ;  /* 0x00000004ff0f7819 */ /* 0x000fe40000011605 */
[----:B------:R-:W-:Y:S02]  /*30bf0*/  LOP3.LUT R3, R3, 0x1fffffff, RZ, 0xc0, !PT ;  /* 0x1fffffff03037812 */ /* 0x000fe400078ec0ff */
[----:B-1----:R-:W-:Y:S02]  /*30c00*/  LOP3.LUT R10, R10, 0xf, R15, 0xb8, !PT ;  /* 0x0000000f0a0a7812 */ /* 0x002fe400078eb80f */
[----:B------:R-:W-:-:S04]  /*30c10*/  SHF.R.U32.HI R15, RZ, 0x4, R3 ;  /* 0x00000004ff0f7819 */ /* 0x000fc80000011603 */
[----:B------:R-:W-:Y:S01]  /*30c20*/  LOP3.LUT R14, R12, 0xf, R15, 0xb8, !PT ;  /* 0x0000000f0c0e7812 */ /* 0x000fe200078eb80f */
[----:B------:R-:W-:Y:S04]  /*30c30*/  STS [UR4+0x3461c], R10 ;  /* 0x03461c0aff007988 */ /* 0x000fe80008000804 */
[----:B------:R-:W-:Y:S04]  /*30c40*/  STS [UR4+0x3469c], R14 ;  /* 0x03469c0eff007988 */ /* 0x000fe80008000804 */
[----:B------:R-:W1:Y:S04]  /*30c50*/  LDS R12, [UR4+0x3461c] ;  /* 0x03461c04ff0c7984 */ /* 0x000e680008000800 */
[----:B------:R-:W2:Y:S01]  /*30c60*/  LDS R15, [UR4+0x3469c] ;  /* 0x03469c04ff0f7984 */ /* 0x000ea20008000800 */
[----:B-1----:R-:W-:-:S02]  /*30c70*/  LOP3.LUT R12, R12, 0xf0, RZ, 0xb8, !PT ;  /* 0x000000f00c0c7812 */ /* 0x002fc400078eb8ff */
[----:B--2---:R-:W-:-:S03]  /*30c80*/  LOP3.LUT R15, R15, 0xf0, RZ, 0xb8, !PT ;  /* 0x000000f00f0f7812 */ /* 0x004fc600078eb8ff */
[----:B------:R-:W-:Y:S04]  /*30c90*/  STS [UR4+0x3461c], R12 ;  /* 0x03461c0cff007988 */ /* 0x000fe80008000804 */
[----:B------:R-:W-:Y:S04]  /*30ca0*/  STS [UR4+0x3469c], R15 ;  /* 0x03469c0fff007988 */ /* 0x000fe80008000804 */
[----:B------:R-:W1:Y:S04]  /*30cb0*/  LDS R23, [UR4+0x3461c] ;  /* 0x03461c04ff177984 */ /* 0x000e680008000800 */
[----:B------:R-:W2:Y:S01]  /*30cc0*/  LDS R25, [UR4+0x3469c] ;  /* 0x03469c04ff197984 */ /* 0x000ea20008000800 */
[----:B-1----:R-:W-:-:S02]  /*30cd0*/  LOP3.LUT R23, R23, 0xf00, RZ, 0xb8, !PT ;  /* 0x00000f0017177812 */ /* 0x002fc400078eb8ff */
[----:B--2---:R-:W-:-:S03]  /*30ce0*/  LOP3.LUT R25, R25, 0xf00, RZ, 0xb8, !PT ;  /* 0x00000f0019197812 */ /* 0x004fc600078eb8ff */
[----:B------:R-:W-:Y:S04]  /*30cf0*/  STS.64 [UR4+0x34618], R22 ;  /* 0x03461816ff007988 */ /* 0x000fe80008000a04 */
[----:B------:R-:W-:Y:S04]  /*30d00*/  STS.64 [UR4+0x34698], R24 ;  /* 0x03469818ff007988 */ /* 0x000fe80008000a04 */
[----:B------:R-:W1:Y:S04]  /*30d10*/  LDS R21, [UR4+0x3461c] ;  /* 0x03461c04ff157984 */ /* 0x000e680008000800 */
[----:B------:R-:W2:Y:S01]  /*30d20*/  LDS R10, [UR4+0x3469c] ;  /* 0x03469c04ff0a7984 */ /* 0x000ea20008000800 */
[----:B------:R-:W-:Y:S01]  /*30d30*/  IMAD.SHL.U32 R4, R4, 0x2, RZ ;  /* 0x0000000204047824 */ /* 0x000fe200078e00ff */
[----:B------:R-:W-:-:S02]  /*30d40*/  SHF.L.U32 R2, R2, 0x1, RZ ;  /* 0x0000000102027819 */ /* 0x000fc400000006ff */
[----:B------:R-:W-:Y:S02]  /*30d50*/  CS2R R14, SRZ ;  /* 0x00000000000e7805 */ /* 0x000fe4000001ff00 */
[----:B------:R-:W-:Y:S02]  /*30d60*/  IADD3 R12, R11, -0x1, RZ ;  /* 0xffffffff0b0c7810 */ /* 0x000fe40007ffe0ff */
[----:B------:R-:W-:Y:S02]  /*30d70*/  LOP3.LUT R2, R2, 0xfffffffe, RZ, 0xc0, !PT ;  /* 0xfffffffe02027812 */ /* 0x000fe400078ec0ff */
[----:B------:R-:W-:Y:S01]  /*30d80*/  LOP3.LUT R4, R4, 0xfffffffe, RZ, 0xc0, !PT ;  /* 0xfffffffe04047812 */ /* 0x000fe200078ec0ff */
[----:B------:R3:W-:Y:S01]  /*30d90*/  STS.128 [UR4+0x34620], R12 ;  /* 0x0346200cff007988 */ /* 0x0007e20008000c04 */
[----:B------:R-:W-:Y:S02]  /*30da0*/  SHF.R.U64 R3, R2, 0x4, R3 ;  /* 0x0000000402037819 */ /* 0x000fe40000001203 */
[----:B------:R-:W-:Y:S01]  /*30db0*/  SHF.R.U64 R5, R4, 0x4, R5 ;  /* 0x0000000404057819 */ /* 0x000fe20000001205 */
[----:B----4-:R4:W-:Y:S04]  /*30dc0*/  STS.64 [UR4+0x34600], R8 ;  /* 0x03460008ff007988 */ /* 0x0109e80008000a04 */
[----:B------:R4:W-:Y:S01]  /*30dd0*/  STS [UR4+0x3460c], R5 ;  /* 0x03460c05ff007988 */ /* 0x0009e20008000804 */
[----:B---3--:R-:W-:-:S03]  /*30de0*/  IADD3 R13, R19, -0x1, RZ ;  /* 0xffffffff130d7810 */ /* 0x008fc60007ffe0ff */
[----:B------:R4:W-:Y:S04]  /*30df0*/  STS [UR4+0x3468c], R3 ;  /* 0x03468c03ff007988 */ /* 0x0009e80008000804 */
[----:B------:R4:W-:Y:S01]  /*30e00*/  STS.128 [UR4+0x346a0], R12 ;  /* 0x0346a00cff007988 */ /* 0x0009e20008000c04 */
[----:B-1----:R-:W-:Y:S02]  /*30e10*/  LOP3.LUT R2, R21, 0xf000, RZ, 0xb8, !PT ;  /* 0x0000f00015027812 */ /* 0x002fe400078eb8ff */
[----:B--2---:R-:W-:Y:S01]  /*30e20*/  LOP3.LUT R10, R10, 0xf000, RZ, 0xb8, !PT ;  /* 0x0000f0000a0a7812 */ /* 0x004fe200078eb8ff */
[----:B------:R4:W-:Y:S04]  /*30e30*/  STS.64 [UR4+0x34680], R6 ;  /* 0x03468006ff007988 */ /* 0x0009e80008000a04 */
[----:B------:R4:W-:Y:S04]  /*30e40*/  STS [UR4+0x3461c], R2 ;  /* 0x03461c02ff007988 */ /* 0x0009e80008000804 */
[----:B------:R4:W-:Y:S02]  /*30e50*/  STS [UR4+0x3469c], R10 ;  /* 0x03469c0aff007988 */ /* 0x0009e40008000804 */
.L_x_469:
[----:B------:R-:W-:Y:S05]  /*30e60*/  BSYNC B0 ;  /* 0x0000000000007941 */ /* 0x000fea0003800000 */
.L_x_468:
[----:B------:R-:W-:Y:S01]  /*30e70*/  ELECT P0, URZ, PT ;  /* 0x00000000003f782f */ /* 0x000fe20003800000 */
[----:B------:R-:W-:Y:S01]  /*30e80*/  NOP ;  /* 0x0000000000007918 */ /* 0x000fe20000000000 */
[----:B------:R-:W-:Y:S11]  /*30e90*/  BSSY B0, `(.L_x_470) ;  /* 0x0000004000007945 */ /* 0x000ff60003800000 */
[----:B------:R-:W-:Y:S05]  /*30ea0*/  @!P0 BRA `(.L_x_471) ;  /* 0x0000000000088947 */ /* 0x000fea0003800000 */
[----:B------:R0:W-:Y:S01]  /*30eb0*/  UTMACMDFLUSH ;  /* 0x00000000000079b7 */ /* 0x0001e20000000000 */
[----:B------:R-:W-:-:S04]  /*30ec0*/  DEPBAR.LE SB0, 0x0 ;  /* 0x000080000000791a */ /* 0x000fc80000000000 */
.L_x_471:
[----:B------:R-:W-:Y:S05]  /*30ed0*/  BSYNC B0 ;  /* 0x0000000000007941 */ /* 0x000fea0003800000 */
.L_x_470:
[----:B------:R-:W-:Y:S01]  /*30ee0*/  UMOV UR4, 0x400 ;  /* 0x0000040000047882 */ /* 0x000fe20000000000 */
[----:B---3--:R-:W-:Y:S01]  /*30ef0*/  SHF.L.U32 R0, R0, 0x2, RZ ;  /* 0x0000000200007819 */ /* 0x008fe200000006ff */
[----:B------:R-:W-:Y:S01]  /*30f00*/  ULEA UR18, UR58, UR4, 0x18 ;  /* 0x000000043a127291 */ /* 0x000fe2000f8ec03f */
[----:B------:R-:W-:Y:S02]  /*30f10*/  ULDC UR14, c[0x0][0x884] ;  /* 0x00022100000e7ab9 */ /* 0x000fe40000000800 */
[----:B-1----:R-:W-:Y:S01]  /*30f20*/  IADD3 R4, P0, R0, UR12, RZ ;  /* 0x0000000c00047c10 */ /* 0x002fe2000ff1e0ff */
[----:B------:R-:W-:Y:S02]  /*30f30*/  UIADD3 UR20, UR18, 0x34600, URZ ;  /* 0x0003460012147890 */ /* 0x000fe4000fffe03f */
[----:B------:R-:W-:Y:S02]  /*30f40*/  UIMAD.WIDE UR14, UR14, 0x80, UR12 ;  /* 0x000000800e0e78a5 */ /* 0x000fe4000f8e020c */
[----:B----4-:R-:W-:-:S04]  /*30f50*/  IADD3.X R5, RZ, UR13, RZ, P0, !PT ;  /* 0x0000000dff057c10 */ /* 0x010fc800087fe4ff */
[----:B------:R-:W-:Y:S01]  /*30f60*/  IADD3 R2, P1, R0, UR14, RZ ;  /* 0x0000000e00027c10 */ /* 0x000fe2000ff3e0ff */
[----:B------:R-:W1:Y:S04]  /*30f70*/  LDS R7, [R0+UR20] ;  /* 0x0000001400077984 */ /* 0x000e680008000800 */
[----:B------:R2:W3:Y:S01]  /*30f80*/  LDS R9, [R0+UR20+0x80] ;  /* 0x0000801400097984 */ /* 0x0004e20008000800 */
[----:B------:R-:W-:Y:S01]  /*30f90*/  IMAD.X R3, RZ, RZ, UR15, P1 ;  /* 0x0000000fff037e24 */ /* 0x000fe200088e06ff */
[----:B------:R-:W-:Y:S01]  /*30fa0*/  MOV R6, 0x1 ;  /* 0x0000000100067802 */ /* 0x000fe20000000f00 */
[----:B------:R-:W-:Y:S01]  /*30fb0*/  BSSY B0, `(.L_x_472) ;  /* 0x00000f1000007945 */ /* 0x000fe20003800000 */
[----:B------:R-:W-:Y:S01]  /*30fc0*/  USHF.L.U32 UR4, UR58, 0x7, URZ ;  /* 0x000000073a047899 */ /* 0x000fe2000800063f */
[----:B------:R-:W-:Y:S01]  /*30fd0*/  IMAD.MOV.U32 R10, RZ, RZ, 0x1 ;  /* 0x00000001ff0a7424 */ /* 0x000fe200078e00ff */
[----:B------:R-:W-:Y:S01]  /*30fe0*/  USHF.L.U32 UR5, UR58, 0xd, URZ ;  /* 0x0000000d3a057899 */ /* 0x000fe2000800063f */
[----:B------:R-:W-:-:S02]  /*30ff0*/  MOV R19, RZ ;  /* 0x000000ff00137202 */ /* 0x000fc40000000f00 */
[----:B--2---:R-:W-:Y:S01]  /*31000*/  MOV R0, RZ ;  /* 0x000000ff00007202 */ /* 0x004fe20000000f00 */
[----:B------:R-:W-:Y:S02]  /*31010*/  ULOP3.LUT UR22, UR59, 0x1, URZ, 0xfc, !UPT ;  /* 0x000000013b167892 */ /* 0x000fe4000f8efc3f */
[----:B------:R-:W-:Y:S02]  /*31020*/  ULOP3.LUT UR19, UR40, 0x2, URZ, 0xfc, !UPT ;  /* 0x0000000228137892 */ /* 0x000fe4000f8efc3f */
[----:B------:R-:W-:Y:S02]  /*31030*/  ULOP3.LUT UR16, UR4, 0x80, URZ, 0xc0, !UPT ;  /* 0x0000008004107892 */ /* 0x000fe4000f8ec03f */
[----:B------:R-:W-:Y:S02]  /*31040*/  ULOP3.LUT UR17, UR5, 0x2000, URZ, 0xc0, !UPT ;  /* 0x0000200005117892 */ /* 0x000fe4000f8ec03f */
[----:B------:R-:W-:Y:S01]  /*31050*/  UIADD3 UR21, UR18, 0x34680, URZ ;  /* 0x0003468012157890 */ /* 0x000fe2000fffe03f */
[----:B-1----:R1:W5:Y:S04]  /*31060*/  ATOMG.E.EXCH.STRONG.GPU PT, RZ, [R4], R7 ;  /* 0x0000000704ff73a8 */ /* 0x00236800041ee100 */
[----:B---3--:R2:W5:Y:S01]  /*31070*/  ATOMG.E.EXCH.STRONG.GPU PT, RZ, [R2], R9 ;  /* 0x0000000902ff73a8 */ /* 0x00856200041ee100 */
[----:B-1----:R-:W-:-:S02]  /*31080*/  MOV R4, 0x1 ;  /* 0x0000000100047802 */ /* 0x002fc40000000f00 */
[----:B--2---:R-:W-:Y:S02]  /*31090*/  PRMT R2, R6, 0x7610, R2 ;  /* 0x0000761006027816 */ /* 0x004fe40000000002 */
[----:B------:R-:W-:-:S07]  /*310a0*/  PRMT R3, R4, 0x7610, R3 ;  /* 0x0000761004037816 */ /* 0x000fce0000000003 */
.L_x_491:
[----:B------:R-:W-:Y:S01]  /*310b0*/  LOP3.LUT P0, RZ, R3, 0xff, RZ, 0xc0, !PT ;  /* 0x000000ff03ff7812 */ /* 0x000fe2000780c0ff */
[----:B------:R-:W-:Y:S05]  /*310c0*/  YIELD ;  /* 0x0000000000007946 */ /* 0x000fea0003800000 */
[----:B-1---5:R-:W-:Y:S01]  /*310d0*/  IADD3 R4, R11, 0x3f, RZ ;  /* 0x0000003f0b047810 */ /* 0x022fe20007ffe0ff */
[----:B------:R-:W-:Y:S03]  /*310e0*/  BSSY B1, `(.L_x_473) ;  /* 0x0000009000017945 */ /* 0x000fe60003800000 */
[----:B------:R-:W-:-:S04]  /*310f0*/  SHF.R.S32.HI R5, RZ, 0x1f, R4 ;  /* 0x0000001fff057819 */ /* 0x000fc80000011404 */
[----:B------:R-:W-:Y:S01]  /*31100*/  LEA.HI R5, R5, R4, RZ, 0x6 ;  /* 0x0000000405057211 */ /* 0x000fe200078f30ff */
[----:B------:R-:W-:Y:S06]  /*31110*/  @!P0 BRA `(.L_x_474) ;  /* 0x0000000000148947 */ /* 0x000fec0003800000 */
[----:B------:R-:W-:-:S04]  /*31120*/  DEPBAR {5,4,3,2,1,0} ;  /* 0x0000003f0000791a */ /* 0x000fc80000000000 */
[----:B------:R1:W-:Y:S01]  /*31130*/  UTMACCTL.IV [UR12] ;  /* 0x000000000c0079b9 */ /* 0x0003e20008000000 */
[----:B------:R-:W-:-:S04]  /*31140*/  DEPBAR {5,4,3,2,1,0} ;  /* 0x0000003f0000791a */ /* 0x000fc80000000000 */
[----:B------:R1:W-:Y:S02]  /*31150*/  UTMACCTL.IV [UR14] ;  /* 0x000000000e0079b9 */ /* 0x0003e40008000000 */
[----:B-1----:R-:W-:Y:S01]  /*31160*/  NOP ;  /* 0x0000000000007918 */ /* 0x002fe20000000000 */
.L_x_474:
[----:B------:R-:W-:Y:S05]  /*31170*/  BSYNC B1 ;  /* 0x0000000000017941 */ /* 0x000fea0003800000 */
.L_x_473:
[----:B------:R-:W-:Y:S01]  /*31180*/  UMOV UR4, 0xffffffff ;  /* 0xffffffff00047882 */ /* 0x000fe20000000000 */
[----:B------:R-:W-:Y:S02]  /*31190*/  SHF.R.S32.HI R7, RZ, 0x6, R5 ;  /* 0x00000006ff077819 */ /* 0x000fe40000011405 */
[----:B------:R-:W-:Y:S05]  /*311a0*/  BRA.DIV UR4, `(.L_x_475) ;  /* 0x0000004e04ec7947 */ /* 0x000fea000b800000 */
[----:B------:R-:W-:-:S13]  /*311b0*/  ELECT P6, URZ, PT ;  /* 0x00000000003f782f */ /* 0x000fda00038c0000 */
.L_x_614:
[----:B------:R-:W-:Y:S01]  /*311c0*/  ISETP.LT.OR P6, PT, R11, 0x1, !P6 ;  /* 0x000000010b00780c */ /* 0x000fe200077c1670 */
[----:B------:R-:W-:-:S12]  /*311d0*/  BSSY B1, `(.L_x_476) ;  /* 0x000002f000017945 */ /* 0x000fd80003800000 */
[----:B------:R-:W-:Y:S05]  /*311e0*/  @P6 BRA `(.L_x_477) ;  /* 0x0000000000b46947 */ /* 0x000fea0003800000 */
[----:B------:R-:W-:Y:S01]  /*311f0*/  LEA R17, R17, UR16, 0x8 ;  /* 0x0000001011117c11 */ /* 0x000fe2000f8e40ff */
[----:B------:R-:W-:Y:S01]  /*31200*/  VIADD R9, R7, 0x1 ;  /* 0x0000000107097836 */ /* 0x000fe20000000000 */
[----:B------:R-:W-:Y:S02]  /*31210*/  SHF.L.U32 R16, R16, 0x8, RZ ;  /* 0x0000000810107819 */ /* 0x000fe400000006ff */
[----:B------:R-:W-:Y:S02]  /*31220*/  MOV R12, RZ ;  /* 0x000000ff000c7202 */ /* 0x000fe40000000f00 */
[----:B------:R-:W-:Y:S02]  /*31230*/  MOV R3, R10 ;  /* 0x0000000a00037202 */ /* 0x000fe40000000f00 */
[----:B------:R-:W-:-:S07]  /*31240*/  MOV R4, R0 ;  /* 0x0000000000047202 */ /* 0x000fce0000000f00 */
.L_x_480:
[----:B-1----:R-:W-:Y:S01]  /*31250*/  LEA R8, R4, UR18, 0x3 ;  /* 0x0000001204087c11 */ /* 0x002fe2000f8e18ff */
[----:B------:R-:W-:Y:S05]  /*31260*/  YIELD ;  /* 0x0000000000007946 */ /* 0x000fea0003800000 */
[----:B------:R-:W-:Y:S02]  /*31270*/  SHF.L.U32 R5, R3, 0x1f, RZ ;  /* 0x0000001f03057819 */ /* 0x000fe400000006ff */
[----:B------:R-:W-:Y:S02]  /*31280*/  LOP3.LUT P1, RZ, R20, 0x7f, RZ, 0xc0, !PT ;  /* 0x0000007f14ff7812 */ /* 0x000fe4000782c0ff */
[----:B------:R-:W1:Y:S11]  /*31290*/  SYNCS.PHASECHK.TRANS64.TRYWAIT P0, [R8+URZ+0x34498], R5 ;  /* 0x03449805080075a7 */ /* 0x000e76000800017f */
[----:B------:R-:W2:Y:S01]  /*312a0*/  @!P1 LDC R6, c[0x0][0x500] ;  /* 0x00014000ff069b82 */ /* 0x000ea20000000800 */
[----:B-1----:R-:W-:Y:S05]  /*312b0*/  @!P0 BRA `(.L_x_478) ;  /* 0x0000004c00c88947 */ /* 0x002fea0003800000 */
.L_x_615:
[----:B------:R-:W-:Y:S01]  /*312c0*/  UPRMT UR4, UR19, 0x9910, URZ ;  /* 0x0000991013047896 */ /* 0x000fe2000800003f */
[----:B--2---:R2:W-:Y:S03]  /*312d0*/  @!P1 SYNCS.ARRIVE.TRANS64 RZ, [R8+URZ+0x34480], R6 ;  /* 0x0344800608ff99a7 */ /* 0x0045e6000800003f */
[----:B------:R-:W-:-:S06]  /*312e0*/  UISETP.NE.AND UP0, UPT, UR4, 0x2, UPT ;  /* 0x000000020400788c */ /* 0x000fcc000bf05270 */
[----:B------:R-:W-:-:S13]  /*312f0*/  PLOP3.LUT P0, PT, PT, PT, UP0, 0x80, 0x0 ;  /* 0x000000000000781c */ /* 0x000fda0003f0f008 */
[----:B--2---:R-:W-:Y:S05]  /*31300*/  @P0 BRA `(.L_x_479) ;  /* 0x0000000000040947 */ /* 0x004fea0003800000 */
[----:B------:R-:W-:Y:S01]  /*31310*/  BPT.TRAP 0x1 ;  /* 0x000000040000795c */ /* 0x000fe20000300000 */
.L_x_479:
[C---:B------:R-:W-:Y:S01]  /*31320*/  R2UR UR8, R4.reuse ;  /* 0x00000000040872ca */ /* 0x040fe200000e0000 */
[----:B------:R-:W-:Y:S01]  /*31330*/  VIADD R4, R4, 0x1 ;  /* 0x0000000104047836 */ /* 0x000fe20000000000 */
[----:B------:R-:W-:Y:S01]  /*31340*/  R2UR UR9, R8 ;  /* 0x00000000080972ca */ /* 0x000fe200000e0000 */
[----:B------:R-:W-:Y:S01]  /*31350*/  UMOV UR24, 0x0 ;  /* 0x0000000000187882 */ /* 0x000fe20000000000 */
[----:B------:R-:W-:Y:S01]  /*31360*/  IADD3 R9, R9, -0x1, RZ ;  /* 0xffffffff09097810 */ /* 0x000fe20007ffe0ff */
[----:B------:R-:W-:Y:S01]  /*31370*/  UMOV UR25, 0x10000000 ;  /* 0x1000000000197882 */ /* 0x000fe20000000000 */
[----:B------:R-:W-:Y:S01]  /*31380*/  R2UR UR10, R12 ;  /* 0x000000000c0a72ca */ /* 0x000fe200000e0000 */
[----:B------:R-:W-:Y:S01]  /*31390*/  UMOV UR23, 0x30000 ;  /* 0x0003000000177882 */ /* 0x000fe20000000000 */
[----:B------:R-:W-:Y:S02]  /*313a0*/  R2UR UR11, R16 ;  /* 0x00000000100b72ca */ /* 0x000fe400000e0000 */
[----:B------:R-:W-:-:S02]  /*313b0*/  R2UR UR7, R17 ;  /* 0x00000000110772ca */ /* 0x000fc400000e0000 */
[----:B------:R-:W-:Y:S01]  /*313c0*/  ISETP.GT.AND P1, PT, R9, 0x1, PT ;  /* 0x000000010900780c */ /* 0x000fe20003f24270 */
[----:B------:R-:W-:Y:S01]  /*313d0*/  ULEA UR4, UR8, UR17, 0xe ;  /* 0x0000001108047291 */ /* 0x000fe2000f8e703f */
[----:B------:R-:W-:Y:S01]  /*313e0*/  ISETP.NE.AND P0, PT, R4, 0x3, PT ;  /* 0x000000030400780c */ /* 0x000fe20003f05270 */
[----:B------:R-:W-:Y:S01]  /*313f0*/  ULEA UR8, UR8, UR18, 0xf ;  /* 0x0000001208087291 */ /* 0x000fe2000f8e783f */
[----:B------:R-:W-:Y:S01]  /*31400*/  IADD3 R12, R12, 0x40, RZ ;  /* 0x000000400c0c7810 */ /* 0x000fe20007ffe0ff */
[----:B------:R-:W-:Y:S01]  /*31410*/  ULEA UR4, UR4, UR18, 0x1 ;  /* 0x0000001204047291 */ /* 0x000fe2000f8e083f */
[----:B------:R-:W-:Y:S01]  /*31420*/  SEL R6, RZ, 0x1, P0 ;  /* 0x00000001ff067807 */ /* 0x000fe20000000000 */
[----:B------:R-:W-:Y:S01]  /*31430*/  UIADD3 UR9, UR9, 0x34480, URZ ;  /* 0x0003448009097890 */ /* 0x000fe2000fffe03f */
[----:B------:R-:W-:Y:S01]  /*31440*/  SEL R4, R4, RZ, P0 ;  /* 0x000000ff04047207 */ /* 0x000fe20000000000 */
[----:B------:R-:W-:Y:S01]  /*31450*/  UIADD3 UR4, UR4, 0x18000, URZ ;  /* 0x0001800004047890 */ /* 0x000fe2000fffe03f */
[----:B------:R-:W-:Y:S01]  /*31460*/  LOP3.LUT R3, R3, R6, RZ, 0x3c, !PT ;  /* 0x0000000603037212 */ /* 0x000fe200078e3cff */
[----:B------:R-:W-:-:S03]  /*31470*/  UMOV UR6, UR10 ;  /* 0x0000000a00067c82 */ /* 0x000fc60008000000 */
[----:B------:R-:W-:Y:S02]  /*31480*/  UMOV UR5, UR9 ;  /* 0x0000000900057c82 */ /* 0x000fe40008000000 */
[----:B------:R2:W-:Y:S02]  /*31490*/  UTMALDG.2D [UR8], [UR12], desc[UR24] ;  /* 0x000018080c0075b4 */ /* 0x0005e40008009000 */
[----:B------:R2:W-:Y:S02]  /*314a0*/  UTMALDG.2D.MULTICAST [UR4], [UR14], UR23, desc[UR24] ;  /* 0x000018040e0073b4 */ /* 0x0005e40008009817 */
[----:B--2---:R-:W-:Y:S05]  /*314b0*/  @P1 BRA `(.L_x_480) ;  /* 0xfffffffc00641947 */ /* 0x004fea000383ffff */
.L_x_477:
[----:B------:R-:W-:Y:S05]  /*314c0*/  BSYNC B1 ;  /* 0x0000000000017941 */ /* 0x000fea0003800000 */
.L_x_476:
[----:B------:R-:W-:Y:S01]  /*314d0*/  LOP3.LUT P1, RZ, R2, 0xff, RZ, 0xc0, !PT ;  /* 0x000000ff02ff7812 */ /* 0x000fe2000782c0ff */
[----:B------:R-:W-:Y:S01]  /*314e0*/  IMAD.U32 R4, RZ, RZ, UR22 ;  /* 0x00000016ff047e24 */ /* 0x000fe2000f8e00ff */
[----:B------:R-:W-:-:S04]  /*314f0*/  IADD3 R0, R7, R0, RZ ;  /* 0x0000000007007210 */ /* 0x000fc80007ffe0ff */
[C---:B------:R-:W-:Y:S01]  /*31500*/  ISETP.GT.U32.AND P0, PT, R0.reuse, 0x2, PT ;  /* 0x000000020000780c */ /* 0x040fe20003f04070 */
[----:B------:R-:W-:Y:S01]  /*31510*/  IMAD.WIDE.U32 R2, R0, -0x55555555, RZ ;  /* 0xaaaaaaab00027825 */ /* 0x000fe200078e00ff */
[----:B------:R-:W-:Y:S02]  /*31520*/  ISETP.NE.AND P2, PT, R4, 0x3, PT ;  /* 0x000000030400780c */ /* 0x000fe40003f45270 */
[C---:B------:R-:W-:Y:S02]  /*31530*/  ISETP.LT.U32.AND P0, PT, R7.reuse, 0x3, P0 ;  /* 0x000000030700780c */ /* 0x040fe40000701070 */
[----:B------:R-:W-:Y:S01]  /*31540*/  SHF.R.U32.HI R3, RZ, 0x1, R3 ;  /* 0x00000001ff037819 */ /* 0x000fe20000011603 */
[----:B------:R-:W-:Y:S01]  /*31550*/  @P1 SYNCS.ARRIVE.TRANS64.A1T0 RZ, [UR18+0x344f8], RZ ;  /* 0x0344f8ffffff19a7 */ /* 0x000fe20008100012 */
[----:B------:R-:W-:Y:S02]  /*31560*/  ISETP.GE.U32.AND P1, PT, R7, 0x3, PT ;  /* 0x000000030700780c */ /* 0x000fe40003f26070 */
[----:B-1----:R-:W-:Y:S01]  /*31570*/  SEL R5, RZ, 0x1, !P0 ;  /* 0x00000001ff057807 */ /* 0x002fe20004000000 */
[----:B------:R-:W-:-:S03]  /*31580*/  IMAD R0, R3, -0x3, R0 ;  /* 0xfffffffd03007824 */ /* 0x000fc600078e0200 */
[----:B------:R-:W-:-:S07]  /*31590*/  LOP3.LUT R10, R10, R5, RZ, 0x3c, !PT ;  /* 0x000000050a0a7212 */ /* 0x000fce00078e3cff */
[----:B------:R-:W-:Y:S01]  /*315a0*/  @P1 LOP3.LUT R10, R10, 0x1, R3, 0x78, !PT ;  /* 0x000000010a0a1812 */ /* 0x000fe200078e7803 */
[----:B------:R-:W-:Y:S06]  /*315b0*/  @!P2 BRA `(.L_x_481) ;  /* 0x000000000004a947 */ /* 0x000fec0003800000 */
[----:B------:R-:W-:Y:S01]  /*315c0*/  BPT.TRAP 0x1 ;  /* 0x000000040000795c */ /* 0x000fe20000300000 */
.L_x_481:
[----:B------:R-:W2:Y:S01]  /*315d0*/  LDL R4, [R1+0x600] ;  /* 0x0006000001047983 */ /* 0x000ea20000100800 */
[----:B------:R-:W-:Y:S01]  /*315e0*/  SHF.L.U32 R2, R19, 0x1f, RZ ;  /* 0x0000001f13027819 */ /* 0x000fe200000006ff */
[----:B------:R-:W-:Y:S01]  /*315f0*/  BSSY B1, `(.L_x_482) ;  /* 0x0000005000017945 */ /* 0x000fe20003800000 */
[C---:B--2---:R-:W-:Y:S02]  /*31600*/  LEA R3, R4.reuse, UR18, 0x3 ;  /* 0x0000001204037c11 */ /* 0x044fe4000f8e18ff */
[----:B------:R-:W-:Y:S02]  /*31610*/  LEA R4, R4, UR18, 0x4 ;  /* 0x0000001204047c11 */ /* 0x000fe4000f8e20ff */
[----:B------:R-:W1:Y:S02]  /*31620*/  SYNCS.PHASECHK.TRANS64.TRYWAIT P0, [R3+URZ+0x34400], R2 ;  /* 0x03440002030075a7 */ /* 0x000e64000800017f */
[----:B-1----:R-:W-:Y:S05]  /*31630*/  @!P0 BRA `(.L_x_483) ;  /* 0x0000004800fc8947 */ /* 0x002fea0003800000 */
.L_x_616:
[----:B------:R-:W-:Y:S05]  /*31640*/  BSYNC B1 ;  /* 0x0000000000017941 */ /* 0x000fea0003800000 */
.L_x_482:
[----:B------:R-:W2:Y:S01]  /*31650*/  LDS.128 R4, [R4+0x34520] ;  /* 0x0345200004047984 */ /* 0x000ea20000000c00 */
[----:B------:R-:W-:Y:S01]  /*31660*/  @!PT LDS RZ, [RZ] ;  /* 0x00000000fffff984 */ /* 0x000fe20000000800 */
[----:B------:R-:W-:Y:S01]  /*31670*/  @!PT LDS RZ, [RZ] ;  /* 0x00000000fffff984 */ /* 0x000fe20000000800 */
[----:B------:R-:W-:Y:S01]  /*31680*/  @!PT LDS RZ, [RZ] ;  /* 0x00000000fffff984 */ /* 0x000fe20000000800 */
[----:B------:R-:W-:Y:S01]  /*31690*/  @!PT LDS RZ, [RZ] ;  /* 0x00000000fffff984 */ /* 0x000fe20000000800 */
[----:B------:R3:W-:Y:S06]  /*316a0*/  MEMBAR.ALL.CTA ;  /* 0x0000000000007992 */ /* 0x0007ec0000008000 */
[----:B---3--:R-:W3:Y:S01]  /*316b0*/  FENCE.VIEW.ASYNC.S ;  /* 0x00000000000073c6 */ /* 0x008ee20000000000 */
[----:B--2---:R-:W-:Y:S02]  /*316c0*/  MOV R17, R5 ;  /* 0x0000000500117202 */ /* 0x004fe40000000f00 */
[----:B------:R-:W-:Y:S01]  /*316d0*/  MOV R16, R4 ;  /* 0x0000000400107202 */ /* 0x000fe20000000f00 */
[----:B---3--:R-:W-:Y:S06]  /*316e0*/  @!P2 BRA `(.L_x_484) ;  /* 0x000000000004a947 */ /* 0x008fec0003800000 */
[----:B------:R-:W-:Y:S01]  /*316f0*/  BPT.TRAP 0x1 ;  /* 0x000000040000795c */ /* 0x000fe20000300000 */
.L_x_484:
[----:B------:R-:W2:Y:S01]  /*31700*/  S2R R5, SR_CgaCtaId ;  /* 0x0000000000057919 */ /* 0x000ea20000008800 */
[----:B------:R-:W-:Y:S02]  /*31710*/  ISETP.NE.AND P0, PT, R7, RZ, PT ;  /* 0x000000ff0700720c */ /* 0x000fe40003f05270 */
[----:B-1----:R-:W-:Y:S02]  /*31720*/  IADD3 R2, R3, 0x34440, RZ ;  /* 0x0003444003027810 */ /* 0x002fe40007ffe0ff */
[CC--:B------:R-:W-:Y:S02]  /*31730*/  ISETP.EQ.OR P0, PT, R6.reuse, R18.reuse, !P0 ;  /* 0x000000120600720c */ /* 0x0c0fe40004702670 */
[----:B------:R-:W-:Y:S02]  /*31740*/  ISETP.NE.AND P1, PT, R6, R18, PT ;  /* 0x000000120600720c */ /* 0x000fe40003f25270 */
[----:B--2---:R-:W-:-:S04]  /*31750*/  PRMT R2, R5, 0x654, R2 ;  /* 0x0000065405027816 */ /* 0x004fc80000000002 */
[----:B------:R1:W-:Y:S05]  /*31760*/  SYNCS.ARRIVE.TRANS64.RED.A1T0 RZ, [R2+URZ], RZ ;  /* 0x000000ff02ff79a7 */ /* 0x0003ea000810043f */
[----:B------:R-:W-:Y:S05]  /*31770*/  @P0 BRA `(.L_x_485) ;  /* 0x0000000400a40947 */ /* 0x000fea0003800000 */
[----:B-1----:R-:W1:Y:S02]  /*31780*/  LDC.64 R2, c[0x0][0x290] ;  /* 0x0000a400ff027b82 */ /* 0x002e640000000a00 */
[----:B-1----:R-:W-:-:S05]  /*31790*/  IMAD.WIDE R2, R6, 0xc, R2 ;  /* 0x0000000c06027825 */ /* 0x002fca00078e0202 */
[----:B------:R1:W5:Y:S01]  /*317a0*/  LDG.E R11, desc[UR38][R2.64+0x8] ;  /* 0x00000826020b7981 */ /* 0x000362000c1e1900 */
[----:B------:R-:W-:-:S03]  /*317b0*/  UMOV UR4, 0xffffffff ;  /* 0xffffffff00047882 */ /* 0x000fc60000000000 */
[----:B------:R-:W-:Y:S05]  /*317c0*/  BRA.DIV UR4, `(.L_x_486) ;  /* 0x0000004a04ac7947 */ /* 0x000fea000b800000 */
[----:B------:R-:W-:-:S13]  /*317d0*/  ELECT P6, URZ, PT ;  /* 0x00000000003f782f */ /* 0x000fda00038c0000 */
.L_x_619:
[----:B------:R-:W-:Y:S04]  /*317e0*/  BSSY B1, `(.L_x_487) ;  /* 0x000004f000017945 */ /* 0x000fe80003800000 */
[----:B------:R-:W-:Y:S05]  /*317f0*/  @!P6 BRA `(.L_x_488) ;  /* 0x000000040034e947 */ /* 0x000fea0003800000 */
[C---:B------:R-:W-:Y:S01]  /*31800*/  IMAD.SHL.U32 R21, R6.reuse, 0x8, RZ ;  /* 0x0000000806157824 */ /* 0x040fe200078e00ff */
[----:B------:R-:W-:Y:S01]  /*31810*/  SHF.R.S32.HI R5, RZ, 0x1f, R6 ;  /* 0x0000001fff057819 */ /* 0x000fe20000011406 */
[----:B------:R-:W-:Y:S01]  /*31820*/  ULDC.64 UR4, c[0x0][0x510] ;  /* 0x0001440000047ab9 */ /* 0x000fe20000000a00 */
[----:B------:R-:W-:Y:S01]  /*31830*/  ULDC.64 UR6, c[0x0][0x520] ;  /* 0x0001480000067ab9 */ /* 0x000fe20000000a00 */
[----:B------:R-:W2:Y:S01]  /*31840*/  LDG.E R18, desc[UR38][R2.64] ;  /* 0x0000002602127981 */ /* 0x000ea2000c1e1900 */
[----:B------:R-:W-:Y:S02]  /*31850*/  SHF.L.U64.HI R22, R6, 0x3, R5 ;  /* 0x0000000306167819 */ /* 0x000fe40000010205 */
[C---:B------:R-:W-:Y:S02]  /*31860*/  IADD3 R8, P0, R21.reuse, UR4, RZ ;  /* 0x0000000415087c10 */ /* 0x040fe4000ff1e0ff */
[----:B------:R-:W-:Y:S02]  /*31870*/  IADD3 R4, P2, R21, UR6, RZ ;  /* 0x0000000615047c10 */ /* 0x000fe4000ff5e0ff */
[C---:B------:R-:W-:Y:S01]  /*31880*/  IADD3.X R9, R22.reuse, UR5, RZ, P0, !PT ;  /* 0x0000000516097c10 */ /* 0x040fe200087fe4ff */
[----:B------:R-:W-:Y:S01]  /*31890*/  ULDC.64 UR4, c[0x0][0x518] ;  /* 0x0001460000047ab9 */ /* 0x000fe20000000a00 */
[----:B------:R-:W-:-:S03]  /*318a0*/  IADD3.X R5, R22, UR7, RZ, P2, !PT ;  /* 0x0000000716057c10 */ /* 0x000fc600097fe4ff */
[----:B------:R-:W3:Y:S04]  /*318b0*/  LDG.E.64 R14, desc[UR38][R8.64] ;  /* 0x00000026080e7981 */ /* 0x000ee8000c1e1b00 */
[----:B------:R4:W2:Y:S02]  /*318c0*/  LDG.E.64 R12, desc[UR38][R4.64] ;  /* 0x00000026040c7981 */ /* 0x0008a4000c1e1b00 */
[----:B----4-:R-:W-:-:S04]  /*318d0*/  IADD3 R4, P0, R21, UR4, RZ ;  /* 0x0000000415047c10 */ /* 0x010fc8000ff1e0ff */
[----:B------:R-:W-:Y:S01]  /*318e0*/  IADD3.X R5, R22, UR5, RZ, P0, !PT ;  /* 0x0000000516057c10 */ /* 0x000fe200087fe4ff */
[----:B------:R-:W-:-:S04]  /*318f0*/  ULDC.64 UR4, c[0x0][0x528] ;  /* 0x00014a0000047ab9 */ /* 0x000fc80000000a00 */
[----:B------:R4:W2:Y:S02]  /*31900*/  LDG.E.64 R8, desc[UR38][R4.64] ;  /* 0x0000002604087981 */ /* 0x0008a4000c1e1b00 */
[----:B----4-:R-:W-:-:S04]  /*31910*/  IADD3 R4, P0, R21, UR4, RZ ;  /* 0x0000000415047c10 */ /* 0x010fc8000ff1e0ff */
[----:B------:R-:W-:-:S06]  /*31920*/  IADD3.X R5, R22, UR5, RZ, P0, !PT ;  /* 0x0000000516057c10 */ /* 0x000fcc00087fe4ff */
[----:B------:R-:W4:Y:S04]  /*31930*/  LDG.E.64 R4, desc[UR38][R4.64] ;  /* 0x0000002604047981 */ /* 0x000f28000c1e1b00 */
[----:B---3--:R-:W-:Y:S04]  /*31940*/  STS.64 [UR20], R14 ;  /* 0x0000000eff007988 */ /* 0x008fe80008000a14 */
[----:B--2---:R-:W-:Y:S04]  /*31950*/  STS.64 [UR21], R12 ;  /* 0x0000000cff007988 */ /* 0x004fe80008000a15 */
[----:B------:R-:W2:Y:S01]  /*31960*/  LDS R21, [UR20+0x1c] ;  /* 0x00001c14ff157984 */ /* 0x000ea20008000800 */
[----:B------:R-:W-:-:S03]  /*31970*/  SHF.L.U64.HI R26, R8, 0x1, R9 ;  /* 0x00000001081a7819 */ /* 0x000fc60000010209 */
[----:B------:R1:W3:Y:S01]  /*31980*/  LDG.E R9, desc[UR38][R2.64+0x4] ;  /* 0x0000042602097981 */ /* 0x0002e2000c1e1900 */
[----:B------:R-:W-:-:S04]  /*31990*/  LOP3.LUT R26, R26, 0x1fffffff, RZ, 0xc0, !PT ;  /* 0x1fffffff1a1a7812 */ /* 0x000fc800078ec0ff */
[----:B------:R-:W-:-:S04]  /*319a0*/  SHF.R.U32.HI R22, RZ, 0x4, R26 ;  /* 0x00000004ff167819 */ /* 0x000fc8000001161a */
[----:B--2---:R-:W-:-:S05]  /*319b0*/  LOP3.LUT R21, R21, 0xf, R22, 0xb8, !PT ;  /* 0x0000000f15157812 */ /* 0x004fca00078eb816 */
[----:B------:R-:W-:Y:S04]  /*319c0*/  STS [UR20+0x1c], R21 ;  /* 0x00001c15ff007988 */ /* 0x000fe80008000814 */
[----:B------:R-:W2:Y:S02]  /*319d0*/  LDS R24, [UR20+0x1c] ;  /* 0x00001c14ff187984 */ /* 0x000ea40008000800 */
[----:B--2---:R-:W-:-:S05]  /*319e0*/  LOP3.LUT R24, R24, 0xf0, RZ, 0xb8, !PT ;  /* 0x000000f018187812 */ /* 0x004fca00078eb8ff */
[----:B------:R-:W-:Y:S04]  /*319f0*/  STS [UR20+0x1c], R24 ;  /* 0x00001c18ff007988 */ /* 0x000fe80008000814 */
[----:B------:R-:W2:Y:S01]  /*31a00*/  LDS R23, [UR20+0x1c] ;  /* 0x00001c14ff177984 */ /* 0x000ea20008000800 */
[----:B------:R-:W-:-:S04]  /*31a10*/  MOV R22, UR20 ;  /* 0x0000001400167c02 */ /* 0x000fc80008000f00 */
[----:B------:R-:W-:Y:S02]  /*31a20*/  SHF.R.U64 R22, R22, 0x4, RZ ;  /* 0x0000000416167819 */ /* 0x000fe400000012ff */
[----:B--2---:R-:W-:-:S05]  /*31a30*/  LOP3.LUT R23, R23, 0xf00, RZ, 0xb8, !PT ;  /* 0x00000f0017177812 */ /* 0x004fca00078eb8ff */
[----:B------:R-:W-:Y:S04]  /*31a40*/  STS.64 [UR20+0x18], R22 ;  /* 0x00001816ff007988 */ /* 0x000fe80008000a14 */
[----:B------:R-:W1:Y:S01]  /*31a50*/  LDS R25, [UR20+0x1c] ;  /* 0x00001c14ff197984 */ /* 0x000e620008000800 */
[----:B------:R-:W-:-:S04]  /*31a60*/  SHF.L.U32 R21, R8, 0x1, RZ ;  /* 0x0000000108157819 */ /* 0x000fc800000006ff */
[----:B------:R-:W-:Y:S02]  /*31a70*/  LOP3.LUT R21, R21, 0xfffffffe, RZ, 0xc0, !PT ;  /* 0xfffffffe15157812 */ /* 0x000fe400078ec0ff */
[----:B------:R-:W-:Y:S02]  /*31a80*/  CS2R R14, SRZ ;  /* 0x00000000000e7805 */ /* 0x000fe4000001ff00 */
[----:B-----5:R-:W-:Y:S01]  /*31a90*/  IADD3 R12, R11, -0x1, RZ ;  /* 0xffffffff0b0c7810 */ /* 0x020fe20007ffe0ff */
[----:B------:R-:W-:Y:S01]  /*31aa0*/  VIADD R13, R18, 0xffffffff ;  /* 0xffffffff120d7836 */ /* 0x000fe20000000000 */
[----:B------:R-:W-:Y:S01]  /*31ab0*/  SHF.R.U64 R21, R21, 0x4, R26 ;  /* 0x0000000415157819 */ /* 0x000fe2000000121a */
[----:B------:R-:W-:Y:S04]  /*31ac0*/  STS [UR20+0x10], R22 ;  /* 0x00001016ff007988 */ /* 0x000fe80008000814 */
[----:B------:R-:W-:Y:S04]  /*31ad0*/  STS [UR20+0x14], R22 ;  /* 0x00001416ff007988 */ /* 0x000fe80008000814 */
[----:B------:R-:W-:Y:S04]  /*31ae0*/  STS.128 [UR20+0x20], R12 ;  /* 0x0000200cff007988 */ /* 0x000fe80008000c14 */
[----:B------:R-:W-:Y:S04]  /*31af0*/  STS [UR20+0xc], R21 ;  /* 0x00000c15ff007988 */ /* 0x000fe80008000814 */
[----:B------:R-:W-:Y:S01]  /*31b00*/  STS [UR20+0x30], RZ ;  /* 0x000030ffff007988 */ /* 0x000fe20008000814 */
[----:B-1----:R-:W-:-:S05]  /*31b10*/  LOP3.LUT R2, R25, 0xf000, RZ, 0xb8, !PT ;  /* 0x0000f00019027812 */ /* 0x002fca00078eb8ff */
[----:B------:R-:W-:Y:S04]  /*31b20*/  STS [UR20+0x1c], R2 ;  /* 0x00001c02ff007988 */ /* 0x000fe80008000814 */
[----:B------:R-:W1:Y:S01]  /*31b30*/  LDS R3, [UR21+0x1c] ;  /* 0x00001c15ff037984 */ /* 0x000e620008000800 */
[----:B----4-:R-:W-:-:S04]  /*31b40*/  SHF.L.U64.HI R18, R4, 0x1, R5 ;  /* 0x0000000104127819 */ /* 0x010fc80000010205 */
[----:B------:R-:W-:-:S04]  /*31b50*/  LOP3.LUT R18, R18, 0x1fffffff, RZ, 0xc0, !PT ;  /* 0x1fffffff12127812 */ /* 0x000fc800078ec0ff */
[----:B------:R-:W-:-:S04]  /*31b60*/  SHF.R.U32.HI R8, RZ, 0x4, R18 ;  /* 0x00000004ff087819 */ /* 0x000fc80000011612 */
[----:B-1----:R-:W-:-:S05]  /*31b70*/  LOP3.LUT R5, R3, 0xf, R8, 0xb8, !PT ;  /* 0x0000000f03057812 */ /* 0x002fca00078eb808 */
[----:B------:R-:W-:Y:S04]  /*31b80*/  STS [UR21+0x1c], R5 ;  /* 0x00001c05ff007988 */ /* 0x000fe80008000815 */
[----:B------:R-:W1:Y:S02]  /*31b90*/  LDS R8, [UR21+0x1c] ;  /* 0x00001c15ff087984 */ /* 0x000e640008000800 */
[----:B-1----:R-:W-:-:S05]  /*31ba0*/  LOP3.LUT R8, R8, 0xf0, RZ, 0xb8, !PT ;  /* 0x000000f008087812 */ /* 0x002fca00078eb8ff */
[----:B------:R-:W-:Y:S04]  /*31bb0*/  STS [UR21+0x1c], R8 ;  /* 0x00001c08ff007988 */ /* 0x000fe80008000815 */
[----:B------:R-:W1:Y:S01]  /*31bc0*/  LDS R3, [UR21+0x1c] ;  /* 0x00001c15ff037984 */ /* 0x000e620008000800 */
[----:B------:R-:W-:-:S04]  /*31bd0*/  MOV R2, UR21 ;  /* 0x0000001500027c02 */ /* 0x000fc80008000f00 */
[----:B------:R-:W-:Y:S02]  /*31be0*/  SHF.R.U64 R2, R2, 0x4, RZ ;  /* 0x0000000402027819 */ /* 0x000fe400000012ff */
[----:B-1----:R-:W-:-:S05]  /*31bf0*/  LOP3.LUT R3, R3, 0xf00, RZ, 0xb8, !PT ;  /* 0x00000f0003037812 */ /* 0x002fca00078eb8ff */
[----:B------:R-:W-:Y:S04]  /*31c00*/  STS.64 [UR21+0x18], R2 ;  /* 0x00001802ff007988 */ /* 0x000fe80008000a15 */
[----:B------:R-:W1:Y:S01]  /*31c10*/  LDS R21, [UR21+0x1c] ;  /* 0x00001c15ff157984 */ /* 0x000e620008000800 */
[----:B------:R-:W-:-:S04]  /*31c20*/  SHF.L.U32 R4, R4, 0x1, RZ ;  /* 0x0000000104047819 */ /* 0x000fc800000006ff */
[----:B------:R-:W-:Y:S02]  /*31c30*/  LOP3.LUT R5, R4, 0xfffffffe, RZ, 0xc0, !PT ;  /* 0xfffffffe04057812 */ /* 0x000fe400078ec0ff */
[----:B---3--:R-:W-:Y:S02]  /*31c40*/  IADD3 R13, R9, -0x1, RZ ;  /* 0xffffffff090d7810 */ /* 0x008fe40007ffe0ff */
[----:B------:R-:W-:Y:S01]  /*31c50*/  SHF.R.U64 R5, R5, 0x4, R18 ;  /* 0x0000000405057819 */ /* 0x000fe20000001212 */
[----:B------:R2:W-:Y:S04]  /*31c60*/  STS [UR21+0x10], R2 ;  /* 0x00001002ff007988 */ /* 0x0005e80008000815 */
[----:B------:R2:W-:Y:S04]  /*31c70*/  STS.128 [UR21+0x20], R12 ;  /* 0x0000200cff007988 */ /* 0x0005e80008000c15 */
[----:B------:R2:W-:Y:S04]  /*31c80*/  STS [UR21+0xc], R5 ;  /* 0x00000c05ff007988 */ /* 0x0005e80008000815 */
[----:B------:R2:W-:Y:S04]  /*31c90*/  STS [UR21+0x14], R2 ;  /* 0x00001402ff007988 */ /* 0x0005e80008000815 */
[----:B------:R-:W-:Y:S01]  /*31ca0*/  STS [UR21+0x30], RZ ;  /* 0x000030ffff007988 */ /* 0x000fe20008000815 */
[----:B-1----:R-:W-:-:S05]  /*31cb0*/  LOP3.LUT R4, R21, 0xf000, RZ, 0xb8, !PT ;  /* 0x0000f00015047812 */ /* 0x002fca00078eb8ff */
[----:B------:R2:W-:Y:S02]  /*31cc0*/  STS [UR21+0x1c], R4 ;  /* 0x00001c04ff007988 */ /* 0x0005e40008000815 */
.L_x_488:
[----:B------:R-:W-:Y:S05]  /*31cd0*/  BSYNC B1 ;  /* 0x0000000000017941 */ /* 0x000fea0003800000 */
.L_x_487:
[----:B------:R-:W-:-:S03]  /*31ce0*/  UMOV UR4, 0xffffffff ;  /* 0xffffffff00047882 */ /* 0x000fc60000000000 */
[----:B------:R-:W-:Y:S05]  /*31cf0*/  BRA.DIV UR4, `(.L_x_489) ;  /* 0x0000004604807947 */ /* 0x000fea000b800000 */
[----:B------:R-:W-:Y:S01]  /*31d00*/  ELECT P6, URZ, PT ;  /* 0x00000000003f782f */ /* 0x000fe200038c0000 */
[----:B------:R-:W-:-:S12]  /*31d10*/  NOP ;  /* 0x0000000000007918 */ /* 0x000fd80000000000 */
.L_x_623:
[----:B-12---:R-:W1:Y:S02]  /*31d20*/  S2R R2, SR_LANEID ;  /* 0x0000000000027919 */ /* 0x006e640000000000 */
[----:B-1----:R-:W-:-:S05]  /*31d30*/  IMAD.SHL.U32 R8, R2, 0x4, RZ ;  /* 0x0000000402087824 */ /* 0x002fca00078e00ff */
[----:B------:R1:W2:Y:S01]  /*31d40*/  LDS R9, [R8+UR20] ;  /* 0x0000001408097984 */ /* 0x0002a20008000800 */
[C---:B------:R-:W-:Y:S02]  /*31d50*/  IADD3 R4, P0, R8.reuse, UR12, RZ ;  /* 0x0000000c08047c10 */ /* 0x040fe4000ff1e0ff */
[----:B------:R-:W-:Y:S01]  /*31d60*/  IADD3 R2, P2, R8, UR14, RZ ;  /* 0x0000000e08027c10 */ /* 0x000fe2000ff5e0ff */
[----:B------:R1:W3:Y:S01]  /*31d70*/  LDS R13, [R8+UR20+0x80] ;  /* 0x00008014080d7984 */ /* 0x0002e20008000800 */
[----:B------:R-:W-:Y:S11]  /*31d80*/  @!P6 BRA `(.L_x_490) ;  /* 0x000000000008e947 */ /* 0x000ff60003800000 */
[----:B------:R0:W-:Y:S01]  /*31d90*/  UTMACMDFLUSH ;  /* 0x00000000000079b7 */ /* 0x0001e20000000000 */
[----:B------:R-:W-:-:S04]  /*31da0*/  DEPBAR.LE SB0, 0x0 ;  /* 0x000080000000791a */ /* 0x000fc80000000000 */
.L_x_490:
[----:B------:R-:W-:Y:S01]  /*31db0*/  IADD3.X R5, RZ, UR13, RZ, P0, !PT ;  /* 0x0000000dff057c10 */ /* 0x000fe200087fe4ff */
[----:B------:R-:W-:Y:S05]  /*31dc0*/  WARPSYNC.ALL ;  /* 0x0000000000007948 */ /* 0x000fea0003800000 */
[----:B------:R-:W-:Y:S01]  /*31dd0*/  IADD3.X R3, RZ, UR15, RZ, P2, !PT ;  /* 0x0000000fff037c10 */ /* 0x000fe200097fe4ff */
[----:B--2---:R2:W5:Y:S04]  /*31de0*/  ATOMG.E.EXCH.STRONG.GPU PT, RZ, [R4], R9 ;  /* 0x0000000904ff73a8 */ /* 0x00456800041ee100 */
[----:B---3--:R2:W5:Y:S01]  /*31df0*/  ATOMG.E.EXCH.STRONG.GPU PT, RZ, [R2], R13 ;  /* 0x0000000d02ff73a8 */ /* 0x00856200041ee100 */
[----:B------:R-:W-:-:S07]  /*31e00*/  MOV R18, R6 ;  /* 0x0000000600127202 */ /* 0x000fce0000000f00 */
.L_x_485:
[----:B-12---:R-:W2:Y:S01]  /*31e10*/  LDL.LU R2, [R1+0x600] ;  /* 0x0006000001027983 */ /* 0x006ea20000300800 */
[----:B------:R-:W-:Y:S02]  /*31e20*/  ISETP.NE.AND P2, PT, R7, RZ, PT ;  /* 0x000000ff0700720c */ /* 0x000fe40003f45270 */
[----:B------:R-:W-:Y:S01]  /*31e30*/  SEL R3, RZ, 0x1, !P1 ;  /* 0x00000001ff037807 */ /* 0x000fe20004800000 */
[----:B--2---:R-:W-:-:S05]  /*31e40*/  VIADD R4, R2, 0x1 ;  /* 0x0000000102047836 */ /* 0x004fca0000000000 */
[----:B------:R-:W-:-:S04]  /*31e50*/  ISETP.NE.AND P0, PT, R4, 0x8, PT ;  /* 0x000000080400780c */ /* 0x000fc80003f05270 */
[----:B------:R-:W-:Y:S02]  /*31e60*/  SEL R4, R4, RZ, P0 ;  /* 0x000000ff04047207 */ /* 0x000fe40000000000 */
[----:B------:R-:W-:-:S03]  /*31e70*/  SEL R2, RZ, 0x1, P0 ;  /* 0x00000001ff027807 */ /* 0x000fc60000000000 */
[----:B------:R1:W-:Y:S01]  /*31e80*/  STL [R1+0x600], R4 ;  /* 0x0006000401007387 */ /* 0x0003e20000100800 */
[----:B------:R-:W-:Y:S02]  /*31e90*/  LOP3.LUT R19, R19, R2, RZ, 0x3c, !PT ;  /* 0x0000000213137212 */ /* 0x000fe400078e3cff */
[----:B------:R-:W-:Y:S01]  /*31ea0*/  PRMT R2, RZ, 0x7610, R2 ;  /* 0x00007610ff027816 */ /* 0x000fe20000000002 */
[----:B------:R-:W-:Y:S06]  /*31eb0*/  @P2 BRA `(.L_x_491) ;  /* 0xfffffff0007c2947 */ /* 0x000fec000383ffff */
[----:B------:R-:W-:Y:S05]  /*31ec0*/  BSYNC B0 ;  /* 0x0000000000007941 */ /* 0x000fea0003800000 */
.L_x_472:
[----:B------:R-:W-:-:S03]  /*31ed0*/  UMOV UR4, 0xffffffff ;  /* 0xffffffff00047882 */ /* 0x000fc60000000000 */
[----:B------:R-:W-:Y:S05]  /*31ee0*/  BRA.DIV UR4, `(.L_x_492) ;  /* 0x0000004604347947 */ /* 0x000fea000b800000 */
[----:B-----5:R-:W-:-:S13]  /*31ef0*/  ELECT P6, URZ, PT ;  /* 0x00000000003f782f */ /* 0x020fda00038c0000 */
.L_x_626:
[----:B------:R-:W-:Y:S04]  /*31f00*/  BSSY B0, `(.L_x_493) ;  /* 0x0000021000007945 */ /* 0x000fe80003800000 */
[----:B------:R-:W-:Y:S05]  /*31f10*/  @!P6 BRA `(.L_x_494) ;  /* 0x00000000007ce947 */ /* 0x000fea0003800000 */
[----:B------:R-:W-:-:S04]  /*31f20*/  ULOP3.LUT UR4, UR40, 0x2, URZ, 0xfc, !UPT ;  /* 0x0000000228047892 */ /* 0x000fc8000f8efc3f */
[----:B------:R-:W-:-:S06]  /*31f30*/  UISETP.NE.AND UP0, UPT, UR4, 0x3, UPT ;  /* 0x000000030400788c */ /* 0x000fcc000bf05270 */
[----:B------:R-:W-:-:S13]  /*31f40*/  PLOP3.LUT P0, PT, PT, PT, UP0, 0x80, 0x0 ;  /* 0x000000000000781c */ /* 0x000fda0003f0f008 */
[----:B------:R-:W-:Y:S05]  /*31f50*/  @!P0 BRA `(.L_x_495) ;  /* 0x0000000000048947 */ /* 0x000fea0003800000 */
[----:B------:R-:W-:Y:S01]  /*31f60*/  BPT.TRAP 0x1 ;  /* 0x000000040000795c */ /* 0x000fe20000300000 */
.L_x_495:
[----:B------:R-:W-:Y:S02]  /*31f70*/  MOV R3, UR18 ;  /* 0x0000001200037c02 */ /* 0x000fe40008000f00 */
[----:B------:R-:W-:Y:S02]  /*31f80*/  SHF.L.U32 R2, R10, 0x1f, RZ ;  /* 0x0000001f0a027819 */ /* 0x000fe400000006ff */
[----:B------:R-:W-:-:S04]  /*31f90*/  IADD3 R3, R3, 0x34498, RZ ;  /* 0x0003449803037810 */ /* 0x000fc80007ffe0ff */
[C---:B------:R-:W-:Y:S01]  /*31fa0*/  LEA R7, R0.reuse, R3, 0x3 ;  /* 0x0000000300077211 */ /* 0x040fe200078e18ff */
[----:B------:R-:W-:-:S03]  /*31fb0*/  VIADD R0, R0, 0x1 ;  /* 0x0000000100007836 */ /* 0x000fc60000000000 */
[----:B------:R-:W2:Y:S02]  /*31fc0*/  SYNCS.PHASECHK.TRANS64.TRYWAIT P0, [R7+URZ], R2 ;  /* 0x00000002070075a7 */ /* 0x000ea4000800017f */
[----:B------:R-:W-:-:S04]  /*31fd0*/  ISETP.NE.AND P1, PT, R0, 0x3, PT ;  /* 0x000000030000780c */ /* 0x000fc80003f25270 */
[----:B------:R-:W-:Y:S02]  /*31fe0*/  SEL R5, RZ, 0x1, P1 ;  /* 0x00000001ff057807 */ /* 0x000fe40000800000 */
[----:B------:R-:W-:Y:S02]  /*31ff0*/  SEL R0, R0, RZ, P1 ;  /* 0x000000ff00007207 */ /* 0x000fe40000800000 */
[----:B------:R-:W-:Y:S02]  /*32000*/  LOP3.LUT R5, R10, R5, RZ, 0x3c, !PT ;  /* 0x000000050a057212 */ /* 0x000fe400078e3cff */
[----:B------:R-:W-:Y:S02]  /*32010*/  LEA R9, R0, R3, 0x3 ;  /* 0x0000000300097211 */ /* 0x000fe400078e18ff */
[----:B-1----:R-:W-:Y:S01]  /*32020*/  SHF.L.U32 R4, R5, 0x1f, RZ ;  /* 0x0000001f05047819 */ /* 0x002fe200000006ff */
[----:B--2---:R-:W-:Y:S06]  /*32030*/  @!P0 BRA `(.L_x_496) ;  /* 0x0000004400008947 */ /* 0x004fec0003800000 */
.L_x_627:
[----:B------:R-:W2:Y:S01]  /*32040*/  SYNCS.PHASECHK.TRANS64.TRYWAIT P0, [R9+URZ], R4 ;  /* 0x00000004090075a7 */ /* 0x000ea2000800017f */
[----:B------:R-:W-:-:S04]  /*32050*/  IADD3 R0, R0, 0x1, RZ ;  /* 0x0000000100007810 */ /* 0x000fc80007ffe0ff */
[----:B------:R-:W-:-:S04]  /*32060*/  ISETP.NE.AND P1, PT, R0, 0x3, PT ;  /* 0x000000030000780c */ /* 0x000fc80003f25270 */
[----:B-1----:R-:W-:Y:S02]  /*32070*/  SEL R2, RZ, 0x1, P1 ;  /* 0x00000001ff027807 */ /* 0x002fe40000800000 */
[----:B------:R-:W-:Y:S02]  /*32080*/  SEL R0, R0, RZ, P1 ;  /* 0x000000ff00007207 */ /* 0x000fe40000800000 */
[----:B------:R-:W-:Y:S01]  /*32090*/  LOP3.LUT R2, R5, R2, RZ, 0x3c, !PT ;  /* 0x0000000205027212 */ /* 0x000fe200078e3cff */
[----:B--2---:R-:W-:Y:S06]  /*320a0*/  @!P0 BRA `(.L_x_497) ;  /* 0x0000004000f88947 */ /* 0x004fec0003800000 */
.L_x_628:
[----:B------:R-:W-:Y:S02]  /*320b0*/  LEA R3, R0, R3, 0x3 ;  /* 0x0000000300037211 */ /* 0x000fe400078e18ff */
[----:B------:R-:W-:-:S07]  /*320c0*/  SHF.L.U32 R0, R2, 0x1f, RZ ;  /* 0x0000001f02007819 */ /* 0x000fce00000006ff */
.L_x_498:
[----:B--2---:R2:W3:Y:S02]  /*320d0*/  SYNCS.PHASECHK.TRANS64.TRYWAIT P0, [R3+URZ], R0 ;  /* 0x00000000030075a7 */ /* 0x0044e4000800017f */
[----:B---3--:R-:W-:Y:S05]  /*320e0*/  @!P0 NANOSLEEP.SYNCS 0x989680 ;  /* 0x009896800000895d */ /* 0x008fea0003900000 */
[----:B------:R-:W3:Y:S02]  /*320f0*/  @!P0 SYNCS.PHASECHK.TRANS64 P0, [R3+URZ], R0 ;  /* 0x00000000030085a7 */ /* 0x000ee4000800007f */
[----:B---3--:R-:W-:Y:S05]  /*32100*/  @!P0 BRA `(.L_x_498) ;  /* 0xfffffffc00f08947 */ /* 0x008fea000383ffff */
.L_x_494:
[----:B------:R-:W-:Y:S05]  /*32110*/  BSYNC B0 ;  /* 0x0000000000007941 */ /* 0x000fea0003800000 */
.L_x_493:
[----:B------:R-:W-:Y:S05]  /*32120*/  EXIT ;  /* 0x000000000000794d */ /* 0x000fea0003800000 */
.L_x_241:
[----:B------:R-:W-:Y:S01]  /*32130*/  PLOP3.LUT P1, PT, PT, PT, UP3, 0x80, 0x0 ;  /* 0x000000000000781c */ /* 0x000fe20003f2f038 */
[----:B------:R-:W-:Y:S01]  /*32140*/  ULDC UR19, c[0x0][0x14] ;  /* 0x0000050000137ab9 */ /* 0x000fe20000000800 */
[----:B------:R-:W-:Y:S01]  /*32150*/  ULDC UR20, c[0x0][0x10] ;  /* 0x0000040000147ab9 */ /* 0x000fe20000000800 */
[----:B------:R-:W-:Y:S01]  /*32160*/  ULDC.64 UR12, c[0x0][0x8c8] ;  /* 0x00023200000c7ab9 */ /* 0x000fe20000000a00 */
[----:B------:R-:W-:Y:S01]  /*32170*/  UIMAD.WIDE.U32 UR20, UR60, UR20, URZ ;  /* 0x000000143c1472a5 */ /* 0x000fe2000f8e003f */
[----:B------:R-:W-:Y:S01]  /*32180*/  IMAD.MOV.U32 R14, RZ, RZ, 0x1 ;  /* 0x00000001ff0e7424 */ /* 0x000fe200078e00ff */
[----:B------:R-:W-:Y:S01]  /*32190*/  ULDC.64 UR14, c[0x0][0x8e0] ;  /* 0x00023800000e7ab9 */ /* 0x000fe20000000a00 */
[----:B------:R-:W-:Y:S01]  /*321a0*/  UIADD3 UR11, UP1, UR12, -0x1, URZ ;  /* 0xffffffff0c0b7890 */ /* 0x000fe2000ff3e03f */
[----:B------:R-:W-:Y:S01]  /*321b0*/  MOV R13, RZ ;  /* 0x000000ff000d7202 */ /* 0x000fe20000000f00 */
[----:B------:R-:W-:Y:S01]  /*321c0*/  ULDC UR22, c[0x0][0x904] ;  /* 0x0002410000167ab9 */ /* 0x000fe20000000800 */
[----:B------:R-:W-:Y:S01]  /*321d0*/  UMOV UR23, 0xffffffff ;  /* 0xffffffff00177882 */ /* 0x000fe20000000000 */
[----:B------:R-:W-:-:S02]  /*321e0*/  UIADD3 UR12, UP2, UR14, -0x1, URZ ;  /* 0xffffffff0e0c7890 */ /* 0x000fc4000ff5e03f */
[----:B------:R-:W1:Y:S01]  /*321f0*/  @P1 S2R R2, SR_CTAID.Y ;  /* 0x0000000000021919 */ /* 0x000e620000002600 */
[----:B------:R-:W-:Y:S02]  /*32200*/  USHF.L.U32 UR23, UR23, UR22, URZ ;  /* 0x0000001617177299 */ /* 0x000fe4000800063f */
[----:B------:R-:W-:Y:S02]  /*32210*/  UIMAD.WIDE.U32 UR28, UR20, UR19, URZ ;  /* 0x00000013141c72a5 */ /* 0x000fe4000f8e003f */
[----:B------:R-:W-:Y:S01]  /*32220*/  UIMAD UR21, UR21, UR19, URZ ;  /* 0x00000013151572a4 */ /* 0x000fe2000f8e023f */
[----:B------:R-:W-:Y:S01]  /*32230*/  ULDC UR18, c[0x0][0x8a8] ;  /* 0x00022a0000127ab9 */ /* 0x000fe20000000800 */
[----:B------:R-:W-:Y:S01]  /*32240*/  UMOV UR24, 0x1 ;  /* 0x0000000100187882 */ /* 0x000fe20000000000 */
[----:B------:R-:W-:Y:S02]  /*32250*/  UIADD3.X UR14, UR15, -0x1, URZ, UP2, !UPT ;  /* 0xffffffff0f0e7890 */ /* 0x000fe400097fe43f */
[----:B------:R-:W-:-:S02]  /*32260*/  UIADD3.X UR13, UR13, -0x1, URZ, UP1, !UPT ;  /* 0xffffffff0d0d7890 */ /* 0x000fc40008ffe43f */
[----:B------:R-:W-:Y:S02]  /*32270*/  ULOP3.LUT UR15, UR59, 0x2, URZ, 0xfc, !UPT ;  /* 0x000000023b0f7892 */ /* 0x000fe4000f8efc3f */
[----:B------:R-:W-:Y:S02]  /*32280*/  UIADD3 UR16, UR9, -0x1, URZ ;  /* 0xffffffff09107890 */ /* 0x000fe4000fffe03f */
[----:B------:R-:W-:Y:S02]  /*32290*/  UIADD3 UR17, UR10, -0x1, URZ ;  /* 0xffffffff0a117890 */ /* 0x000fe4000fffe03f */
[----:B------:R-:W-:Y:S02]  /*322a0*/  UIADD3 UR18, UR18, -0x1, URZ ;  /* 0xffffffff12127890 */ /* 0x000fe4000fffe03f */
[----:B------:R-:W-:Y:S02]  /*322b0*/  USHF.L.U32 UR19, UR24, UR22, URZ ;  /* 0x0000001618137299 */ /* 0x000fe4000800063f */
[----:B------:R-:W-:-:S02]  /*322c0*/  ULOP3.LUT UR20, URZ, UR23, URZ, 0x33, !UPT ;  /* 0x000000173f147292 */ /* 0x000fc4000f8e333f */
[----:B------:R-:W-:Y:S01]  /*322d0*/  UIADD3 UR21, UR29, UR21, URZ ;  /* 0x000000151d157290 */ /* 0x000fe2000fffe03f */
[----:B-1----:R-:W-:-:S15]  /*322e0*/  @P1 R2UR UR56, R2 ;  /* 0x00000000023812ca */ /* 0x002fde00000e0000 */
.L_x_519:
[----:B------:R-:W1:Y:S01]  /*322f0*/  LDC.64 R2, c[0x0][0x8f8] ;  /* 0x00023e00ff027b82 */ /* 0x000e620000000a00 */
[----:B------:R-:W-:Y:S01]  /*32300*/  UIADD3 UR8, UP1, UR8, UR28, URZ ;  /* 0x0000001c08087290 */ /* 0x000fe2000ff3e03f */
[----:B------:R-:W-:Y:S01]  /*32310*/  ISETP.NE.AND P2, PT, R15, RZ, PT ;  /* 0x000000ff0f00720c */ /* 0x000fe20003f45270 */
[----:B------:R-:W-:Y:S01]  /*32320*/  UMOV UR22, 0xffffffff ;  /* 0xffffffff00167882 */ /* 0x000fe20000000000 */
[----:B------:R-:W-:Y:S01]  /*32330*/  UMOV UR23, 0xffffffff ;  /* 0xffffffff00177882 */ /* 0x000fe20000000000 */
[----:B------:R-:W-:Y:S01]  /*32340*/  UIADD3.X UR7, UR7, UR21, URZ, UP1, !UPT ;  /* 0x0000001507077290 */ /* 0x000fe20008ffe43f */
[----:B------:R-:W-:Y:S01]  /*32350*/  MOV R19, RZ ;  /* 0x000000ff00137202 */ /* 0x000fe20000000f00 */
[----:B------:R-:W-:Y:S01]  /*32360*/  UMOV UR24, 0xffffffff ;  /* 0xffffffff00187882 */ /* 0x000fe20000000000 */
[----:B-1----:R-:W-:-:S03]  /*32370*/  ISETP.LE.U32.AND P1, PT, R2, UR8, PT ;  /* 0x0000000802007c0c */ /* 0x002fc6000bf23070 */
[----:B------:R-:W-:-:S04]  /*32380*/  MOV R2, UR7 ;  /* 0x0000000700027c02 */ /* 0x000fc80008000f00 */
[----:B------:R-:W-:-:S13]  /*32390*/  ISETP.GE.U32.AND.EX P1, PT, R2, R3, PT, P1 ;  /* 0x000000030200720c */ /* 0x000fda0003f26110 */
[----:B---345:R-:W-:Y:S05]  /*323a0*/  @P2 BRA P1, `(.L_x_499) ;  /* 0x0000001800442947 */ /* 0x038fea0000800000 */
[----:B------:R-:W-:-:S04]  /*323b0*/  IADD3 R2, P2, R6, UR5, RZ ;  /* 0x0000000506027c10 */ /* 0x000fc8000ff5e0ff */
[----:B------:R-:W-:Y:S02]  /*323c0*/  ISETP.GT.U32.AND P1, PT, R2, UR8, PT ;  /* 0x0000000802007c0c */ /* 0x000fe4000bf24070 */
[----:B------:R-:W-:-:S04]  /*323d0*/  IADD3.X R2, R7, UR6, RZ, P2, !PT ;  /* 0x0000000607027c10 */ /* 0x000fc800097fe4ff */
[----:B------:R-:W-:-:S13]  /*323e0*/  ISETP.GT.U32.AND.EX P1, PT, R2, UR7, PT, P1 ;  /* 0x0000000702007c0c */ /* 0x000fda000bf24110 */
[----:B------:R-:W-:Y:S05]  /*323f0*/  @P1 BRA `(.L_x_500) ;  /* 0x0000001400241947 */ /* 0x000fea0003800000 */
[----:B------:R-:W-:Y:S01]  /*32400*/  VIADD R11, R21, UR4 ;  /* 0x00000004150b7c36 */ /* 0x000fe20008000000 */
[----:B------:R-:W-:Y:S01]  /*32410*/  ULDC UR22, c[0x0][0x910] ;  /* 0x0002440000167ab9 */ /* 0x000fe20000000800 */
[----:B------:R-:W-:Y:S01]  /*32420*/  MOV R23, R8 ;  /* 0x0000000800177202 */ /* 0x000fe20000000f00 */
[----:B------:R-:W-:Y:S02]  /*32430*/  IMAD.MOV.U32 R16, RZ, RZ, R0 ;  /* 0x000000ffff107224 */ /* 0x000fe400078e0000 */
[----:B------:R-:W-:-:S04]  /*32440*/  IADD3 R12, R11, 0x20, RZ ;  /* 0x000000200b0c7810 */ /* 0x000fc80007ffe0ff */
[----:B------:R-:W-:-:S13]  /*32450*/  ISETP.GE.AND P1, PT, R12, UR22, PT ;  /* 0x000000160c007c0c */ /* 0x000fda000bf26270 */
[----:B------:R-:W1:Y:S01]  /*32460*/  @!P1 LDC.64 R2, c[0x0][0x918] ;  /* 0x00024600ff029b82 */ /* 0x000e620000000a00 */
[----:B------:R-:W-:Y:S01]  /*32470*/  @!P1 IADD3 R7, R11, 0x20, RZ ;  /* 0x000000200b079810 */ /* 0x000fe20007ffe0ff */
[----:B------:R-:W-:Y:S01]  /*32480*/  BSSY B0, `(.L_x_501) ;  /* 0x0000064000007945 */ /* 0x000fe20003800000 */
[----:B------:R-:W-:-:S03]  /*32490*/  MOV R6, 0x7fffffff ;  /* 0x7fffffff00067802 */ /* 0x000fc60000000f00 */
[----:B-1----:R-:W-:-:S05]  /*324a0*/  @!P1 IMAD.WIDE R2, R7, 0xc, R2 ;  /* 0x0000000c07029825 */ /* 0x002fca00078e0202 */
[----:B------:R1:W5:Y:S04]  /*324b0*/  @!P1 LDG.E R8, desc[UR38][R2.64] ;  /* 0x0000002602089981 */ /* 0x000368000c1e1900 */
[----:B------:R1:W5:Y:S01]  /*324c0*/  @!P1 LDG.E R0, desc[UR38][R2.64+0x4] ;  /* 0x0000042602009981 */ /* 0x000362000c1e1900 */
[----:B------:R-:W-:Y:S02]  /*324d0*/  ISETP.GE.AND P1, PT, R11, UR22, PT ;  /* 0x000000160b007c0c */ /* 0x000fe4000bf26270 */
[----:B------:R-:W-:-:S11]  /*324e0*/  MOV R7, RZ ;  /* 0x000000ff00077202 */ /* 0x000fd60000000f00 */
[----:B-1----:R-:W-:Y:S05]  /*324f0*/  @P1 BRA `(.L_x_502) ;  /* 0x0000000400701947 */ /* 0x002fea0003800000 */
[----:B------:R-:W-:Y:S01]  /*32500*/  IABS R7, R9 ;  /* 0x0000000900077213 */ /* 0x000fe20000000000 */
[----:B------:R-:W-:Y:S01]  /*32510*/  ULDC UR23, c[0x0][0x8f0] ;  /* 0x00023c0000177ab9 */ /* 0x000fe20000000800 */
[----:B------:R-:W-:Y:S02]  /*32520*/  IABS R6, R10 ;  /* 0x0000000a00067213 */ /* 0x000fe40000000000 */
[----:B------:R-:W1:Y:S01]  /*32530*/  I2F.RP R3, R7 ;  /* 0x0000000700037306 */ /* 0x000e620000209400 */
[----:B------:R-:W-:Y:S02]  /*32540*/  PLOP3.LUT P3, PT, PT, PT, UP0, 0x80, 0x0 ;  /* 0x000000000000781c */ /* 0x000fe40003f6f008 */
[C---:B------:R-:W-:Y:S02]  /*32550*/  IADD3 R22, P2, R16.reuse, UR12, RZ ;  /* 0x0000000c10167c10 */ /* 0x040fe4000ff5e0ff */
[C---:B------:R-:W-:Y:S02]  /*32560*/  IADD3 R20, P1, R23.reuse, UR11, RZ ;  /* 0x0000000b17147c10 */ /* 0x040fe4000ff3e0ff */
[----:B------:R-:W-:Y:S01]  /*32570*/  LEA.HI.X.SX32 R25, R16, UR14, 0x1, P2 ;  /* 0x0000000e10197c11 */ /* 0x000fe200090f0eff */
[----:B------:R-:W3:Y:S01]  /*32580*/  I2F.RP R2, R6 ;  /* 0x0000000600027306 */ /* 0x000ee20000209400 */
[----:B------:R-:W-:-:S07]  /*32590*/  LEA.HI.X.SX32 R27, R23, UR13, 0x1, P1 ;  /* 0x0000000d171b7c11 */ /* 0x000fce00088f0eff */
[----:B-1----:R-:W1:Y:S08]  /*325a0*/  MUFU.RCP R3, R3 ;  /* 0x0000000300037308 */ /* 0x002e700000001000 */
[----:B---3--:R-:W3:Y:S01]  /*325b0*/  MUFU.RCP R2, R2 ;  /* 0x0000000200027308 */ /* 0x008ee20000001000 */
[----:B-1----:R-:W-:-:S07]  /*325c0*/  IADD3 R19, R3, 0xffffffe, RZ ;  /* 0x0ffffffe03137810 */ /* 0x002fce0007ffe0ff */
[----:B------:R-:W1:Y:S01]  /*325d0*/  F2I.FTZ.U32.TRUNC.NTZ R19, R19 ;  /* 0x0000001300137305 */ /* 0x000e62000021f000 */
[----:B---3--:R-:W-:-:S07]  /*325e0*/  VIADD R17, R2, 0xffffffe ;  /* 0x0ffffffe02117836 */ /* 0x008fce0000000000 */
[----:B------:R-:W3:Y:S01]  /*325f0*/  F2I.FTZ.U32.TRUNC.NTZ R17, R17 ;  /* 0x0000001100117305 */ /* 0x000ee2000021f000 */
[----:B-1----:R-:W-:Y:S02]  /*32600*/  IADD3 R18, RZ, -R19, RZ ;  /* 0x80000013ff127210 */ /* 0x002fe40007ffe0ff */
[----:B---3--:R-:W-:Y:S01]  /*32610*/  IADD3 R16, RZ, -R17, RZ ;  /* 0x80000011ff107210 */ /* 0x008fe20007ffe0ff */
[----:B------:R-:W-:Y:S06]  /*32620*/  @!P3 BRA `(.L_x_503) ;  /* 0x000000000034b947 */ /* 0x000fec0003800000 */
[----:B------:R-:W-:Y:S01]  /*32630*/  ULDC UR4, c[0x0][0x8dc] ;  /* 0x0002370000047ab9 */ /* 0x000fe20000000800 */
[----:B------:R-:W-:Y:S01]  /*32640*/  ULDC.64 UR24, c[0x0][0x8d0] ;  /* 0x0002340000187ab9 */ /* 0x000fe20000000a00 */
[----:B------:R-:W-:-:S04]  /*32650*/  IADD3 R3, P1, R20, UR4, RZ ;  /* 0x0000000414037c10 */ /* 0x000fc8000ff3e0ff */
[----:B------:R-:W-:-:S05]  /*32660*/  IADD3.X R23, RZ, R27, RZ, P1, !PT ;  /* 0x0000001bff177210 */ /* 0x000fca0000ffe4ff */
[----:B------:R-:W-:-:S04]  /*32670*/  IMAD.WIDE.U32 R4, R23, UR24, RZ ;  /* 0x0000001817047c25 */ /* 0x000fc8000f8e00ff */
[----:B------:R-:W-:-:S04]  /*32680*/  IMAD.WIDE.U32 R4, P1, R3, UR25, R4 ;  /* 0x0000001903047c25 */ /* 0x000fc8000f820004 */
[----:B------:R-:W-:Y:S01]  /*32690*/  IMAD.WIDE.U32 R2, R3, UR24, RZ ;  /* 0x0000001803027c25 */ /* 0x000fe2000f8e00ff */
[----:B------:R-:W-:-:S04]  /*326a0*/  MOV R2, R5 ;  /* 0x0000000500027202 */ /* 0x000fc80000000f00 */
[----:B------:R-:W-:Y:S01]  /*326b0*/  IADD3 RZ, P2, R3, R4, RZ ;  /* 0x0000000403ff7210 */ /* 0x000fe20007f5e0ff */
[----:B------:R-:W-:-:S04]  /*326c0*/  IMAD.X R3, RZ, RZ, RZ, P1 ;  /* 0x000000ffff037224 */ /* 0x000fc800008e06ff */
[----:B------:R-:W-:-:S03]  /*326d0*/  IMAD.WIDE.U32.X R2, R23, UR25, R2, P2 ;  /* 0x0000001917027c25 */ /* 0x000fc600090e0402 */
[----:B------:R-:W-:Y:S02]  /*326e0*/  MOV R20, R2 ;  /* 0x0000000200147202 */ /* 0x000fe40000000f00 */
[----:B------:R-:W-:-:S07]  /*326f0*/  MOV R27, R3 ;  /* 0x00000003001b7202 */ /* 0x000fce0000000f00 */
.L_x_503:
[----:B------:R-:W-:Y:S05]  /*32700*/  @!P0 BRA `(.L_x_504) ;  /* 0x0000000000348947 */ /* 0x000fea0003800000 */
[----:B------:R-:W-:Y:S01]  /*32710*/  ULDC UR4, c[0x0][0x8f4] ;  /* 0x00023d0000047ab9 */ /* 0x000fe20000000800 */
[----:B------:R-:W-:Y:S01]  /*32720*/  ULDC.64 UR24, c[0x0][0x8e8] ;  /* 0x00023a0000187ab9 */ /* 0x000fe20000000a00 */
[----:B------:R-:W-:-:S05]  /*32730*/  IADD3 R3, P1, R22, UR4, RZ ;  /* 0x0000000416037c10 */ /* 0x000fca000ff3e0ff */
[----:B------:R-:W-:-:S04]  /*32740*/  IMAD.X R23, RZ, RZ, R25, P1 ;  /* 0x000000ffff177224 */ /* 0x000fc800008e0619 */
[----:B------:R-:W-:-:S04]  /*32750*/  IMAD.WIDE.U32 R4, R23, UR24, RZ ;  /* 0x0000001817047c25 */ /* 0x000fc8000f8e00ff */
[----:B------:R-:W-:-:S04]  /*32760*/  IMAD.WIDE.U32 R4, P1, R3, UR25, R4 ;  /* 0x0000001903047c25 */ /* 0x000fc8000f820004 */
[----:B------:R-:W-:Y:S01]  /*32770*/  IMAD.WIDE.U32 R2, R3, UR24, RZ ;  /* 0x0000001803027c25 */ /* 0x000fe2000f8e00ff */
[----:B------:R-:W-:-:S04]  /*32780*/  MOV R2, R5 ;  /* 0x0000000500027202 */ /* 0x000fc80000000f00 */
[----:B------:R-:W-:Y:S02]  /*32790*/  IADD3 RZ, P2, R3, R4, RZ ;  /* 0x0000000403ff7210 */ /* 0x000fe40007f5e0ff */
[----:B------:R-:W-:-:S03]  /*327a0*/  IADD3.X R3, RZ, RZ, RZ, P1, !PT ;  /* 0x000000ffff037210 */ /* 0x000fc60000ffe4ff */
[----:B------:R-:W-:-:S04]  /*327b0*/  IMAD.WIDE.U32.X R2, R23, UR25, R2, P2 ;  /* 0x0000001917027c25 */ /* 0x000fc800090e0402 */
[----:B------:R-:W-:Y:S01]  /*327c0*/  IMAD.MOV.U32 R25, RZ, RZ, R3 ;  /* 0x000000ffff197224 */ /* 0x000fe200078e0003 */
[----:B------:R-:W-:-:S07]  /*327d0*/  MOV R22, R2 ;  /* 0x0000000200167202 */ /* 0x000fce0000000f00 */
.L_x_504:
[----:B------:R-:W-:Y:S01]  /*327e0*/  MOV R2, RZ ;  /* 0x000000ff00027202 */ /* 0x000fe20000000f00 */
[----:B------:R-:W-:Y:S01]  /*327f0*/  IMAD R18, R18, R7, RZ ;  /* 0x0000000712127224 */ /* 0x000fe200078e02ff */
[----:B------:R-:W-:Y:S01]  /*32800*/  MOV R3, R19 ;  /* 0x0000001300037202 */ /* 0x000fe20000000f00 */
[----:B------:R-:W-:Y:S01]  /*32810*/  IMAD R4, R16, R6, RZ ;  /* 0x0000000610047224 */ /* 0x000fe200078e02ff */
[----:B------:R-:W-:Y:S01]  /*32820*/  SHF.R.U64 R22, R22, UR23, R25 ;  /* 0x0000001716167c19 */ /* 0x000fe20008001219 */
[----:B------:R-:W-:Y:S01]  /*32830*/  ULDC UR4, c[0x0][0x8d8] ;  /* 0x0002360000047ab9 */ /* 0x000fe20000000800 */
[----:B------:R-:W-:Y:S01]  /*32840*/  IABS R16, R9 ;  /* 0x0000000900107213 */ /* 0x000fe20000000000 */
[----:B------:R-:W-:Y:S01]  /*32850*/  IMAD.HI.U32 R19, R19, R18, R2 ;  /* 0x0000001213137227 */ /* 0x000fe200078e0002 */
[----:B------:R-:W-:Y:S02]  /*32860*/  MOV R3, R17 ;  /* 0x0000001100037202 */ /* 0x000fe40000000f00 */
[----:B------:R-:W-:-:S02]  /*32870*/  SHF.R.U64 R20, R20, UR4, R27 ;  /* 0x0000000414147c19 */ /* 0x000fc4000800121b */
[----:B------:R-:W-:Y:S01]  /*32880*/  IADD3 R18, RZ, -R16, RZ ;  /* 0x80000010ff127210 */ /* 0x000fe20007ffe0ff */
[----:B------:R-:W-:Y:S01]  /*32890*/  IMAD.HI.U32 R2, R17, R4, R2 ;  /* 0x0000000411027227 */ /* 0x000fe200078e0002 */
[----:B------:R-:W-:Y:S02]  /*328a0*/  IADD3 R20, R20, UR16, RZ ;  /* 0x0000001014147c10 */ /* 0x000fe4000fffe0ff */
[----:B------:R-:W-:Y:S01]  /*328b0*/  IABS R3, R10 ;  /* 0x0000000a00037213 */ /* 0x000fe20000000000 */
[----:B------:R-:W-:Y:S01]  /*328c0*/  VIADD R17, R22, UR17 ;  /* 0x0000001116117c36 */ /* 0x000fe20008000000 */
[----:B------:R-:W-:Y:S02]  /*328d0*/  IABS R5, R20 ;  /* 0x0000001400057213 */ /* 0x000fe40000000000 */
[----:B------:R-:W-:Y:S02]  /*328e0*/  IADD3 R16, RZ, -R3, RZ ;  /* 0x80000003ff107210 */ /* 0x000fe40007ffe0ff */
[----:B------:R-:W-:Y:S01]  /*328f0*/  IABS R4, R17 ;  /* 0x0000001100047213 */ /* 0x000fe20000000000 */
[----:B------:R-:W-:Y:S01]  /*32900*/  IMAD.HI.U32 R2, R2, R5, RZ ;  /* 0x0000000502027227 */ /* 0x000fe200078e00ff */
[----:B------:R-:W-:-:S03]  /*32910*/  PLOP3.LUT P5, PT, PT, PT, UP3, 0x80, 0x0 ;  /* 0x000000000000781c */ /* 0x000fc60003faf038 */
[----:B------:R-:W-:-:S04]  /*32920*/  IMAD.HI.U32 R3, R19, R4, RZ ;  /* 0x0000000413037227 */ /* 0x000fc800078e00ff */
[----:B------:R-:W-:Y:S02]  /*32930*/  IMAD R4, R3, R18, R4 ;  /* 0x0000001203047224 */ /* 0x000fe400078e0204 */
[----:B------:R-:W-:-:S03]  /*32940*/  IMAD R3, R2, R16, R5 ;  /* 0x0000001002037224 */ /* 0x000fc600078e0205 */
[----:B------:R-:W-:Y:S02]  /*32950*/  ISETP.GT.U32.AND P2, PT, R7, R4, PT ;  /* 0x000000040700720c */ /* 0x000fe40003f44070 */
[----:B------:R-:W-:-:S11]  /*32960*/  ISETP.GT.U32.AND P1, PT, R6, R3, PT ;  /* 0x000000030600720c */ /* 0x000fd60003f24070 */
[----:B------:R-:W-:Y:S01]  /*32970*/  @!P2 IMAD.IADD R4, R4, 0x1, -R7 ;  /* 0x000000010404a824 */ /* 0x000fe200078e0a07 */
[----:B------:R-:W-:Y:S02]  /*32980*/  ISETP.GE.AND P2, PT, R17, RZ, PT ;  /* 0x000000ff1100720c */ /* 0x000fe40003f46270 */
[----:B------:R-:W-:Y:S02]  /*32990*/  @!P1 IADD3 R3, R3, -R6, RZ ;  /* 0x8000000603039210 */ /* 0x000fe40007ffe0ff */
[----:B------:R-:W-:Y:S02]  /*329a0*/  ISETP.GT.U32.AND P4, PT, R7, R4, PT ;  /* 0x000000040700720c */ /* 0x000fe40003f84070 */
[----:B------:R-:W-:Y:S02]  /*329b0*/  ISETP.GT.U32.AND P3, PT, R6, R3, PT ;  /* 0x000000030600720c */ /* 0x000fe40003f64070 */
[----:B------:R-:W-:-:S09]  /*329c0*/  ISETP.GE.AND P1, PT, R20, RZ, PT ;  /* 0x000000ff1400720c */ /* 0x000fd20003f26270 */
[----:B------:R-:W-:Y:S02]  /*329d0*/  @!P4 IADD3 R4, R4, -R7, RZ ;  /* 0x800000070404c210 */ /* 0x000fe40007ffe0ff */
[----:B------:R-:W-:Y:S02]  /*329e0*/  @!P3 IADD3 R3, R3, -R6, RZ ;  /* 0x800000060303b210 */ /* 0x000fe40007ffe0ff */
[----:B------:R-:W-:Y:S01]  /*329f0*/  ISETP.NE.AND P4, PT, RZ, UR10, PT ;  /* 0x0000000aff007c0c */ /* 0x000fe2000bf85270 */
[----:B------:R-:W-:Y:S01]  /*32a00*/  @!P2 IMAD.MOV R4, RZ, RZ, -R4 ;  /* 0x000000ffff04a224 */ /* 0x000fe200078e0a04 */
[----:B------:R-:W-:Y:S02]  /*32a10*/  ISETP.NE.AND P3, PT, RZ, UR9, PT ;  /* 0x00000009ff007c0c */ /* 0x000fe4000bf65270 */
[----:B------:R-:W-:-:S09]  /*32a20*/  @!P1 IADD3 R3, -R3, RZ, RZ ;  /* 0x000000ff03039210 */ /* 0x000fd20007ffe1ff */
[----:B------:R-:W-:Y:S02]  /*32a30*/  @!P4 LOP3.LUT R4, RZ, UR10, RZ, 0x33, !PT ;  /* 0x0000000aff04cc12 */ /* 0x000fe4000f8e33ff */
[----:B------:R-:W-:Y:S02]  /*32a40*/  @!P3 LOP3.LUT R3, RZ, UR9, RZ, 0x33, !PT ;  /* 0x00000009ff03bc12 */ /* 0x000fe4000f8e33ff */
[----:B------:R-:W-:Y:S02]  /*32a50*/  IADD3 R4, R17, -R4, RZ ;  /* 0x8000000411047210 */ /* 0x000fe40007ffe0ff */
[----:B------:R-:W-:-:S04]  /*32a60*/  IADD3 R3, R20, -R3, RZ ;  /* 0x8000000314037210 */ /* 0x000fc80007ffe0ff */
[----:B------:R-:W-:Y:S01]  /*32a70*/  SEL R2, R4, R3, !P5 ;  /* 0x0000000304027207 */ /* 0x000fe20006800000 */
[----:B------:R-:W-:-:S03]  /*32a80*/  IMAD R6, R3, R4, RZ ;  /* 0x0000000403067224 */ /* 0x000fc600078e02ff */
[--C-:B------:R-:W-:Y:S01]  /*32a90*/  SHF.R.S32.HI R5, RZ, 0x1f, R2.reuse ;  /* 0x0000001fff057819 */ /* 0x100fe20000011402 */
[----:B------:R-:W-:Y:S01]  /*32aa0*/  IMAD.MOV.U32 R4, RZ, RZ, R2 ;  /* 0x000000ffff047224 */ /* 0x000fe200078e0002 */
[----:B------:R-:W-:-:S07]  /*32ab0*/  SHF.R.S32.HI R7, RZ, 0x1f, R6 ;  /* 0x0000001fff077819 */ /* 0x000fce0000011406 */
.L_x_502:
[----:B--2---:R-:W-:Y:S05]  /*32ac0*/  BSYNC B0 ;  /* 0x0000000000007941 */ /* 0x004fea0003800000 */
.L_x_501:
[----:B------:R-:W1:Y:S01]  /*32ad0*/  SHFL.UP PT, R3, R6, 0x1, RZ ;  /* 0x0420000006037989 */ /* 0x000e6200000e00ff */
[----:B------:R-:W-:-:S03]  /*32ae0*/  ISETP.NE.AND P1, PT, R21, RZ, PT ;  /* 0x000000ff1500720c */ /* 0x000fc60003f25270 */
[----:B------:R-:W2:Y:S01]  /*32af0*/  SHFL.UP PT, R2, R7, 0x1, RZ ;  /* 0x0420000007027989 */ /* 0x000ea200000e00ff */
[----:B-1----:R-:W-:Y:S02]  /*32b00*/  SEL R3, R3, RZ, P1 ;  /* 0x000000ff03037207 */ /* 0x002fe40000800000 */
[----:B--2---:R-:W-:Y:S02]  /*32b10*/  SEL R2, R2, RZ, P1 ;  /* 0x000000ff02027207 */ /* 0x004fe40000800000 */
[----:B------:R-:W-:-:S04]  /*32b20*/  IADD3 R18, P2, R3, R6, RZ ;  /* 0x0000000603127210 */ /* 0x000fc80007f5e0ff */
[----:B------:R-:W-:Y:S01]  /*32b30*/  IADD3.X R19, R2, R7, RZ, P2, !PT ;  /* 0x0000000702137210 */ /* 0x000fe200017fe4ff */
[----:B------:R-:W1:Y:S01]  /*32b40*/  SHFL.UP PT, R3, R18, 0x2, RZ ;  /* 0x0440000012037989 */ /* 0x000e6200000e00ff */
[----:B------:R-:W-:-:S03]  /*32b50*/  ISETP.GE.U32.AND P2, PT, R21, 0x2, PT ;  /* 0x000000021500780c */ /* 0x000fc60003f46070 */
[----:B------:R-:W2:Y:S01]  /*32b60*/  SHFL.UP PT, R2, R19, 0x2, RZ ;  /* 0x0440000013027989 */ /* 0x000ea200000e00ff */
[----:B-1----:R-:W-:-:S04]  /*32b70*/  SEL R3, R3, RZ, P2 ;  /* 0x000000ff03037207 */ /* 0x002fc80001000000 */
[----:B------:R-:W-:Y:S02]  /*32b80*/  IADD3 R16, P3, R3, R18, RZ ;  /* 0x0000001203107210 */ /* 0x000fe40007f7e0ff */
[----:B--2---:R-:W-:-:S03]  /*32b90*/  SEL R2, R2, RZ, P2 ;  /* 0x000000ff02027207 */ /* 0x004fc60001000000 */
[----:B------:R-:W1:Y:S01]  /*32ba0*/  SHFL.UP PT, R3, R16, 0x4, RZ ;  /* 0x0480000010037989 */ /* 0x000e6200000e00ff */
[----:B------:R-:W-:Y:S02]  /*32bb0*/  IADD3.X R17, R2, R19, RZ, P3, !PT ;  /* 0x0000001302117210 */ /* 0x000fe40001ffe4ff */
        /* <DEDUP_REMOVED lines=12> */
[----:B------:R-:W1:Y:S02]  /*32c80*/  SHFL.UP PT, R3, R16, 0x10, RZ ;  /* 0x0600000010037989 */ /* 0x000e6400000e00ff */
[----:B------:R-:W-:Y:S01]  /*32c90*/  IMAD.X R17, R2, 0x1, R19, P5 ;  /* 0x0000000102117824 */ /* 0x000fe200028e0613 */
[----:B------:R-:W-:-:S04]  /*32ca0*/  ISETP.GE.U32.AND P5, PT, R21, 0x10, PT ;  /* 0x000000101500780c */ /* 0x000fc80003fa6070 */
[----:B------:R-:W2:Y:S01]  /*32cb0*/  SHFL.UP PT, R2, R17, 0x10, RZ ;  /* 0x0600000011027989 */ /* 0x000ea200000e00ff */
[----:B-1----:R-:W-:-:S04]  /*32cc0*/  SEL R3, R3, RZ, P5 ;  /* 0x000000ff03037207 */ /* 0x002fc80002800000 */
[----:B------:R-:W-:Y:S02]  /*32cd0*/  IADD3 R19, P6, R3, R16, RZ ;  /* 0x0000001003137210 */ /* 0x000fe40007fde0ff */
[----:B--2---:R-:W-:-:S04]  /*32ce0*/  SEL R2, R2, RZ, P5 ;  /* 0x000000ff02027207 */ /* 0x004fc80002800000 */
[----:B------:R-:W-:Y:S02]  /*32cf0*/  IADD3.X R18, R2, R17, RZ, P6, !PT ;  /* 0x0000001102127210 */ /* 0x000fe400037fe4ff */
[----:B------:R-:W-:-:S04]  /*32d00*/  IADD3 R2, P6, R19, UR5, RZ ;  /* 0x0000000513027c10 */ /* 0x000fc8000ffde0ff */
[----:B------:R-:W-:Y:S02]  /*32d10*/  IADD3.X R3, R18, UR6, RZ, P6, !PT ;  /* 0x0000000612037c10 */ /* 0x000fe4000b7fe4ff */
[----:B------:R-:W-:-:S04]  /*32d20*/  ISETP.GT.U32.AND P6, PT, R2, UR8, PT ;  /* 0x0000000802007c0c */ /* 0x000fc8000bfc4070 */
[----:B------:R-:W-:-:S13]  /*32d30*/  ISETP.GT.U32.AND.EX P6, PT, R3, UR7, PT, P6 ;  /* 0x0000000703007c0c */ /* 0x000fda000bfc4160 */
[----:B------:R-:W-:-:S04]  /*32d40*/  VOTE.ANY R16, PT, P6 ;  /* 0x0000000000107806 */ /* 0x000fc800030e0100 */
[----:B------:R-:W-:-:S13]  /*32d50*/  ISETP.NE.AND P6, PT, R16, RZ, PT ;  /* 0x000000ff1000720c */ /* 0x000fda0003fc5270 */
[----:B------:R-:W-:Y:S05]  /*32d60*/  @P6 BRA `(.L_x_505) ;  /* 0x0000000800786947 */ /* 0x000fea0003800000 */
[----:B------:R-:W-:Y:S01]  /*32d70*/  MOV R19, R2 ;  /* 0x0000000200137202 */ /* 0x000fe20000000f00 */
[----:B------:R-:W-:Y:S01]  /*32d80*/  ULDC UR22, c[0x0][0x910] ;  /* 0x0002440000167ab9 */ /* 0x000fe20000000800 */
[----:B------:R-:W-:Y:S01]  /*32d90*/  MOV R20, R3 ;  /* 0x0000000300147202 */ /* 0x000fe20000000f00 */
[----:B------:R-:W-:Y:S01]  /*32da0*/  ULDC UR23, c[0x0][0x8f4] ;  /* 0x00023d0000177ab9 */ /* 0x000fe20000000800 */
[----:B------:R-:W-:Y:S01]  /*32db0*/  ULDC UR4, c[0x0][0x8dc] ;  /* 0x0002370000047ab9 */ /* 0x000fe20000000800 */
[----:B------:R-:W-:Y:S01]  /*32dc0*/  ULDC UR30, c[0x0][0x8d8] ;  /* 0x00023600001e7ab9 */ /* 0x000fe20000000800 */
[----:B------:R-:W-:Y:S01]  /*32dd0*/  ULDC UR31, c[0x0][0x8f0] ;  /* 0x00023c00001f7ab9 */ /* 0x000fe20000000800 */
[----:B------:R-:W-:Y:S01]  /*32de0*/  ULDC.64 UR24, c[0x0][0x8d0] ;  /* 0x0002340000187ab9 */ /* 0x000fe20000000a00 */
[----:B------:R-:W-:-:S05]  /*32df0*/  ULDC.64 UR26, c[0x0][0x8e8] ;  /* 0x00023a00001a7ab9 */ /* 0x000fca0000000a00 */
.L_x_510:
[----:B------:R-:W-:Y:S01]  /*32e00*/  IMAD.MOV.U32 R11, RZ, RZ, R12 ;  /* 0x000000ffff0b7224 */ /* 0x000fe200078e000c */
[----:B------:R-:W-:Y:S01]  /*32e10*/  IADD3 R12, R12, 0x20, RZ ;  /* 0x000000200c0c7810 */ /* 0x000fe20007ffe0ff */
[----:B-----5:R-:W-:Y:S01]  /*32e20*/  IMAD.MOV.U32 R17, RZ, RZ, R0 ;  /* 0x000000ffff117224 */ /* 0x020fe200078e0000 */
[----:B------:R-:W-:Y:S02]  /*32e30*/  MOV R16, R8 ;  /* 0x0000000800107202 */ /* 0x000fe40000000f00 */
[----:B------:R-:W-:-:S13]  /*32e40*/  ISETP.GE.AND P6, PT, R12, UR22, PT ;  /* 0x000000160c007c0c */ /* 0x000fda000bfc6270 */
[----:B------:R-:W1:Y:S01]  /*32e50*/  @!P6 LDC.64 R2, c[0x0][0x918] ;  /* 0x00024600ff02eb82 */ /* 0x000e620000000a00 */
[----:B------:R-:W2:Y:S01]  /*32e60*/  SHFL.IDX PT, R20, R20, 0x1f, 0x1f ;  /* 0x03e01f0014147f89 */ /* 0x000ea200000e0000 */
[----:B------:R-:W-:-:S03]  /*32e70*/  @!P6 IADD3 R7, R11, 0x20, RZ ;  /* 0x000000200b07e810 */ /* 0x000fc60007ffe0ff */
[----:B------:R-:W3:Y:S01]  /*32e80*/  SHFL.IDX PT, R19, R19, 0x1f, 0x1f ;  /* 0x03e01f0013137f89 */ /* 0x000ee200000e0000 */
[----:B------:R-:W-:Y:S01]  /*32e90*/  BSSY B0, `(.L_x_506) ;  /* 0x0000064000007945 */ /* 0x000fe20003800000 */
[----:B-1----:R-:W-:-:S05]  /*32ea0*/  @!P6 IMAD.WIDE R2, R7, 0xc, R2 ;  /* 0x0000000c0702e825 */ /* 0x002fca00078e0202 */
[----:B------:R1:W5:Y:S04]  /*32eb0*/  @!P6 LDG.E R8, desc[UR38][R2.64] ;  /* 0x000000260208e981 */ /* 0x000368000c1e1900 */
[----:B------:R1:W5:Y:S01]  /*32ec0*/  @!P6 LDG.E R0, desc[UR38][R2.64+0x4] ;  /* 0x000004260200e981 */ /* 0x000362000c1e1900 */
[----:B------:R-:W-:Y:S02]  /*32ed0*/  ISETP.GE.AND P6, PT, R11, UR22, PT ;  /* 0x000000160b007c0c */ /* 0x000fe4000bfc6270 */
[----:B--2---:R-:W-:Y:S02]  /*32ee0*/  R2UR UR6, R20 ;  /* 0x00000000140672ca */ /* 0x004fe400000e0000 */
[----:B---3--:R-:W-:Y:S02]  /*32ef0*/  R2UR UR5, R19 ;  /* 0x00000000130572ca */ /* 0x008fe400000e0000 */
[----:B------:R-:W-:-:S02]  /*32f00*/  MOV R6, 0x7fffffff ;  /* 0x7fffffff00067802 */ /* 0x000fc40000000f00 */
[----:B------:R-:W-:-:S05]  /*32f10*/  MOV R7, RZ ;  /* 0x000000ff00077202 */ /* 0x000fca0000000f00 */
[----:B-1----:R-:W-:Y:S06]  /*32f20*/  @P6 BRA `(.L_x_507) ;  /* 0x0000000400686947 */ /* 0x002fec0003800000 */
[----:B------:R-:W-:-:S04]  /*32f30*/  IADD3 R18, P6, R16, UR11, RZ ;  /* 0x0000000b10127c10 */ /* 0x000fc8000ffde0ff */
[----:B------:R-:W-:Y:S02]  /*32f40*/  LEA.HI.X.SX32 R23, R16, UR13, 0x1, P6 ;  /* 0x0000000d10177c11 */ /* 0x000fe4000b0f0eff */
[----:B------:R-:W-:Y:S02]  /*32f50*/  IABS R16, R9 ;  /* 0x0000000900107213 */ /* 0x000fe40000000000 */
[C---:B------:R-:W-:Y:S02]  /*32f60*/  IADD3 R20, P6, R17.reuse, UR12, RZ ;  /* 0x0000000c11147c10 */ /* 0x040fe4000ffde0ff */
[----:B------:R-:W1:Y:S02]  /*32f70*/  I2F.RP R2, R16 ;  /* 0x0000001000027306 */ /* 0x000e640000209400 */
[----:B------:R-:W-:Y:S02]  /*32f80*/  LEA.HI.X.SX32 R25, R17, UR14, 0x1, P6 ;  /* 0x0000000e11197c11 */ /* 0x000fe4000b0f0eff */
[----:B------:R-:W-:-:S04]  /*32f90*/  PLOP3.LUT P6, PT, PT, PT, UP0, 0x80, 0x0 ;  /* 0x000000000000781c */ /* 0x000fc80003fcf008 */
[----:B-1----:R-:W1:Y:S02]  /*32fa0*/  MUFU.RCP R2, R2 ;  /* 0x0000000200027308 */ /* 0x002e640000001000 */
[----:B-1----:R-:W-:-:S06]  /*32fb0*/  IADD3 R17, R2, 0xffffffe, RZ ;  /* 0x0ffffffe02117810 */ /* 0x002fcc0007ffe0ff */
[----:B------:R-:W1:Y:S02]  /*32fc0*/  F2I.FTZ.U32.TRUNC.NTZ R17, R17 ;  /* 0x0000001100117305 */ /* 0x000e64000021f000 */
[----:B-1----:R-:W-:Y:S01]  /*32fd0*/  IMAD.MOV R19, RZ, RZ, -R17 ;  /* 0x000000ffff137224 */ /* 0x002fe200078e0a11 */
[----:B------:R-:W-:Y:S06]  /*32fe0*/  @!P6 BRA `(.L_x_508) ;  /* 0x00000000002ce947 */ /* 0x000fec0003800000 */
[----:B------:R-:W-:-:S04]  /*32ff0*/  IADD3 R7, P6, R18, UR4, RZ ;  /* 0x0000000412077c10 */ /* 0x000fc8000ffde0ff */
[----:B------:R-:W-:-:S05]  /*33000*/  IADD3.X R23, RZ, R23, RZ, P6, !PT ;  /* 0x00000017ff177210 */ /* 0x000fca00037fe4ff */
        /* <DEDUP_REMOVED lines=9> */
.L_x_508:
[----:B------:R-:W-:Y:S05]  /*330a0*/  @!P0 BRA `(.L_x_509) ;  /* 0x00000000002c8947 */ /* 0x000fea0003800000 */
        /* <DEDUP_REMOVED lines=11> */
.L_x_509:
[----:B------:R-:W-:Y:S01]  /*33160*/  IABS R2, R9 ;  /* 0x0000000900027213 */ /* 0x000fe20000000000 */
[----:B------:R-:W-:Y:S01]  /*33170*/  IMAD R5, R19, R16, RZ ;  /* 0x0000001013057224 */ /* 0x000fe200078e02ff */
[----:B------:R-:W-:Y:S02]  /*33180*/  SHF.R.U64 R4, R20, UR31, R25 ;  /* 0x0000001f14047c19 */ /* 0x000fe40008001219 */
[----:B------:R-:W-:Y:S01]  /*33190*/  MOV R3, R17 ;  /* 0x0000001100037202 */ /* 0x000fe20000000f00 */
[----:B------:R-:W-:Y:S01]  /*331a0*/  IMAD.MOV R7, RZ, RZ, -R2 ;  /* 0x000000ffff077224 */ /* 0x000fe200078e0a02 */
[----:B------:R-:W-:Y:S02]  /*331b0*/  IADD3 R4, R4, UR17, RZ ;  /* 0x0000001104047c10 */ /* 0x000fe4000fffe0ff */
[----:B------:R-:W-:Y:S02]  /*331c0*/  MOV R2, RZ ;  /* 0x000000ff00027202 */ /* 0x000fe40000000f00 */
[----:B------:R-:W-:-:S02]  /*331d0*/  IABS R6, R4 ;  /* 0x0000000400067213 */ /* 0x000fc40000000000 */
[----:B------:R-:W-:Y:S01]  /*331e0*/  SHF.R.U64 R18, R18, UR30, R23 ;  /* 0x0000001e12127c19 */ /* 0x000fe20008001217 */
[----:B------:R-:W-:Y:S01]  /*331f0*/  IMAD.HI.U32 R2, R17, R5, R2 ;  /* 0x0000000511027227 */ /* 0x000fe200078e0002 */
[----:B------:R-:W-:Y:S02]  /*33200*/  IABS R17, R10 ;  /* 0x0000000a00117213 */ /* 0x000fe40000000000 */
[----:B------:R-:W-:Y:S01]  /*33210*/  MOV R5, R6 ;  /* 0x0000000600057202 */ /* 0x000fe20000000f00 */
[----:B------:R-:W-:Y:S01]  /*33220*/  IMAD.MOV.U32 R3, RZ, RZ, R7 ;  /* 0x000000ffff037224 */ /* 0x000fe200078e0007 */
[----:B------:R-:W1:Y:S01]  /*33230*/  I2F.RP R6, R17 ;  /* 0x0000001100067306 */ /* 0x000e620000209400 */
[----:B------:R-:W-:Y:S02]  /*33240*/  VIADD R7, R18, UR16 ;  /* 0x0000001012077c36 */ /* 0x000fe40008000000 */
[----:B------:R-:W-:-:S03]  /*33250*/  IMAD.HI.U32 R2, R2, R5, RZ ;  /* 0x0000000502027227 */ /* 0x000fc600078e00ff */
[----:B------:R-:W-:Y:S01]  /*33260*/  IABS R18, R7 ;  /* 0x0000000700127213 */ /* 0x000fe20000000000 */
[----:B------:R-:W-:-:S05]  /*33270*/  IMAD R5, R2, R3, R5 ;  /* 0x0000000302057224 */ /* 0x000fca00078e0205 */
[----:B------:R-:W-:Y:S01]  /*33280*/  ISETP.GT.U32.AND P6, PT, R16, R5, PT ;  /* 0x000000051000720c */ /* 0x000fe20003fc4070 */
[----:B-1----:R-:W1:-:S12]  /*33290*/  MUFU.RCP R6, R6 ;  /* 0x0000000600067308 */ /* 0x002e580000001000 */
[----:B------:R-:W-:Y:S02]  /*332a0*/  @!P6 IADD3 R5, R5, -R16, RZ ;  /* 0x800000100505e210 */ /* 0x000fe40007ffe0ff */
[----:B-1----:R-:W-:-:S04]  /*332b0*/  IADD3 R2, R6, 0xffffffe, RZ ;  /* 0x0ffffffe06027810 */ /* 0x002fc80007ffe0ff */
[----:B------:R1:W2:Y:S02]  /*332c0*/  F2I.FTZ.U32.TRUNC.NTZ R3, R2 ;  /* 0x0000000200037305 */ /* 0x0002a4000021f000 */
[----:B-1----:R-:W-:Y:S02]  /*332d0*/  MOV R2, RZ ;  /* 0x000000ff00027202 */ /* 0x002fe40000000f00 */
[----:B--2---:R-:W-:-:S05]  /*332e0*/  IADD3 R20, RZ, -R3, RZ ;  /* 0x80000003ff147210 */ /* 0x004fca0007ffe0ff */
[----:B------:R-:W-:Y:S01]  /*332f0*/  IMAD R19, R20, R17, RZ ;  /* 0x0000001114137224 */ /* 0x000fe200078e02ff */
[----:B------:R-:W-:-:S03]  /*33300*/  IABS R20, R10 ;  /* 0x0000000a00147213 */ /* 0x000fc60000000000 */
[----:B------:R-:W-:Y:S01]  /*33310*/  IMAD.HI.U32 R6, R3, R19, R2 ;  /* 0x0000001303067227 */ /* 0x000fe200078e0002 */
[----:B------:R-:W-:Y:S02]  /*33320*/  IADD3 R20, RZ, -R20, RZ ;  /* 0x80000014ff147210 */ /* 0x000fe40007ffe0ff */
[----:B------:R-:W-:-:S03]  /*33330*/  MOV R3, R18 ;  /* 0x0000001200037202 */ /* 0x000fc60000000f00 */
[----:B------:R-:W-:Y:S02]  /*33340*/  IMAD.MOV.U32 R18, RZ, RZ, R20 ;  /* 0x000000ffff127224 */ /* 0x000fe400078e0014 */
[----:B------:R-:W-:-:S04]  /*33350*/  IMAD.HI.U32 R2, R6, R3, RZ ;  /* 0x0000000306027227 */ /* 0x000fc800078e00ff */
[----:B------:R-:W-:-:S05]  /*33360*/  IMAD R2, R2, R18, R3 ;  /* 0x0000001202027224 */ /* 0x000fca00078e0203 */
[----:B------:R-:W-:-:S13]  /*33370*/  ISETP.GT.U32.AND P6, PT, R17, R2, PT ;  /* 0x000000021100720c */ /* 0x000fda0003fc4070 */
[----:B------:R-:W-:Y:S02]  /*33380*/  @!P6 IADD3 R2, R2, -R17, RZ ;  /* 0x800000110202e210 */ /* 0x000fe40007ffe0ff */
        /* <DEDUP_REMOVED lines=11> */
[----:B------:R-:W-:Y:S02]  /*33440*/  ISETP.NE.AND P6, PT, RZ, UR9, PT ;  /* 0x00000009ff007c0c */ /* 0x000fe4000bfc5270 */
[----:B------:R-:W-:-:S11]  /*33450*/  IADD3 R3, -R3, R4, RZ ;  /* 0x0000000403037210 */ /* 0x000fd60007ffe1ff */
[----:B------:R-:W-:Y:S02]  /*33460*/  @!P6 LOP3.LUT R2, RZ, UR9, RZ, 0x33, !PT ;  /* 0x00000009ff02ec12 */ /* 0x000fe4000f8e33ff */
[----:B------:R-:W-:-:S03]  /*33470*/  PLOP3.LUT P6, PT, PT, PT, UP3, 0x80, 0x0 ;  /* 0x000000000000781c */ /* 0x000fc60003fcf038 */
[----:B------:R-:W-:-:S04]  /*33480*/  IMAD.IADD R2, R7, 0x1, -R2 ;  /* 0x0000000107027824 */ /* 0x000fc800078e0a02 */
[CC--:B------:R-:W-:Y:S01]  /*33490*/  IMAD R6, R3.reuse, R2.reuse, RZ ;  /* 0x0000000203067224 */ /* 0x0c0fe200078e02ff */
[----:B------:R-:W-:-:S04]  /*334a0*/  SEL R4, R3, R2, !P6 ;  /* 0x0000000203047207 */ /* 0x000fc80007000000 */
[----:B------:R-:W-:Y:S02]  /*334b0*/  SHF.R.S32.HI R5, RZ, 0x1f, R4 ;  /* 0x0000001fff057819 */ /* 0x000fe40000011404 */
[----:B------:R-:W-:-:S07]  /*334c0*/  SHF.R.S32.HI R7, RZ, 0x1f, R6 ;  /* 0x0000001fff077819 */ /* 0x000fce0000011406 */
.L_x_507:
[----:B------:R-:W-:Y:S05]  /*334d0*/  BSYNC B0 ;  /* 0x0000000000007941 */ /* 0x000fea0003800000 */
.L_x_506:
[----:B------:R-:W1:Y:S04]  /*334e0*/  SHFL.UP PT, R3, R6, 0x1, RZ ;  /* 0x0420000006037989 */ /* 0x000e6800000e00ff */
[----:B------:R-:W2:Y:S01]  /*334f0*/  SHFL.UP PT, R2, R7, 0x1, RZ ;  /* 0x0420000007027989 */ /* 0x000ea200000e00ff */
[----:B-1----:R-:W-:Y:S02]  /*33500*/  SEL R3, R3, RZ, P1 ;  /* 0x000000ff03037207 */ /* 0x002fe40000800000 */
[----:B--2---:R-:W-:Y:S02]  /*33510*/  SEL R2, R2, RZ, P1 ;  /* 0x000000ff02027207 */ /* 0x004fe40000800000 */
[----:B------:R-:W-:-:S04]  /*33520*/  IADD3 R18, P6, R3, R6, RZ ;  /* 0x0000000603127210 */ /* 0x000fc80007fde0ff */
[----:B------:R-:W-:Y:S01]  /*33530*/  IADD3.X R17, R2, R7, RZ, P6, !PT ;  /* 0x0000000702117210 */ /* 0x000fe200037fe4ff */
        /* <DEDUP_REMOVED lines=16> */
[----:B------:R-:W-:-:S05]  /*33640*/  IADD3 R18, P6, R3, R20, RZ ;  /* 0x0000001403127210 */ /* 0x000fca0007fde0ff */
[----:B------:R-:W-:Y:S01]  /*33650*/  IMAD.X R17, R2, 0x1, R19, P6 ;  /* 0x0000000102117824 */ /* 0x000fe200030e0613 */
[----:B------:R-:W1:Y:S04]  /*33660*/  SHFL.UP PT, R3, R18, 0x10, RZ ;  /* 0x0600000012037989 */ /* 0x000e6800000e00ff */
[----:B------:R-:W2:Y:S01]  /*33670*/  SHFL.UP PT, R2, R17, 0x10, RZ ;  /* 0x0600000011027989 */ /* 0x000ea200000e00ff */
[----:B-1----:R-:W-:Y:S02]  /*33680*/  SEL R3, R3, RZ, P5 ;  /* 0x000000ff03037207 */ /* 0x002fe40002800000 */
[----:B--2---:R-:W-:Y:S02]  /*33690*/  SEL R16, R2, RZ, P5 ;  /* 0x000000ff02107207 */ /* 0x004fe40002800000 */
[----:B------:R-:W-:-:S04]  /*336a0*/  IADD3 R2, P6, R3, R18, RZ ;  /* 0x0000001203027210 */ /* 0x000fc80007fde0ff */
[----:B------:R-:W-:Y:S02]  /*336b0*/  IADD3.X R3, R16, R17, RZ, P6, !PT ;  /* 0x0000001110037210 */ /* 0x000fe400037fe4ff */
[----:B------:R-:W-:-:S04]  /*336c0*/  IADD3 R19, P6, R2, UR5, RZ ;  /* 0x0000000502137c10 */ /* 0x000fc8000ffde0ff */
[----:B------:R-:W-:Y:S02]  /*336d0*/  IADD3.X R20, R3, UR6, RZ, P6, !PT ;  /* 0x0000000603147c10 */ /* 0x000fe4000b7fe4ff */
[----:B------:R-:W-:-:S04]  /*336e0*/  ISETP.GT.U32.AND P6, PT, R19, UR8, PT ;  /* 0x0000000813007c0c */ /* 0x000fc8000bfc4070 */
[----:B------:R-:W-:-:S13]  /*336f0*/  ISETP.GT.U32.AND.EX P6, PT, R20, UR7, PT, P6 ;  /* 0x0000000714007c0c */ /* 0x000fda000bfc4160 */
[----:B------:R-:W-:-:S04]  /*33700*/  VOTE.ANY R16, PT, P6 ;  /* 0x0000000000107806 */ /* 0x000fc800030e0100 */
[----:B------:R-:W-:-:S13]  /*33710*/  ISETP.NE.AND P6, PT, R16, RZ, PT ;  /* 0x000000ff1000720c */ /* 0x000fda0003fc5270 */
[----:B------:R-:W-:Y:S05]  /*33720*/  @!P6 BRA `(.L_x_510) ;  /* 0xfffffff400b4e947 */ /* 0x000fea000383ffff */
[----:B------:R-:W-:Y:S02]  /*33730*/  MOV R19, R2 ;  /* 0x0000000200137202 */ /* 0x000fe40000000f00 */
[----:B------:R-:W-:-:S07]  /*33740*/  MOV R18, R3 ;  /* 0x0000000300127202 */ /* 0x000fce0000000f00 */
.L_x_505:
[----:B------:R-:W1:Y:S08]  /*33750*/  BREV R16, R16 ;  /* 0x0000001000107301 */ /* 0x000e700000000000 */
[----:B-1----:R-:W1:Y:S02]  /*33760*/  FLO.U32.SH R17, R16 ;  /* 0x0000001000117300 */ /* 0x002e6400000e0400 */
[----:B-1----:R-:W1:Y:S02]  /*33770*/  SHFL.IDX PT, R11, R11, R17, 0x1f ;  /* 0x00001f110b0b7589 */ /* 0x002e6400000e0000 */
[----:B-1----:R-:W-:-:S13]  /*33780*/  R2UR UR4, R11 ;  /* 0x000000000b0472ca */ /* 0x002fda00000e0000 */
[----:B------:R-:W-:-:S05]  /*33790*/  VIADD R23, R21, UR4 ;  /* 0x0000000415177c36 */ /* 0x000fca0008000000 */
[----:B------:R-:W-:-:S13]  /*337a0*/  ISETP.GE.AND P1, PT, R23, UR22, PT ;  /* 0x0000001617007c0c */ /* 0x000fda000bf26270 */
[----:B------:R-:W1:Y:S02]  /*337b0*/  @!P1 LDC.64 R2, c[0x0][0x918] ;  /* 0x00024600ff029b82 */ /* 0x000e640000000a00 */
[----:B-1----:R-:W-:-:S05]  /*337c0*/  @!P1 IMAD.WIDE R2, R23, 0xc, R2 ;  /* 0x0000000c17029825 */ /* 0x002fca00078e0202 */
[----:B-----5:R1:W5:Y:S04]  /*337d0*/  @!P1 LDG.E R8, desc[UR38][R2.64] ;  /* 0x0000002602089981 */ /* 0x020368000c1e1900 */
[----:B------:R1:W5:Y:S01]  /*337e0*/  @!P1 LDG.E R0, desc[UR38][R2.64+0x4] ;  /* 0x0000042602009981 */ /* 0x000362000c1e1900 */
[----:B------:R-:W-:-:S03]  /*337f0*/  IADD3 R12, P1, P2, R19, UR5, -R6 ;  /* 0x00000005130c7c10 */ /* 0x000fc6000fa3e806 */
[----:B------:R-:W-:Y:S01]  /*33800*/  SHFL.IDX PT, R6, R6, R17, 0x1f ;  /* 0x00001f1106067589 */ /* 0x000fe200000e0000 */
[----:B------:R-:W-:-:S03]  /*33810*/  IADD3.X R18, R18, UR6, ~R7, P1, P2 ;  /* 0x0000000612127c10 */ /* 0x000fc60008fe4c07 */
[----:B------:R-:W2:Y:S04]  /*33820*/  SHFL.IDX PT, R12, R12, R17, 0x1f ;  /* 0x00001f110c0c7589 */ /* 0x000ea800000e0000 */
[----:B------:R-:W3:Y:S04]  /*33830*/  SHFL.IDX PT, R18, R18, R17, 0x1f ;  /* 0x00001f1112127589 */ /* 0x000ee800000e0000 */
[----:B------:R1:W4:Y:S04]  /*33840*/  SHFL.IDX PT, R7, R7, R17, 0x1f ;  /* 0x00001f1107077589 */ /* 0x00032800000e0000 */
[----:B------:R1:W1:Y:S04]  /*33850*/  SHFL.IDX PT, R5, R5, R17, 0x1f ;  /* 0x00001f1105057589 */ /* 0x00026800000e0000 */
[----:B------:R1:W1:Y:S01]  /*33860*/  SHFL.IDX PT, R4, R4, R17, 0x1f ;  /* 0x00001f1104047589 */ /* 0x00026200000e0000 */
[----:B--2---:R-:W-:-:S02]  /*33870*/  R2UR UR5, R12 ;  /* 0x000000000c0572ca */ /* 0x004fc400000e0000 */
[----:B---3--:R-:W-:-:S15]  /*33880*/  R2UR UR6, R18 ;  /* 0x00000000120672ca */ /* 0x008fde00000e0000 */
.L_x_500:
[----:B-1----:R-:W1:Y:S01]  /*33890*/  LDC R2, c[0x0][0x910] ;  /* 0x00024400ff027b82 */ /* 0x002e620000000800 */
[----:B------:R-:W-:Y:S01]  /*338a0*/  UMOV UR22, 0xffffffff ;  /* 0xffffffff00167882 */ /* 0x000fe20000000000 */
[----:B------:R-:W-:Y:S01]  /*338b0*/  UMOV UR23, 0xffffffff ;  /* 0xffffffff00177882 */ /* 0x000fe20000000000 */
[----:B------:R-:W-:Y:S01]  /*338c0*/  UMOV UR24, 0xffffffff ;  /* 0xffffffff00187882 */ /* 0x000fe20000000000 */
[----:B------:R-:W-:Y:S02]  /*338d0*/  MOV R19, RZ ;  /* 0x000000ff00137202 */ /* 0x000fe40000000f00 */
[----:B-1----:R-:W-:-:S13]  /*338e0*/  ISETP.LE.AND P1, PT, R2, UR4, PT ;  /* 0x0000000402007c0c */ /* 0x002fda000bf23270 */
[----:B------:R-:W-:Y:S05]  /*338f0*/  @P1 BRA `(.L_x_499) ;  /* 0x0000000000f01947 */ /* 0x000fea0003800000 */
[C---:B------:R-:W-:Y:S01]  /*33900*/  R2UR UR22, R4.reuse ;  /* 0x00000000041672ca */ /* 0x040fe200000e0000 */
[----:B------:R-:W-:Y:S01]  /*33910*/  UIADD3 UR24, UP1, -UR5, UR8, URZ ;  /* 0x0000000805187290 */ /* 0x000fe2000ff3e13f */
[----:B------:R-:W-:Y:S01]  /*33920*/  R2UR UR23, R5 ;  /* 0x00000000051772ca */ /* 0x000fe200000e0000 */
[----:B------:R-:W-:Y:S01]  /*33930*/  ULDC UR30, c[0x0][0x8c0] ;  /* 0x00023000001e7ab9 */ /* 0x000fe20000000800 */
[----:B------:R-:W-:Y:S01]  /*33940*/  ULDC UR32, c[0x0][0x8b0] ;  /* 0x00022c0000207ab9 */ /* 0x000fe20000000800 */
[----:B------:R-:W-:Y:S01]  /*33950*/  ULDC UR33, c[0x0][0x904] ;  /* 0x0002410000217ab9 */ /* 0x000fe20000000800 */
[----:B------:R-:W-:-:S03]  /*33960*/  SHF.R.U64 R2, R4, UR32, R5 ;  /* 0x0000002004027c19 */ /* 0x000fc60008001205 */
[----:B------:R-:W-:-:S04]  /*33970*/  UIADD3.X UR22, ~UR6, UR7, URZ, UP1, !UPT ;  /* 0x0000000706167290 */ /* 0x000fc80008ffe53f */
[----:B------:R-:W-:Y:S02]  /*33980*/  USHF.R.U32.HI UR31, URZ, UR30, UR22 ;  /* 0x0000001e3f1f7299 */ /* 0x000fe40008011616 */
[----:B------:R-:W-:Y:S02]  /*33990*/  USHF.R.U32.HI UR27, URZ, UR32, UR23 ;  /* 0x000000203f1b7299 */ /* 0x000fe40008011617 */
[----:B------:R-:W-:Y:S02]  /*339a0*/  USHF.R.U32.HI UR25, URZ, UR32, UR31 ;  /* 0x000000203f197299 */ /* 0x000fe4000801161f */
[----:B------:R-:W-:Y:S01]  /*339b0*/  USHF.R.U64 UR22, UR24, UR30, UR22 ;  /* 0x0000001e18167299 */ /* 0x000fe20008001216 */
[----:B------:R-:W-:Y:S01]  /*339c0*/  R2UR UR24, R2 ;  /* 0x00000000021872ca */ /* 0x000fe200000e0000 */
[----:B------:R-:W-:Y:S02]  /*339d0*/  USHF.R.U32.HI UR26, URZ, UR33, UR25 ;  /* 0x000000213f1a7299 */ /* 0x000fe40008011619 */
[----:B------:R-:W-:-:S02]  /*339e0*/  USHF.R.U64 UR23, UR22, UR32, UR31 ;  /* 0x0000002016177299 */ /* 0x000fc4000800121f */
[----:B------:R-:W-:Y:S02]  /*339f0*/  ULOP3.LUT UR30, UR26, UR27, URZ, 0xfc, !UPT ;  /* 0x0000001b1a1e7292 */ /* 0x000fe4000f8efc3f */
[----:B------:R-:W-:-:S04]  /*33a00*/  USHF.R.U64 UR25, UR23, UR33, UR25 ;  /* 0x0000002117197299 */ /* 0x000fc80008001219 */
[----:B------:R-:W-:-:S13]  /*33a10*/  ISETP.NE.U32.AND P1, PT, RZ, UR30, PT ;  /* 0x0000001eff007c0c */ /* 0x000fda000bf25070 */
[----:B------:R-:W-:Y:S05]  /*33a20*/  @!P1 BRA `(.L_x_511) ;  /* 0x0000000000189947 */ /* 0x000fea0003800000 */
[----:B------:R-:W-:-:S07]  /*33a30*/  MOV R12, 0x33a50 ;  /* 0x00033a50000c7802 */ /* 0x000fce0000000f00 */
[----:B--2-45:R-:W-:Y:S05]  /*33a40*/  CALL.REL.NOINC `(.L_x_512) ;  /* 0x0000003000407944 */ /* 0x034fea0003c00000 */
[----:B------:R-:W-:-:S04]  /*33a50*/  UIADD3 UR26, -UR27, URZ, URZ ;  /* 0x0000003f1b1a7290 */ /* 0x000fc8000fffe13f */
[----:B------:R-:W-:-:S03]  /*33a60*/  UIMAD UR25, UR24, UR26, UR25 ;  /* 0x0000001a181972a4 */ /* 0x000fc6000f8e0219 */
[----:B------:R-:W-:Y:S01]  /*33a70*/  UMOV UR24, UR27 ;  /* 0x0000001b00187c82 */ /* 0x000fe20008000000 */
[----:B------:R-:W-:Y:S08]  /*33a80*/  BRA `(.L_x_513) ;  /* 0x0000000000587947 */ /* 0x000ff00003800000 */
.L_x_511:
[----:B------:R-:W1:Y:S01]  /*33a90*/  I2F.U32.RP R2, UR24 ;  /* 0x0000001800027d06 */ /* 0x000e620008209000 */
[----:B------:R-:W-:Y:S01]  /*33aa0*/  UMOV UR26, URZ ;  /* 0x0000003f001a7c82 */ /* 0x000fe20008000000 */
[----:B------:R-:W-:-:S06]  /*33ab0*/  UISETP.NE.U32.AND UP4, UPT, UR24, URZ, UPT ;  /* 0x0000003f1800728c */ /* 0x000fcc000bf85070 */
[----:B-1----:R-:W1:Y:S02]  /*33ac0*/  MUFU.RCP R2, R2 ;  /* 0x0000000200027308 */ /* 0x002e640000001000 */
[----:B-1----:R-:W-:-:S06]  /*33ad0*/  IADD3 R3, R2, 0xffffffe, RZ ;  /* 0x0ffffffe02037810 */ /* 0x002fcc0007ffe0ff */
[----:B------:R-:W1:Y:S02]  /*33ae0*/  F2I.FTZ.U32.TRUNC.NTZ R3, R3 ;  /* 0x0000000300037305 */ /* 0x000e64000021f000 */
[----:B-1----:R-:W-:-:S13]  /*33af0*/  R2UR UR27, R3 ;  /* 0x00000000031b72ca */ /* 0x002fda00000e0000 */
[----:B------:R-:W-:-:S04]  /*33b00*/  UIADD3 UR30, URZ, -UR27, URZ ;  /* 0x8000001b3f1e7290 */ /* 0x000fc8000fffe03f */
[----:B------:R-:W-:-:S04]  /*33b10*/  UIMAD UR30, UR30, UR24, URZ ;  /* 0x000000181e1e72a4 */ /* 0x000fc8000f8e023f */
[----:B------:R-:W-:-:S04]  /*33b20*/  UIMAD.WIDE.U32 UR26, UR27, UR30, UR26 ;  /* 0x0000001e1b1a72a5 */ /* 0x000fc8000f8e001a */
[----:B------:R-:W-:-:S04]  /*33b30*/  UIMAD.WIDE.U32 UR26, UR27, UR25, URZ ;  /* 0x000000191b1a72a5 */ /* 0x000fc8000f8e003f */
[----:B------:R-:W-:-:S04]  /*33b40*/  UIADD3 UR26, -UR27, URZ, URZ ;  /* 0x0000003f1b1a7290 */ /* 0x000fc8000fffe13f */
[----:B------:R-:W-:-:S04]  /*33b50*/  UIMAD UR26, UR24, UR26, UR25 ;  /* 0x0000001a181a72a4 */ /* 0x000fc8000f8e0219 */
[----:B------:R-:W-:-:S11]  /*33b60*/  UISETP.GE.U32.AND UP1, UPT, UR26, UR24, UPT ;  /* 0x000000181a00728c */ /* 0x000fd6000bf26070 */
[----:B------:R-:W-:Y:S02]  /*33b70*/  @UP1 UIADD3 UR26, UR26, -UR24, URZ ;  /* 0x800000181a1a1290 */ /* 0x000fe4000fffe03f */
[----:B------:R-:W-:Y:S02]  /*33b80*/  @UP1 UIADD3 UR27, UR27, 0x1, URZ ;  /* 0x000000011b1b1890 */ /* 0x000fe4000fffe03f */
[----:B------:R-:W-:-:S11]  /*33b90*/  UISETP.GE.U32.AND UP2, UPT, UR26, UR24, UPT ;  /* 0x000000181a00728c */ /* 0x000fd6000bf46070 */
[----:B------:R-:W-:Y:S02]  /*33ba0*/  @UP2 UIADD3 UR27, UR27, 0x1, URZ ;  /* 0x000000011b1b2890 */ /* 0x000fe4000fffe03f */
[----:B------:R-:W-:-:S04]  /*33bb0*/  @!UP4 ULOP3.LUT UR27, URZ, UR24, URZ, 0x33, !UPT ;  /* 0x000000183f1bc292 */ /* 0x000fc8000f8e333f */
[----:B------:R-:W-:-:S04]  /*33bc0*/  UIADD3 UR26, -UR27, URZ, URZ ;  /* 0x0000003f1b1a7290 */ /* 0x000fc8000fffe13f */
[----:B------:R-:W-:-:S03]  /*33bd0*/  UIMAD UR25, UR24, UR26, UR25 ;  /* 0x0000001a181972a4 */ /* 0x000fc6000f8e0219 */
[----:B------:R-:W-:-:S09]  /*33be0*/  UMOV UR24, UR27 ;  /* 0x0000001b00187c82 */ /* 0x000fd20008000000 */
.L_x_513:
[----:B------:R-:W-:Y:S01]  /*33bf0*/  ULOP3.LUT UR23, UR23, UR20, URZ, 0xc0, !UPT ;  /* 0x0000001417177292 */ /* 0x000fe2000f8ec03f */
[----:B------:R-:W-:Y:S01]  /*33c00*/  MOV R19, 0x1 ;  /* 0x0000000100137802 */ /* 0x000fe20000000f00 */
[----:B------:R-:W-:Y:S02]  /*33c10*/  ULOP3.LUT UR22, UR22, UR18, URZ, 0xc0, !UPT ;  /* 0x0000001216167292 */ /* 0x000fe4000f8ec03f */
[----:B------:R-:W-:Y:S01]  /*33c20*/  UIMAD UR23, UR19, UR24, UR23 ;  /* 0x00000018131772a4 */ /* 0x000fe2000f8e0217 */
[----:B------:R-:W-:Y:S01]  /*33c30*/  ULDC UR27, c[0x0][0x8a8] ;  /* 0x00022a00001b7ab9 */ /* 0x000fe20000000800 */
[----:B------:R-:W-:Y:S01]  /*33c40*/  ULDC UR26, c[0x0][0x8b8] ;  /* 0x00022e00001a7ab9 */ /* 0x000fe20000000800 */
[----:B------:R-:W-:Y:S02]  /*33c50*/  UIMAD UR25, UR25, UR27, UR22 ;  /* 0x0000001b191972a4 */ /* 0x000fe4000f8e0216 */
[----:B------:R-:W-:Y:S01]  /*33c60*/  UIMAD UR23, UR23, UR26, UR56 ;  /* 0x0000001a171772a4 */ /* 0x000fe2000f8e0238 */
[----:B------:R-:W-:Y:S01]  /*33c70*/  @UP3 UMOV UR24, UR4 ;  /* 0x0000000400183c82 */ /* 0x000fe20008000000 */
[----:B------:R-:W-:-:S03]  /*33c80*/  @!UP3 UMOV UR24, UR4 ;  /* 0x000000040018bc82 */ /* 0x000fc60008000000 */
[----:B------:R-:W-:Y:S02]  /*33c90*/  @UP3 UMOV UR22, UR25 ;  /* 0x0000001900163c82 */ /* 0x000fe40008000000 */
[----:B------:R-:W-:Y:S01]  /*33ca0*/  @!UP3 UMOV UR22, UR23 ;  /* 0x000000170016bc82 */ /* 0x000fe20008000000 */
[----:B------:R-:W-:-:S05]  /*33cb0*/  @!UP3 UMOV UR23, UR25 ;  /* 0x000000190017bc82 */ /* 0x000fca0008000000 */
.L_x_499:
[----:B------:R-:W-:-:S06]  /*33cc0*/  UISETP.NE.AND UP1, UPT, UR15, 0x3, UPT ;  /* 0x000000030f00788c */ /* 0x000fcc000bf25270 */
[----:B------:R-:W-:-:S13]  /*33cd0*/  PLOP3.LUT P1, PT, PT, PT, UP1, 0x80, 0x0 ;  /* 0x000000000000781c */ /* 0x000fda0003f2f018 */
[----:B------:R-:W-:Y:S05]  /*33ce0*/  @!P1 BRA `(.L_x_514) ;  /* 0x0000000000049947 */ /* 0x000fea0003800000 */
[----:B--2---:R-:W-:Y:S01]  /*33cf0*/  BPT.TRAP 0x1 ;  /* 0x000000040000795c */ /* 0x004fe20000300000 */
.L_x_514:
[----:B------:R-:W1:Y:S01]  /*33d00*/  S2R R3, SR_CgaCtaId ;  /* 0x0000000000037919 */ /* 0x000e620000008800 */
[----:B------:R-:W-:-:S04]  /*33d10*/  MOV R2, 0x400 ;  /* 0x0000040000027802 */ /* 0x000fc80000000f00 */
[----:B-1----:R-:W-:Y:S02]  /*33d20*/  LEA R2, R3, R2, 0x18 ;  /* 0x0000000203027211 */ /* 0x002fe400078ec0ff */
[----:B------:R-:W-:-:S03]  /*33d30*/  SHF.L.U32 R3, R14, 0x1f, RZ ;  /* 0x0000001f0e037819 */ /* 0x000fc600000006ff */
[----:B------:R-:W-:-:S04]  /*33d40*/  IMAD R12, R13, 0x8, R2 ;  /* 0x000000080d0c7824 */ /* 0x000fc800078e0202 */
[----:B------:R-:W1:Y:S02]  /*33d50*/  SYNCS.PHASECHK.TRANS64.TRYWAIT P2, [R12+URZ+0x34440], R3 ;  /* 0x034440030c0075a7 */ /* 0x000e64000804017f */
[----:B-1----:R-:W-:Y:S05]  /*33d60*/  @!P2 BRA `(.L_x_515) ;  /* 0x0000002400dca947 */ /* 0x002fea0003800000 */
.L_x_629:
[----:B------:R-:W-:Y:S01]  /*33d70*/  ELECT P2, URZ, PT ;  /* 0x00000000003f782f */ /* 0x000fe20003840000 */
[----:B------:R-:W-:-:S12]  /*33d80*/  BSSY B0, `(.L_x_516) ;  /* 0x0000010000007945 */ /* 0x000fd80003800000 */
[----:B------:R-:W-:Y:S05]  /*33d90*/  @!P2 BRA `(.L_x_517) ;  /* 0x000000000038a947 */ /* 0x000fea0003800000 */
[----:B-1----:R-:W-:Y:S01]  /*33da0*/  LEA R3, R13, R2, 0x4 ;  /* 0x000000020d037211 */ /* 0x002fe200078e20ff */
[----:B------:R-:W-:Y:S01]  /*33db0*/  IMAD.U32 R16, RZ, RZ, UR22 ;  /* 0x00000016ff107e24 */ /* 0x000fe2000f8e00ff */
[----:B------:R-:W-:Y:S02]  /*33dc0*/  MOV R18, UR24 ;  /* 0x0000001800127c02 */ /* 0x000fe40008000f00 */
[----:B------:R-:W-:-:S05]  /*33dd0*/  MOV R17, UR23 ;  /* 0x0000001700117c02 */ /* 0x000fca0008000f00 */
[----:B------:R1:W-:Y:S01]  /*33de0*/  STS.128 [R3+0x34520], R16 ;  /* 0x0345201003007388 */ /* 0x0003e20000000c00 */
[----:B------:R-:W-:Y:S01]  /*33df0*/  @!PT LDS RZ, [RZ] ;  /* 0x00000000fffff984 */ /* 0x000fe20000000800 */
[----:B------:R-:W-:Y:S01]  /*33e00*/  @!PT LDS RZ, [RZ] ;  /* 0x00000000fffff984 */ /* 0x000fe20000000800 */
[----:B------:R-:W-:Y:S01]  /*33e10*/  @!PT LDS RZ, [RZ] ;  /* 0x00000000fffff984 */ /* 0x000fe20000000800 */
[----:B------:R-:W-:Y:S01]  /*33e20*/  @!PT LDS RZ, [RZ] ;  /* 0x00000000fffff984 */ /* 0x000fe20000000800 */
[----:B------:R3:W-:Y:S06]  /*33e30*/  MEMBAR.ALL.CTA ;  /* 0x0000000000007992 */ /* 0x0007ec0000008000 */
[----:B---3--:R-:W3:Y:S01]  /*33e40*/  FENCE.VIEW.ASYNC.S ;  /* 0x00000000000073c6 */ /* 0x008ee20000000000 */
[----:B------:R-:W-:Y:S05]  /*33e50*/  @!P1 BRA `(.L_x_518) ;  /* 0x0000000000049947 */ /* 0x000fea0003800000 */
[----:B--2---:R-:W-:Y:S01]  /*33e60*/  BPT.TRAP 0x1 ;  /* 0x000000040000795c */ /* 0x004fe20000300000 */
.L_x_518:
[----:B---3--:R3:W-:Y:S02]  /*33e70*/  SYNCS.ARRIVE.TRANS64.A1T0 RZ, [R12+URZ+0x34400], RZ ;  /* 0x034400ff0cff79a7 */ /* 0x0087e4000810003f */
.L_x_517:
[----:B--2---:R-:W-:Y:S05]  /*33e80*/  BSYNC B0 ;  /* 0x0000000000007941 */ /* 0x004fea0003800000 */
.L_x_516:
[----:B------:R-:W-:Y:S02]  /*33e90*/  ISETP.NE.AND P3, PT, R19, RZ, PT ;  /* 0x000000ff1300720c */ /* 0x000fe40003f65270 */
[----:B------:R-:W-:-:S04]  /*33ea0*/  IADD3 R13, R13, 0x1, RZ ;  /* 0x000000010d0d7810 */ /* 0x000fc80007ffe0ff */
[----:B------:R-:W-:-:S04]  /*33eb0*/  ISETP.NE.AND P2, PT, R13, 0x8, PT ;  /* 0x000000080d00780c */ /* 0x000fc80003f45270 */
[----:B-1----:R-:W-:Y:S02]  /*33ec0*/  SEL R3, RZ, 0x1, P2 ;  /* 0x00000001ff037807 */ /* 0x002fe40001000000 */
[----:B------:R-:W-:Y:S02]  /*33ed0*/  SEL R13, R13, RZ, P2 ;  /* 0x000000ff0d0d7207 */ /* 0x000fe40001000000 */
[----:B------:R-:W-:Y:S01]  /*33ee0*/  LOP3.LUT R14, R14, R3, RZ, 0x3c, !PT ;  /* 0x000000030e0e7212 */ /* 0x000fe200078e3cff */
[----:B------:R-:W-:Y:S06]  /*33ef0*/  @P3 BRA `(.L_x_519) ;  /* 0xffffffe000fc3947 */ /* 0x000fec000383ffff */
[----:B------:R-:W-:Y:S05]  /*33f00*/  @!P1 BRA `(.L_x_520) ;  /* 0x0000000000049947 */ /* 0x000fea0003800000 */
[----:B------:R-:W-:Y:S01]  /*33f10*/  BPT.TRAP 0x1 ;  /* 0x000000040000795c */ /* 0x000fe20000300000 */
.L_x_520:
[----:B------:R-:W-:Y:S02]  /*33f20*/  LEA R3, R13, R2, 0x3 ;  /* 0x000000020d037211 */ /* 0x000fe400078e18ff */
[----:B-----5:R-:W-:-:S04]  /*33f30*/  SHF.L.U32 R0, R14, 0x1f, RZ ;  /* 0x0000001f0e007819 */ /* 0x020fc800000006ff */
[----:B------:R-:W1:Y:S02]  /*33f40*/  SYNCS.PHASECHK.TRANS64.TRYWAIT P0, [R3+URZ+0x34440], R0 ;  /* 0x03444000030075a7 */ /* 0x000e64000800017f */
[----:B-1----:R-:W-:Y:S05]  /*33f50*/  @!P0 BRA `(.L_x_521) ;  /* 0x0000002400748947 */ /* 0x002fea0003800000 */
.L_x_630:
[----:B------:R-:W-:Y:S05]  /*33f60*/  @!P1 BRA `(.L_x_522) ;  /* 0x0000000000049947 */ /* 0x000fea0003800000 */
[----:B------:R-:W-:Y:S01]  /*33f70*/  BPT.TRAP 0x1 ;  /* 0x000000040000795c */ /* 0x000fe20000300000 */
.L_x_522:
[----:B------:R-:W-:-:S04]  /*33f80*/  IADD3 R13, R13, 0x1, RZ ;  /* 0x000000010d0d7810 */ /* 0x000fc80007ffe0ff */
[----:B------:R-:W-:-:S04]  /*33f90*/  ISETP.NE.AND P0, PT, R13, 0x8, PT ;  /* 0x000000080d00780c */ /* 0x000fc80003f05270 */
[----:B-1----:R-:W-:Y:S02]  /*33fa0*/  SEL R3, RZ, 0x1, P0 ;  /* 0x00000001ff037807 */ /* 0x002fe40000000000 */
[----:B------:R-:W-:Y:S02]  /*33fb0*/  SEL R13, R13, RZ, P0 ;  /* 0x000000ff0d0d7207 */ /* 0x000fe40000000000 */
[----:B------:R-:W-:-:S03]  /*33fc0*/  LOP3.LUT R14, R14, R3, RZ, 0x3c, !PT ;  /* 0x000000030e0e7212 */ /* 0x000fc600078e3cff */
[----:B------:R-:W-:Y:S01]  /*33fd0*/  IMAD R3, R13, 0x8, R2 ;  /* 0x000000080d037824 */ /* 0x000fe200078e0202 */
[----:B------:R-:W-:-:S04]  /*33fe0*/  SHF.L.U32 R0, R14, 0x1f, RZ ;  /* 0x0000001f0e007819 */ /* 0x000fc800000006ff */
[----:B------:R-:W1:Y:S02]  /*33ff0*/  SYNCS.PHASECHK.TRANS64.TRYWAIT P0, [R3+URZ+0x34440], R0 ;  /* 0x03444000030075a7 */ /* 0x000e64000800017f */
[----:B-1----:R-:W-:Y:S05]  /*34000*/  @!P0 BRA `(.L_x_523) ;  /* 0x00000024005c8947 */ /* 0x002fea0003800000 */
.L_x_631:
[----:B------:R-:W-:Y:S05]  /*34010*/  @!P1 BRA `(.L_x_524) ;  /* 0x0000000000049947 */ /* 0x000fea0003800000 */
[----:B------:R-:W-:Y:S01]  /*34020*/  BPT.TRAP 0x1 ;  /* 0x000000040000795c */ /* 0x000fe20000300000 */
.L_x_524:
[----:B-1----:R-:W-:-:S04]  /*34030*/  IADD3 R0, R13, 0x1, RZ ;  /* 0x000000010d007810 */ /* 0x002fc80007ffe0ff */
[----:B------:R-:W-:-:S04]  /*34040*/  ISETP.NE.AND P0, PT, R0, 0x8, PT ;  /* 0x000000080000780c */ /* 0x000fc80003f05270 */
[----:B------:R-:W-:Y:S02]  /*34050*/  SEL R3, RZ, 0x1, P0 ;  /* 0x00000001ff037807 */ /* 0x000fe40000000000 */
[----:B------:R-:W-:Y:S02]  /*34060*/  SEL R5, R0, RZ, P0 ;  /* 0x000000ff00057207 */ /* 0x000fe40000000000 */
[----:B------:R-:W-:Y:S02]  /*34070*/  LOP3.LUT R14, R14, R3, RZ, 0x3c, !PT ;  /* 0x000000030e0e7212 */ /* 0x000fe400078e3cff */
[----:B------:R-:W-:Y:S02]  /*34080*/  LEA R3, R5, R2, 0x3 ;  /* 0x0000000205037211 */ /* 0x000fe400078e18ff */
[----:B------:R-:W-:-:S04]  /*34090*/  SHF.L.U32 R0, R14, 0x1f, RZ ;  /* 0x0000001f0e007819 */ /* 0x000fc800000006ff */
[----:B------:R-:W1:Y:S02]  /*340a0*/  SYNCS.PHASECHK.TRANS64.TRYWAIT P0, [R3+URZ+0x34440], R0 ;  /* 0x03444000030075a7 */ /* 0x000e64000800017f */
[----:B-1----:R-:W-:Y:S05]  /*340b0*/  @!P0 BRA `(.L_x_525) ;  /* 0x0000002400448947 */ /* 0x002fea0003800000 */
.L_x_632:
[----:B------:R-:W-:Y:S05]  /*340c0*/  @!P1 BRA `(.L_x_526) ;  /* 0x0000000000049947 */ /* 0x000fea0003800000 */
[----:B------:R-:W-:Y:S01]  /*340d0*/  BPT.TRAP 0x1 ;  /* 0x000000040000795c */ /* 0x000fe20000300000 */
.L_x_526:
[----:B-1----:R-:W-:-:S04]  /*340e0*/  IADD3 R0, R5, 0x1, RZ ;  /* 0x0000000105007810 */ /* 0x002fc80007ffe0ff */
[----:B------:R-:W-:-:S04]  /*340f0*/  ISETP.NE.AND P0, PT, R0, 0x8, PT ;  /* 0x000000080000780c */ /* 0x000fc80003f05270 */
[----:B------:R-:W-:Y:S02]  /*34100*/  SEL R3, RZ, 0x1, P0 ;  /* 0x00000001ff037807 */ /* 0x000fe40000000000 */
[----:B------:R-:W-:Y:S02]  /*34110*/  SEL R5, R0, RZ, P0 ;  /* 0x000000ff00057207 */ /* 0x000fe40000000000 */
[----:B------:R-:W-:-:S03]  /*34120*/  LOP3.LUT R14, R14, R3, RZ, 0x3c, !PT ;  /* 0x000000030e0e7212 */ /* 0x000fc600078e3cff */
[----:B------:R-:W-:Y:S01]  /*34130*/  IMAD R3, R5, 0x8, R2 ;  /* 0x0000000805037824 */ /* 0x000fe200078e0202 */
[----:B------:R-:W-:-:S04]  /*34140*/  SHF.L.U32 R0, R14, 0x1f, RZ ;  /* 0x0000001f0e007819 */ /* 0x000fc800000006ff */
[----:B------:R-:W1:Y:S02]  /*34150*/  SYNCS.PHASECHK.TRANS64.TRYWAIT P0, [R3+URZ+0x34440], R0 ;  /* 0x03444000030075a7 */ /* 0x000e64000800017f */
[----:B-1----:R-:W-:Y:S05]  /*34160*/  @!P0 BRA `(.L_x_527) ;  /* 0x00000024002c8947 */ /* 0x002fea0003800000 */
.L_x_633:
[----:B------:R-:W-:Y:S05]  /*34170*/  @!P1 BRA `(.L_x_528) ;  /* 0x0000000000049947 */ /* 0x000fea0003800000 */
[----:B------:R-:W-:Y:S01]  /*34180*/  BPT.TRAP 0x1 ;  /* 0x000000040000795c */ /* 0x000fe20000300000 */
.L_x_528:
        /* <DEDUP_REMOVED lines=9> */
.L_x_634:
[----:B------:R-:W-:Y:S05]  /*34220*/  @!P1 BRA `(.L_x_530) ;  /* 0x0000000000049947 */ /* 0x000fea0003800000 */
[----:B------:R-:W-:Y:S01]  /*34230*/  BPT.TRAP 0x1 ;  /* 0x000000040000795c */ /* 0x000fe20000300000 */
.L_x_530:
        /* <DEDUP_REMOVED lines=9> */
.L_x_635:
[----:B------:R-:W-:Y:S05]  /*342d0*/  @!P1 BRA `(.L_x_532) ;  /* 0x0000000000049947 */ /* 0x000fea0003800000 */
[----:B------:R-:W-:Y:S01]  /*342e0*/  BPT.TRAP 0x1 ;  /* 0x000000040000795c */ /* 0x000fe20000300000 */
.L_x_532:
[----:B-1----:R-:W-:-:S04]  /*342f0*/  IADD3 R0, R5, 0x1, RZ ;  /* 0x0000000105007810 */ /* 0x002fc80007ffe0ff */
[----:B------:R-:W-:-:S04]  /*34300*/  ISETP.NE.AND P0, PT, R0, 0x8, PT ;  /* 0x000000080000780c */ /* 0x000fc80003f05270 */
[----:B------:R-:W-:Y:S02]  /*34310*/  SEL R3, RZ, 0x1, P0 ;  /* 0x00000001ff037807 */ /* 0x000fe40000000000 */
[----:B------:R-:W-:Y:S02]  /*34320*/  SEL R5, R0, RZ, P0 ;  /* 0x000000ff00057207 */ /* 0x000fe40000000000 */
[----:B----4-:R-:W-:Y:S02]  /*34330*/  LOP3.LUT R7, R14, R3, RZ, 0x3c, !PT ;  /* 0x000000030e077212 */ /* 0x010fe400078e3cff */
[----:B------:R-:W-:Y:S02]  /*34340*/  LEA R3, R5, R2, 0x3 ;  /* 0x0000000205037211 */ /* 0x000fe400078e18ff */
[----:B------:R-:W-:-:S04]  /*34350*/  SHF.L.U32 R0, R7, 0x1f, RZ ;  /* 0x0000001f07007819 */ /* 0x000fc800000006ff */
[----:B------:R-:W1:Y:S02]  /*34360*/  SYNCS.PHASECHK.TRANS64.TRYWAIT P0, [R3+URZ+0x34440], R0 ;  /* 0x03444000030075a7 */ /* 0x000e64000800017f */
[----:B-1----:R-:W-:Y:S05]  /*34370*/  @!P0 BRA `(.L_x_533) ;  /* 0x0000002000e48947 */ /* 0x002fea0003800000 */
.L_x_636:
[----:B------:R-:W-:Y:S05]  /*34380*/  @!P1 BRA `(.L_x_534) ;  /* 0x0000000000049947 */ /* 0x000fea0003800000 */
[----:B------:R-:W-:Y:S01]  /*34390*/  BPT.TRAP 0x1 ;  /* 0x000000040000795c */ /* 0x000fe20000300000 */
.L_x_534:
[----:B-1----:R-:W-:-:S04]  /*343a0*/  IADD3 R0, R5, 0x1, RZ ;  /* 0x0000000105007810 */ /* 0x002fc80007ffe0ff */
[----:B------:R-:W-:-:S04]  /*343b0*/  ISETP.NE.AND P0, PT, R0, 0x8, PT ;  /* 0x000000080000780c */ /* 0x000fc80003f05270 */
[----:B------:R-:W-:Y:S02]  /*343c0*/  SEL R4, RZ, 0x1, P0 ;  /* 0x00000001ff047807 */ /* 0x000fe40000000000 */
[----:B------:R-:W-:Y:S02]  /*343d0*/  SEL R3, R0, RZ, P0 ;  /* 0x000000ff00037207 */ /* 0x000fe40000000000 */
[----:B------:R-:W-:-:S03]  /*343e0*/  LOP3.LUT R0, R7, R4, RZ, 0x3c, !PT ;  /* 0x0000000407007212 */ /* 0x000fc600078e3cff */
[----:B------:R-:W-:Y:S01]  /*343f0*/  IMAD R3, R3, 0x8, R2 ;  /* 0x0000000803037824 */ /* 0x000fe200078e0202 */
[----:B------:R-:W-:-:S07]  /*34400*/  SHF.L.U32 R0, R0, 0x1f, RZ ;  /* 0x0000001f00007819 */ /* 0x000fce00000006ff */
.L_x_535:
[----:B-1----:R1:W2:Y:S02]  /*34410*/  SYNCS.PHASECHK.TRANS64.TRYWAIT P0, [R3+URZ+0x34440], R0 ;  /* 0x03444000030075a7 */ /* 0x0022a4000800017f */
[----:B--2---:R-:W-:Y:S05]  /*34420*/  @!P0 NANOSLEEP.SYNCS 0x989680 ;  /* 0x009896800000895d */ /* 0x004fea0003900000 */
[----:B------:R-:W2:Y:S02]  /*34430*/  @!P0 SYNCS.PHASECHK.TRANS64 P0, [R3+URZ+0x34440], R0 ;  /* 0x03444000030085a7 */ /* 0x000ea4000800007f */
[----:B--2---:R-:W-:Y:S05]  /*34440*/  @P0 EXIT ;  /* 0x000000000000094d */ /* 0x004fea0003800000 */
[----:B------:R-:W-:Y:S05]  /*34450*/  BRA `(.L_x_535) ;  /* 0xfffffffc00ec7947 */ /* 0x000fea000383ffff */
.L_x_25:
[----:B-1----:R-:W-:-:S04]  /*34460*/  MOV R12, UR11 ;  /* 0x0000000b000c7c02 */ /* 0x002fc80008000f00 */
[----:B------:R1:W2:Y:S03]  /*34470*/  SYNCS.PHASECHK.TRANS64.TRYWAIT P1, [R12+URZ+0x34400], R11 ;  /* 0x0344000b0c0075a7 */ /* 0x0002a6000802017f */
[----:B--2---:R-:W-:Y:S05]  /*34480*/  @!P1 NANOSLEEP.SYNCS 0x989680 ;  /* 0x009896800000995d */ /* 0x004fea0003900000 */
[----:B------:R-:W2:Y:S02]  /*34490*/  @!P1 SYNCS.PHASECHK.TRANS64 P1, [R12+URZ+0x34400], R11 ;  /* 0x0344000b0c0095a7 */ /* 0x000ea4000802007f */
[----:B--2---:R-:W-:Y:S05]  /*344a0*/  @!P1 BRA `(.L_x_25) ;  /* 0xfffffffc00ec9947 */ /* 0x004fea000383ffff */
[----:B------:R-:W-:Y:S05]  /*344b0*/  BRA `(.L_x_536) ;  /* 0xfffffcec00287947 */ /* 0x000fea000383ffff */
.L_x_37:
[----:B------:R-:W-:-:S06]  /*344c0*/  UIADD3 UR4, UR50, UR49, URZ ;  /* 0x0000003132047290 */ /* 0x000fcc000fffe03f */
[----:B-1----:R-:W-:-:S04]  /*344d0*/  MOV R0, UR4 ;  /* 0x0000000400007c02 */ /* 0x002fc80008000f00 */
[----:B------:R1:W2:Y:S03]  /*344e0*/  SYNCS.PHASECHK.TRANS64.TRYWAIT P0, [R0+URZ], R11 ;  /* 0x0000000b000075a7 */ /* 0x0002a6000800017f */
[----:B--2---:R-:W-:Y:S05]  /*344f0*/  @!P0 NANOSLEEP.SYNCS 0x989680 ;  /* 0x009896800000895d */ /* 0x004fea0003900000 */
[----:B------:R-:W2:Y:S02]  /*34500*/  @!P0 SYNCS.PHASECHK.TRANS64 P0, [R0+URZ], R11 ;  /* 0x0000000b000085a7 */ /* 0x000ea4000800007f */
[----:B--2---:R-:W-:Y:S05]  /*34510*/  @!P0 BRA `(.L_x_37) ;  /* 0xfffffffc00e88947 */ /* 0x004fea000383ffff */
[----:B------:R-:W-:Y:S05]  /*34520*/  BRA `(.L_x_537) ;  /* 0xfffffcf800507947 */ /* 0x000fea000383ffff */
.L_x_42:
[----:B---3--:R-:W-:-:S04]  /*34530*/  MOV R3, UR4 ;  /* 0x0000000400037c02 */ /* 0x008fc80008000f00 */
[----:B------:R3:W4:Y:S03]  /*34540*/  SYNCS.PHASECHK.TRANS64.TRYWAIT P0, [R3+URZ+0x34480], R0 ;  /* 0x03448000030075a7 */ /* 0x000726000800017f */
[----:B----4-:R-:W-:Y:S05]  /*34550*/  @!P0 NANOSLEEP.SYNCS 0x989680 ;  /* 0x009896800000895d */ /* 0x010fea0003900000 */
[----:B------:R-:W4:Y:S02]  /*34560*/  @!P0 SYNCS.PHASECHK.TRANS64 P0, [R3+URZ+0x34480], R0 ;  /* 0x03448000030085a7 */ /* 0x000f24000800007f */
[----:B----4-:R-:W-:Y:S05]  /*34570*/  @!P0 BRA `(.L_x_42) ;  /* 0xfffffffc00ec8947 */ /* 0x010fea000383ffff */
[----:B------:R-:W-:Y:S05]  /*34580*/  BRA `(.L_x_41) ;  /* 0xfffffd1400887947 */ /* 0x000fea000383ffff */
.L_x_47:
[----:B---3--:R-:W-:-:S04]  /*34590*/  IMAD.U32 R9, RZ, RZ, UR6 ;  /* 0x00000006ff097e24 */ /* 0x008fc8000f8e00ff */
[----:B------:R3:W4:Y:S03]  /*345a0*/  SYNCS.PHASECHK.TRANS64.TRYWAIT P0, [R9+URZ+0x34480], R4 ;  /* 0x03448004090075a7 */ /* 0x000726000800017f */
[----:B----4-:R-:W-:Y:S05]  /*345b0*/  @!P0 NANOSLEEP.SYNCS 0x989680 ;  /* 0x009896800000895d */ /* 0x010fea0003900000 */
[----:B------:R-:W4:Y:S02]  /*345c0*/  @!P0 SYNCS.PHASECHK.TRANS64 P0, [R9+URZ+0x34480], R4 ;  /* 0x03448004090085a7 */ /* 0x000f24000800007f */
[----:B----4-:R-:W-:Y:S05]  /*345d0*/  @!P0 BRA `(.L_x_47) ;  /* 0xfffffffc00ec8947 */ /* 0x010fea000383ffff */
[----:B------:R-:W-:Y:S05]  /*345e0*/  BRA `(.L_x_46) ;  /* 0xfffffdcc00d87947 */ /* 0x000fea000383ffff */
.L_x_53:
[----:B------:R-:W-:-:S06]  /*345f0*/  UIADD3 UR4, UR50, UR49, URZ ;  /* 0x0000003132047290 */ /* 0x000fcc000fffe03f */
[----:B-1----:R-:W-:-:S04]  /*34600*/  MOV R2, UR4 ;  /* 0x0000000400027c02 */ /* 0x002fc80008000f00 */
[----:B------:R1:W3:Y:S03]  /*34610*/  SYNCS.PHASECHK.TRANS64.TRYWAIT P0, [R2+URZ+0x10], R0 ;  /* 0x00001000020075a7 */ /* 0x0002e6000800017f */
[----:B---3--:R-:W-:Y:S05]  /*34620*/  @!P0 NANOSLEEP.SYNCS 0x989680 ;  /* 0x009896800000895d */ /* 0x008fea0003900000 */
[----:B------:R-:W3:Y:S02]  /*34630*/  @!P0 SYNCS.PHASECHK.TRANS64 P0, [R2+URZ+0x10], R0 ;  /* 0x00001000020085a7 */ /* 0x000ee4000800007f */
[----:B---3--:R-:W-:Y:S05]  /*34640*/  @!P0 BRA `(.L_x_53) ;  /* 0xfffffffc00e88947 */ /* 0x008fea000383ffff */
[----:B------:R-:W-:Y:S05]  /*34650*/  BRA `(.L_x_538) ;  /* 0xfffffeac009c7947 */ /* 0x000fea000383ffff */
.L_x_65:
[----:B------:R-:W-:-:S07]  /*34660*/  MOV R15, 0xffffffff ;  /* 0xffffffff000f7802 */ /* 0x000fce0000000f00 */
[----:B-123-5:R-:W-:Y:S05]  /*34670*/  WARPSYNC.COLLECTIVE R15, `(.L_x_539) ;  /* 0x000000000f0c7348 */ /* 0x02efea0003c00000 */
[----:B------:R-:W-:Y:S02]  /*34680*/  ELECT P6, UR62, PT ;  /* 0x00000000003e782f */ /* 0x000fe400038c0000 */
[----:B------:R-:W-:Y:S01]  /*34690*/  MOV R14, UR62 ;  /* 0x0000003e000e7c02 */ /* 0x000fe20008000f00 */
[----:B-123-5:R-:W-:Y:S10]  /*346a0*/  ENDCOLLECTIVE ;  /* 0x000000000000791b */ /* 0x02eff40003800000 */
.L_x_539:
[----:B------:R-:W-:Y:S05]  /*346b0*/  BRA `(.L_x_540) ;  /* 0xfffffeb400207947 */ /* 0x000fea000383ffff */
.L_x_67:
[----:B-1----:R-:W-:-:S04]  /*346c0*/  MOV R4, UR47 ;  /* 0x0000002f00047c02 */ /* 0x002fc80008000f00 */
[----:B------:R1:W3:Y:S03]  /*346d0*/  SYNCS.PHASECHK.TRANS64.TRYWAIT P2, [R4+URZ+0x344b0], R159 ;  /* 0x0344b09f040075a7 */ /* 0x0002e6000804017f */
[----:B---3--:R-:W-:Y:S05]  /*346e0*/  @!P2 NANOSLEEP.SYNCS 0x989680 ;  /* 0x009896800000a95d */ /* 0x008fea0003900000 */
[----:B------:R-:W3:Y:S02]  /*346f0*/  @!P2 SYNCS.PHASECHK.TRANS64 P2, [R4+URZ+0x344b0], R159 ;  /* 0x0344b09f0400a5a7 */ /* 0x000ee4000804007f */
[----:B---3--:R-:W-:Y:S05]  /*34700*/  @!P2 BRA `(.L_x_67) ;  /* 0xfffffffc00eca947 */ /* 0x008fea000383ffff */
[----:B------:R-:W-:Y:S05]  /*34710*/  BRA `(.L_x_541) ;  /* 0xfffffeb400307947 */ /* 0x000fea000383ffff */
.L_x_73:
[----:B-1----:R-:W-:-:S04]  /*34720*/  IMAD.U32 R12, RZ, RZ, UR47 ;  /* 0x0000002fff0c7e24 */ /* 0x002fc8000f8e00ff */
[----:B------:R1:W2:Y:S03]  /*34730*/  SYNCS.PHASECHK.TRANS64.TRYWAIT P3, [R12+URZ+0x344b8], R159 ;  /* 0x0344b89f0c0075a7 */ /* 0x0002a6000806017f */
[----:B--2---:R-:W-:Y:S05]  /*34740*/  @!P3 NANOSLEEP.SYNCS 0x989680 ;  /* 0x009896800000b95d */ /* 0x004fea0003900000 */
[----:B------:R-:W2:Y:S02]  /*34750*/  @!P3 SYNCS.PHASECHK.TRANS64 P3, [R12+URZ+0x344b8], R159 ;  /* 0x0344b89f0c00b5a7 */ /* 0x000ea4000806007f */
[----:B--2---:R-:W-:Y:S05]  /*34760*/  @!P3 BRA `(.L_x_73) ;  /* 0xfffffffc00ecb947 */ /* 0x004fea000383ffff */
[----:B------:R-:W-:Y:S05]  /*34770*/  BRA `(.L_x_542) ;  /* 0xfffffeb800d07947 */ /* 0x000fea000383ffff */
.L_x_78:
[----:B-1----:R-:W-:-:S04]  /*34780*/  MOV R12, UR47 ;  /* 0x0000002f000c7c02 */ /* 0x002fc80008000f00 */
[----:B------:R1:W2:Y:S03]  /*34790*/  SYNCS.PHASECHK.TRANS64.TRYWAIT P3, [R12+URZ+0x344c0], R159 ;  /* 0x0344c09f0c0075a7 */ /* 0x0002a6000806017f */
[----:B--2---:R-:W-:Y:S05]  /*347a0*/  @!P3 NANOSLEEP.SYNCS 0x989680 ;  /* 0x009896800000b95d */ /* 0x004fea0003900000 */
[----:B------:R-:W2:Y:S02]  /*347b0*/  @!P3 SYNCS.PHASECHK.TRANS64 P3, [R12+URZ+0x344c0], R159 ;  /* 0x0344c09f0c00b5a7 */ /* 0x000ea4000806007f */
[----:B--2---:R-:W-:Y:S05]  /*347c0*/  @!P3 BRA `(.L_x_78) ;  /* 0xfffffffc00ecb947 */ /* 0x004fea000383ffff */
[----:B------:R-:W-:Y:S05]  /*347d0*/  BRA `(.L_x_543) ;  /* 0xfffffec000587947 */ /* 0x000fea000383ffff */
.L_x_83:
[----:B-1----:R-:W-:-:S04]  /*347e0*/  MOV R12, UR47 ;  /* 0x0000002f000c7c02 */ /* 0x002fc80008000f00 */
[----:B------:R1:W2:Y:S03]  /*347f0*/  SYNCS.PHASECHK.TRANS64.TRYWAIT P3, [R12+URZ+0x344c8], R159 ;  /* 0x0344c89f0c0075a7 */ /* 0x0002a6000806017f */
[----:B--2---:R-:W-:Y:S05]  /*34800*/  @!P3 NANOSLEEP.SYNCS 0x989680 ;  /* 0x009896800000b95d */ /* 0x004fea0003900000 */
[----:B------:R-:W2:Y:S02]  /*34810*/  @!P3 SYNCS.PHASECHK.TRANS64 P3, [R12+URZ+0x344c8], R159 ;  /* 0x0344c89f0c00b5a7 */ /* 0x000ea4000806007f */
[----:B--2---:R-:W-:Y:S05]  /*34820*/  @!P3 BRA `(.L_x_83) ;  /* 0xfffffffc00ecb947 */ /* 0x004fea000383ffff */
[----:B------:R-:W-:Y:S05]  /*34830*/  BRA `(.L_x_544) ;  /* 0xfffffec400e07947 */ /* 0x000fea000383ffff */
.L_x_88:
[----:B-1----:R-:W-:-:S04]  /*34840*/  MOV R12, UR47 ;  /* 0x0000002f000c7c02 */ /* 0x002fc80008000f00 */
[----:B------:R1:W2:Y:S03]  /*34850*/  SYNCS.PHASECHK.TRANS64.TRYWAIT P3, [R12+URZ+0x344b0], R25 ;  /* 0x0344b0190c0075a7 */ /* 0x0002a6000806017f */
[----:B--2---:R-:W-:Y:S05]  /*34860*/  @!P3 NANOSLEEP.SYNCS 0x989680 ;  /* 0x009896800000b95d */ /* 0x004fea0003900000 */
[----:B------:R-:W2:Y:S02]  /*34870*/  @!P3 SYNCS.PHASECHK.TRANS64 P3, [R12+URZ+0x344b0], R25 ;  /* 0x0344b0190c00b5a7 */ /* 0x000ea4000806007f */
[----:B--2---:R-:W-:Y:S05]  /*34880*/  @!P3 BRA `(.L_x_88) ;  /* 0xfffffffc00ecb947 */ /* 0x004fea000383ffff */
[----:B------:R-:W-:Y:S05]  /*34890*/  BRA `(.L_x_545) ;  /* 0xfffffecc00307947 */ /* 0x000fea000383ffff */
.L_x_93:
[----:B-1----:R-:W-:-:S04]  /*348a0*/  IMAD.U32 R12, RZ, RZ, UR47 ;  /* 0x0000002fff0c7e24 */ /* 0x002fc8000f8e00ff */
[----:B------:R1:W2:Y:S03]  /*348b0*/  SYNCS.PHASECHK.TRANS64.TRYWAIT P3, [R12+URZ+0x344b8], R25 ;  /* 0x0344b8190c0075a7 */ /* 0x0002a6000806017f */
[----:B--2---:R-:W-:Y:S05]  /*348c0*/  @!P3 NANOSLEEP.SYNCS 0x989680 ;  /* 0x009896800000b95d */ /* 0x004fea0003900000 */
[----:B------:R-:W2:Y:S02]  /*348d0*/  @!P3 SYNCS.PHASECHK.TRANS64 P3, [R12+URZ+0x344b8], R25 ;  /* 0x0344b8190c00b5a7 */ /* 0x000ea4000806007f */
[----:B--2---:R-:W-:Y:S05]  /*348e0*/  @!P3 BRA `(.L_x_93) ;  /* 0xfffffffc00ecb947 */ /* 0x004fea000383ffff */
[----:B------:R-:W-:Y:S05]  /*348f0*/  BRA `(.L_x_546) ;  /* 0xfffffed000b87947 */ /* 0x000fea000383ffff */
.L_x_98:
[----:B-1----:R-:W-:-:S04]  /*34900*/  MOV R12, UR47 ;  /* 0x0000002f000c7c02 */ /* 0x002fc80008000f00 */
[----:B------:R1:W2:Y:S03]  /*34910*/  SYNCS.PHASECHK.TRANS64.TRYWAIT P3, [R12+URZ+0x344c0], R25 ;  /* 0x0344c0190c0075a7 */ /* 0x0002a6000806017f */
[----:B--2---:R-:W-:Y:S05]  /*34920*/  @!P3 NANOSLEEP.SYNCS 0x989680 ;  /* 0x009896800000b95d */ /* 0x004fea0003900000 */
[----:B------:R-:W2:Y:S02]  /*34930*/  @!P3 SYNCS.PHASECHK.TRANS64 P3, [R12+URZ+0x344c0], R25 ;  /* 0x0344c0190c00b5a7 */ /* 0x000ea4000806007f */
[----:B--2---:R-:W-:Y:S05]  /*34940*/  @!P3 BRA `(.L_x_98) ;  /* 0xfffffffc00ecb947 */ /* 0x004fea000383ffff */
[----:B------:R-:W-:Y:S05]  /*34950*/  BRA `(.L_x_547) ;  /* 0xfffffed800387947 */ /* 0x000fea000383ffff */
.L_x_103:
[----:B-1----:R-:W-:-:S04]  /*34960*/  MOV R12, UR47 ;  /* 0x0000002f000c7c02 */ /* 0x002fc80008000f00 */
[----:B------:R1:W2:Y:S03]  /*34970*/  SYNCS.PHASECHK.TRANS64.TRYWAIT P3, [R12+URZ+0x344c8], R25 ;  /* 0x0344c8190c0075a7 */ /* 0x0002a6000806017f */
[----:B--2---:R-:W-:Y:S05]  /*34980*/  @!P3 NANOSLEEP.SYNCS 0x989680 ;  /* 0x009896800000b95d */ /* 0x004fea0003900000 */
[----:B------:R-:W2:Y:S02]  /*34990*/  @!P3 SYNCS.PHASECHK.TRANS64 P3, [R12+URZ+0x344c8], R25 ;  /* 0x0344c8190c00b5a7 */ /* 0x000ea4000806007f */
[----:B--2---:R-:W-:Y:S05]  /*349a0*/  @!P3 BRA `(.L_x_103) ;  /* 0xfffffffc00ecb947 */ /* 0x004fea000383ffff */
[----:B------:R-:W-:Y:S05]  /*349b0*/  BRA `(.L_x_548) ;  /* 0xfffffedc00b87947 */ /* 0x000fea000383ffff */
.L_x_108:
[----:B-1----:R-:W-:-:S04]  /*349c0*/  MOV R12, UR47 ;  /* 0x0000002f000c7c02 */ /* 0x002fc80008000f00 */
[----:B------:R1:W2:Y:S03]  /*349d0*/  SYNCS.PHASECHK.TRANS64.TRYWAIT P3, [R12+URZ+0x344b0], R159 ;  /* 0x0344b09f0c0075a7 */ /* 0x0002a6000806017f */
[----:B--2---:R-:W-:Y:S05]  /*349e0*/  @!P3 NANOSLEEP.SYNCS 0x989680 ;  /* 0x009896800000b95d */ /* 0x004fea0003900000 */
[----:B------:R-:W2:Y:S02]  /*349f0*/  @!P3 SYNCS.PHASECHK.TRANS64 P3, [R12+URZ+0x344b0], R159 ;  /* 0x0344b09f0c00b5a7 */ /* 0x000ea4000806007f */
[----:B--2---:R-:W-:Y:S05]  /*34a00*/  @!P3 BRA `(.L_x_108) ;  /* 0xfffffffc00ecb947 */ /* 0x004fea000383ffff */
[----:B------:R-:W-:Y:S05]  /*34a10*/  BRA `(.L_x_549) ;  /* 0xfffffee000f87947 */ /* 0x000fea000383ffff */
.L_x_113:
[----:B-1----:R-:W-:-:S04]  /*34a20*/  IMAD.U32 R12, RZ, RZ, UR47 ;  /* 0x0000002fff0c7e24 */ /* 0x002fc8000f8e00ff */
[----:B------:R1:W2:Y:S03]  /*34a30*/  SYNCS.PHASECHK.TRANS64.TRYWAIT P3, [R12+URZ+0x344b8], R159 ;  /* 0x0344b89f0c0075a7 */ /* 0x0002a6000806017f */
[----:B--2---:R-:W-:Y:S05]  /*34a40*/  @!P3 NANOSLEEP.SYNCS 0x989680 ;  /* 0x009896800000b95d */ /* 0x004fea0003900000 */
[----:B------:R-:W2:Y:S02]  /*34a50*/  @!P3 SYNCS.PHASECHK.TRANS64 P3, [R12+URZ+0x344b8], R159 ;  /* 0x0344b89f0c00b5a7 */ /* 0x000ea4000806007f */
[----:B--2---:R-:W-:Y:S05]  /*34a60*/  @!P3 BRA `(.L_x_113) ;  /* 0xfffffffc00ecb947 */ /* 0x004fea000383ffff */
[----:B------:R-:W-:Y:S05]  /*34a70*/  BRA `(.L_x_550) ;  /* 0xfffffee800787947 */ /* 0x000fea000383ffff */
.L_x_118:
[----:B-1----:R-:W-:-:S04]  /*34a80*/  MOV R12, UR47 ;  /* 0x0000002f000c7c02 */ /* 0x002fc80008000f00 */
[----:B------:R1:W2:Y:S03]  /*34a90*/  SYNCS.PHASECHK.TRANS64.TRYWAIT P3, [R12+URZ+0x344c0], R159 ;  /* 0x0344c09f0c0075a7 */ /* 0x0002a6000806017f */
[----:B--2---:R-:W-:Y:S05]  /*34aa0*/  @!P3 NANOSLEEP.SYNCS 0x989680 ;  /* 0x009896800000b95d */ /* 0x004fea0003900000 */
[----:B------:R-:W2:Y:S02]  /*34ab0*/  @!P3 SYNCS.PHASECHK.TRANS64 P3, [R12+URZ+0x344c0], R159 ;  /* 0x0344c09f0c00b5a7 */ /* 0x000ea4000806007f */
[----:B--2---:R-:W-:Y:S05]  /*34ac0*/  @!P3 BRA `(.L_x_118) ;  /* 0xfffffffc00ecb947 */ /* 0x004fea000383ffff */
[----:B------:R-:W-:Y:S05]  /*34ad0*/  BRA `(.L_x_551) ;  /* 0xfffffeec00f87947 */ /* 0x000fea000383ffff */
.L_x_123:
[----:B-1----:R-:W-:-:S04]  /*34ae0*/  MOV R12, UR47 ;  /* 0x0000002f000c7c02 */ /* 0x002fc80008000f00 */
[----:B------:R1:W2:Y:S03]  /*34af0*/  SYNCS.PHASECHK.TRANS64.TRYWAIT P3, [R12+URZ+0x344c8], R159 ;  /* 0x0344c89f0c0075a7 */ /* 0x0002a6000806017f */
[----:B--2---:R-:W-:Y:S05]  /*34b00*/  @!P3 NANOSLEEP.SYNCS 0x989680 ;  /* 0x009896800000b95d */ /* 0x004fea0003900000 */
[----:B------:R-:W2:Y:S02]  /*34b10*/  @!P3 SYNCS.PHASECHK.TRANS64 P3, [R12+URZ+0x344c8], R159 ;  /* 0x0344c89f0c00b5a7 */ /* 0x000ea4000806007f */
[----:B--2---:R-:W-:Y:S05]  /*34b20*/  @!P3 BRA `(.L_x_123) ;  /* 0xfffffffc00ecb947 */ /* 0x004fea000383ffff */
[----:B------:R-:W-:Y:S05]  /*34b30*/  BRA `(.L_x_552) ;  /* 0xfffffef400787947 */ /* 0x000fea000383ffff */
.L_x_128:
[----:B-1----:R-:W-:-:S04]  /*34b40*/  MOV R12, UR47 ;  /* 0x0000002f000c7c02 */ /* 0x002fc80008000f00 */
[----:B------:R1:W2:Y:S03]  /*34b50*/  SYNCS.PHASECHK.TRANS64.TRYWAIT P3, [R12+URZ+0x344b0], R25 ;  /* 0x0344b0190c0075a7 */ /* 0x0002a6000806017f */
[----:B--2---:R-:W-:Y:S05]  /*34b60*/  @!P3 NANOSLEEP.SYNCS 0x989680 ;  /* 0x009896800000b95d */ /* 0x004fea0003900000 */
[----:B------:R-:W2:Y:S02]  /*34b70*/  @!P3 SYNCS.PHASECHK.TRANS64 P3, [R12+URZ+0x344b0], R25 ;  /* 0x0344b0190c00b5a7 */ /* 0x000ea4000806007f */
[----:B--2---:R-:W-:Y:S05]  /*34b80*/  @!P3 BRA `(.L_x_128) ;  /* 0xfffffffc00ecb947 */ /* 0x004fea000383ffff */
[----:B------:R-:W-:Y:S05]  /*34b90*/  BRA `(.L_x_553) ;  /* 0xfffffef800b87947 */ /* 0x000fea000383ffff */
.L_x_133:
[----:B-1----:R-:W-:-:S04]  /*34ba0*/  IMAD.U32 R12, RZ, RZ, UR47 ;  /* 0x0000002fff0c7e24 */ /* 0x002fc8000f8e00ff */
[----:B------:R1:W2:Y:S03]  /*34bb0*/  SYNCS.PHASECHK.TRANS64.TRYWAIT P3, [R12+URZ+0x344b8], R25 ;  /* 0x0344b8190c0075a7 */ /* 0x0002a6000806017f */
[----:B--2---:R-:W-:Y:S05]  /*34bc0*/  @!P3 NANOSLEEP.SYNCS 0x989680 ;  /* 0x009896800000b95d */ /* 0x004fea0003900000 */
[----:B------:R-:W2:Y:S02]  /*34bd0*/  @!P3 SYNCS.PHASECHK.TRANS64 P3, [R12+URZ+0x344b8], R25 ;  /* 0x0344b8190c00b5a7 */ /* 0x000ea4000806007f */
[----:B--2---:R-:W-:Y:S05]  /*34be0*/  @!P3 BRA `(.L_x_133) ;  /* 0xfffffffc00ecb947 */ /* 0x004fea000383ffff */
[----:B------:R-:W-:Y:S05]  /*34bf0*/  BRA `(.L_x_554) ;  /* 0xffffff0000387947 */ /* 0x000fea000383ffff */
.L_x_138:
[----:B-1----:R-:W-:-:S04]  /*34c00*/  MOV R12, UR47 ;  /* 0x0000002f000c7c02 */ /* 0x002fc80008000f00 */
[----:B------:R1:W2:Y:S03]  /*34c10*/  SYNCS.PHASECHK.TRANS64.TRYWAIT P3, [R12+URZ+0x344c0], R25 ;  /* 0x0344c0190c0075a7 */ /* 0x0002a6000806017f */
[----:B--2---:R-:W-:Y:S05]  /*34c20*/  @!P3 NANOSLEEP.SYNCS 0x989680 ;  /* 0x009896800000b95d */ /* 0x004fea0003900000 */
[----:B------:R-:W2:Y:S02]  /*34c30*/  @!P3 SYNCS.PHASECHK.TRANS64 P3, [R12+URZ+0x344c0], R25 ;  /* 0x0344c0190c00b5a7 */ /* 0x000ea4000806007f */
[----:B--2---:R-:W-:Y:S05]  /*34c40*/  @!P3 BRA `(.L_x_138) ;  /* 0xfffffffc00ecb947 */ /* 0x004fea000383ffff */
[----:B------:R-:W-:Y:S05]  /*34c50*/  BRA `(.L_x_555) ;  /* 0xffffff0400b87947 */ /* 0x000fea000383ffff */
.L_x_143:
[----:B-1----:R-:W-:-:S04]  /*34c60*/  MOV R12, UR47 ;  /* 0x0000002f000c7c02 */ /* 0x002fc80008000f00 */
[----:B------:R1:W2:Y:S03]  /*34c70*/  SYNCS.PHASECHK.TRANS64.TRYWAIT P3, [R12+URZ+0x344c8], R25 ;  /* 0x0344c8190c0075a7 */ /* 0x0002a6000806017f */
[----:B--2---:R-:W-:Y:S05]  /*34c80*/  @!P3 NANOSLEEP.SYNCS 0x989680 ;  /* 0x009896800000b95d */ /* 0x004fea0003900000 */
[----:B------:R-:W2:Y:S02]  /*34c90*/  @!P3 SYNCS.PHASECHK.TRANS64 P3, [R12+URZ+0x344c8], R25 ;  /* 0x0344c8190c00b5a7 */ /* 0x000ea4000806007f */
[----:B--2---:R-:W-:Y:S05]  /*34ca0*/  @!P3 BRA `(.L_x_143) ;  /* 0xfffffffc00ecb947 */ /* 0x004fea000383ffff */
[----:B------:R-:W-:Y:S05]  /*34cb0*/  BRA `(.L_x_556) ;  /* 0xffffff0c00387947 */ /* 0x000fea000383ffff */
.L_x_148:
[----:B-1----:R-:W-:-:S04]  /*34cc0*/  MOV R12, UR47 ;  /* 0x0000002f000c7c02 */ /* 0x002fc80008000f00 */
[----:B------:R1:W2:Y:S03]  /*34cd0*/  SYNCS.PHASECHK.TRANS64.TRYWAIT P3, [R12+URZ+0x344b0], R159 ;  /* 0x0344b09f0c0075a7 */ /* 0x0002a6000806017f */
[----:B--2---:R-:W-:Y:S05]  /*34ce0*/  @!P3 NANOSLEEP.SYNCS 0x989680 ;  /* 0x009896800000b95d */ /* 0x004fea0003900000 */
[----:B------:R-:W2:Y:S02]  /*34cf0*/  @!P3 SYNCS.PHASECHK.TRANS64 P3, [R12+URZ+0x344b0], R159 ;  /* 0x0344b09f0c00b5a7 */ /* 0x000ea4000806007f */
[----:B--2---:R-:W-:Y:S05]  /*34d00*/  @!P3 BRA `(.L_x_148) ;  /* 0xfffffffc00ecb947 */ /* 0x004fea000383ffff */
[----:B------:R-:W-:Y:S05]  /*34d10*/  BRA `(.L_x_557) ;  /* 0xffffff1000787947 */ /* 0x000fea000383ffff */
.L_x_153:
[----:B-1----:R-:W-:-:S04]  /*34d20*/  IMAD.U32 R12, RZ, RZ, UR47 ;  /* 0x0000002fff0c7e24 */ /* 0x002fc8000f8e00ff */
[----:B------:R1:W2:Y:S03]  /*34d30*/  SYNCS.PHASECHK.TRANS64.TRYWAIT P3, [R12+URZ+0x344b8], R159 ;  /* 0x0344b89f0c0075a7 */ /* 0x0002a6000806017f */
[----:B--2---:R-:W-:Y:S05]  /*34d40*/  @!P3 NANOSLEEP.SYNCS 0x989680 ;  /* 0x009896800000b95d */ /* 0x004fea0003900000 */
[----:B------:R-:W2:Y:S02]  /*34d50*/  @!P3 SYNCS.PHASECHK.TRANS64 P3, [R12+URZ+0x344b8], R159 ;  /* 0x0344b89f0c00b5a7 */ /* 0x000ea4000806007f */
[----:B--2---:R-:W-:Y:S05]  /*34d60*/  @!P3 BRA `(.L_x_153) ;  /* 0xfffffffc00ecb947 */ /* 0x004fea000383ffff */
[----:B------:R-:W-:Y:S05]  /*34d70*/  BRA `(.L_x_558) ;  /* 0xffffff1400f87947 */ /* 0x000fea000383ffff */
.L_x_158:
[----:B-1----:R-:W-:-:S04]  /*34d80*/  MOV R12, UR47 ;  /* 0x0000002f000c7c02 */ /* 0x002fc80008000f00 */
[----:B------:R1:W2:Y:S03]  /*34d90*/  SYNCS.PHASECHK.TRANS64.TRYWAIT P3, [R12+URZ+0x344c0], R159 ;  /* 0x0344c09f0c0075a7 */ /* 0x0002a6000806017f */
[----:B--2---:R-:W-:Y:S05]  /*34da0*/  @!P3 NANOSLEEP.SYNCS 0x989680 ;  /* 0x009896800000b95d */ /* 0x004fea0003900000 */
[----:B------:R-:W2:Y:S02]  /*34db0*/  @!P3 SYNCS.PHASECHK.TRANS64 P3, [R12+URZ+0x344c0], R159 ;  /* 0x0344c09f0c00b5a7 */ /* 0x000ea4000806007f */
[----:B--2---:R-:W-:Y:S05]  /*34dc0*/  @!P3 BRA `(.L_x_158) ;  /* 0xfffffffc00ecb947 */ /* 0x004fea000383ffff */
[----:B------:R-:W-:Y:S05]  /*34dd0*/  BRA `(.L_x_559) ;  /* 0xffffff1c00787947 */ /* 0x000fea000383ffff */
.L_x_163:
[----:B-1----:R-:W-:-:S04]  /*34de0*/  MOV R12, UR47 ;  /* 0x0000002f000c7c02 */ /* 0x002fc80008000f00 */
[----:B------:R1:W2:Y:S03]  /*34df0*/  SYNCS.PHASECHK.TRANS64.TRYWAIT P3, [R12+URZ+0x344c8], R159 ;  /* 0x0344c89f0c0075a7 */ /* 0x0002a6000806017f */
[----:B--2---:R-:W-:Y:S05]  /*34e00*/  @!P3 NANOSLEEP.SYNCS 0x989680 ;  /* 0x009896800000b95d */ /* 0x004fea0003900000 */
[----:B------:R-:W2:Y:S02]  /*34e10*/  @!P3 SYNCS.PHASECHK.TRANS64 P3, [R12+URZ+0x344c8], R159 ;  /* 0x0344c89f0c00b5a7 */ /* 0x000ea4000806007f */
[----:B--2---:R-:W-:Y:S05]  /*34e20*/  @!P3 BRA `(.L_x_163) ;  /* 0xfffffffc00ecb947 */ /* 0x004fea000383ffff */
[----:B------:R-:W-:Y:S05]  /*34e30*/  BRA `(.L_x_560) ;  /* 0xffffff2000f87947 */ /* 0x000fea000383ffff */
.L_x_168:
[----:B-1----:R-:W-:-:S04]  /*34e40*/  MOV R12, UR47 ;  /* 0x0000002f000c7c02 */ /* 0x002fc80008000f00 */
[----:B------:R1:W2:Y:S03]  /*34e50*/  SYNCS.PHASECHK.TRANS64.TRYWAIT P3, [R12+URZ+0x344b0], R25 ;  /* 0x0344b0190c0075a7 */ /* 0x0002a6000806017f */
[----:B--2---:R-:W-:Y:S05]  /*34e60*/  @!P3 NANOSLEEP.SYNCS 0x989680 ;  /* 0x009896800000b95d */ /* 0x004fea0003900000 */
[----:B------:R-:W2:Y:S02]  /*34e70*/  @!P3 SYNCS.PHASECHK.TRANS64 P3, [R12+URZ+0x344b0], R25 ;  /* 0x0344b0190c00b5a7 */ /* 0x000ea4000806007f */
[----:B--2---:R-:W-:Y:S05]  /*34e80*/  @!P3 BRA `(.L_x_168) ;  /* 0xfffffffc00ecb947 */ /* 0x004fea000383ffff */
[----:B------:R-:W-:Y:S05]  /*34e90*/  BRA `(.L_x_561) ;  /* 0xffffff2800387947 */ /* 0x000fea000383ffff */
.L_x_173:
[----:B-1----:R-:W-:-:S04]  /*34ea0*/  IMAD.U32 R12, RZ, RZ, UR47 ;  /* 0x0000002fff0c7e24 */ /* 0x002fc8000f8e00ff */
[----:B------:R1:W2:Y:S03]  /*34eb0*/  SYNCS.PHASECHK.TRANS64.TRYWAIT P3, [R12+URZ+0x344b8], R25 ;  /* 0x0344b8190c0075a7 */ /* 0x0002a6000806017f */
[----:B--2---:R-:W-:Y:S05]  /*34ec0*/  @!P3 NANOSLEEP.SYNCS 0x989680 ;  /* 0x009896800000b95d */ /* 0x004fea0003900000 */
[----:B------:R-:W2:Y:S02]  /*34ed0*/  @!P3 SYNCS.PHASECHK.TRANS64 P3, [R12+URZ+0x344b8], R25 ;  /* 0x0344b8190c00b5a7 */ /* 0x000ea4000806007f */
[----:B--2---:R-:W-:Y:S05]  /*34ee0*/  @!P3 BRA `(.L_x_173) ;  /* 0xfffffffc00ecb947 */ /* 0x004fea000383ffff */
[----:B------:R-:W-:Y:S05]  /*34ef0*/  BRA `(.L_x_562) ;  /* 0xffffff2c00b87947 */ /* 0x000fea000383ffff */
.L_x_178:
[----:B-1----:R-:W-:-:S04]  /*34f00*/  MOV R12, UR47 ;  /* 0x0000002f000c7c02 */ /* 0x002fc80008000f00 */
[----:B------:R1:W2:Y:S03]  /*34f10*/  SYNCS.PHASECHK.TRANS64.TRYWAIT P3, [R12+URZ+0x344c0], R25 ;  /* 0x0344c0190c0075a7 */ /* 0x0002a6000806017f */
[----:B--2---:R-:W-:Y:S05]  /*34f20*/  @!P3 NANOSLEEP.SYNCS 0x989680 ;  /* 0x009896800000b95d */ /* 0x004fea0003900000 */
[----:B------:R-:W2:Y:S02]  /*34f30*/  @!P3 SYNCS.PHASECHK.TRANS64 P3, [R12+URZ+0x344c0], R25 ;  /* 0x0344c0190c00b5a7 */ /* 0x000ea4000806007f */
[----:B--2---:R-:W-:Y:S05]  /*34f40*/  @!P3 BRA `(.L_x_178) ;  /* 0xfffffffc00ecb947 */ /* 0x004fea000383ffff */
[----:B------:R-:W-:Y:S05]  /*34f50*/  BRA `(.L_x_563) ;  /* 0xffffff3400387947 */ /* 0x000fea000383ffff */
.L_x_183:
[----:B-1----:R-:W-:-:S04]  /*34f60*/  MOV R12, UR47 ;  /* 0x0000002f000c7c02 */ /* 0x002fc80008000f00 */
[----:B------:R1:W2:Y:S03]  /*34f70*/  SYNCS.PHASECHK.TRANS64.TRYWAIT P3, [R12+URZ+0x344c8], R25 ;  /* 0x0344c8190c0075a7 */ /* 0x0002a6000806017f */
[----:B--2---:R-:W-:Y:S05]  /*34f80*/  @!P3 NANOSLEEP.SYNCS 0x989680 ;  /* 0x009896800000b95d */ /* 0x004fea0003900000 */
[----:B------:R-:W2:Y:S02]  /*34f90*/  @!P3 SYNCS.PHASECHK.TRANS64 P3, [R12+URZ+0x344c8], R25 ;  /* 0x0344c8190c00b5a7 */ /* 0x000ea4000806007f */
[----:B--2---:R-:W-:Y:S05]  /*34fa0*/  @!P3 BRA `(.L_x_183) ;  /* 0xfffffffc00ecb947 */ /* 0x004fea000383ffff */
[----:B------:R-:W-:Y:S05]  /*34fb0*/  BRA `(.L_x_564) ;  /* 0xffffff3800b87947 */ /* 0x000fea000383ffff */
.L_x_188:
[----:B-1----:R-:W-:-:S04]  /*34fc0*/  MOV R12, UR47 ;  /* 0x0000002f000c7c02 */ /* 0x002fc80008000f00 */
[----:B------:R1:W2:Y:S03]  /*34fd0*/  SYNCS.PHASECHK.TRANS64.TRYWAIT P3, [R12+URZ+0x344b0], R159 ;  /* 0x0344b09f0c0075a7 */ /* 0x0002a6000806017f */
[----:B--2---:R-:W-:Y:S05]  /*34fe0*/  @!P3 NANOSLEEP.SYNCS 0x989680 ;  /* 0x009896800000b95d */ /* 0x004fea0003900000 */
[----:B------:R-:W2:Y:S02]  /*34ff0*/  @!P3 SYNCS.PHASECHK.TRANS64 P3, [R12+URZ+0x344b0], R159 ;  /* 0x0344b09f0c00b5a7 */ /* 0x000ea4000806007f */
[----:B--2---:R-:W-:Y:S05]  /*35000*/  @!P3 BRA `(.L_x_188) ;  /* 0xfffffffc00ecb947 */ /* 0x004fea000383ffff */
[----:B------:R-:W-:Y:S05]  /*35010*/  BRA `(.L_x_565) ;  /* 0xffffff3c00f87947 */ /* 0x000fea000383ffff */
.L_x_193:
[----:B-1----:R-:W-:-:S04]  /*35020*/  IMAD.U32 R12, RZ, RZ, UR47 ;  /* 0x0000002fff0c7e24 */ /* 0x002fc8000f8e00ff */
[----:B------:R1:W2:Y:S03]  /*35030*/  SYNCS.PHASECHK.TRANS64.TRYWAIT P3, [R12+URZ+0x344b8], R159 ;  /* 0x0344b89f0c0075a7 */ /* 0x0002a6000806017f */
[----:B--2---:R-:W-:Y:S05]  /*35040*/  @!P3 NANOSLEEP.SYNCS 0x989680 ;  /* 0x009896800000b95d */ /* 0x004fea0003900000 */
[----:B------:R-:W2:Y:S02]  /*35050*/  @!P3 SYNCS.PHASECHK.TRANS64 P3, [R12+URZ+0x344b8], R159 ;  /* 0x0344b89f0c00b5a7 */ /* 0x000ea4000806007f */
[----:B--2---:R-:W-:Y:S05]  /*35060*/  @!P3 BRA `(.L_x_193) ;  /* 0xfffffffc00ecb947 */ /* 0x004fea000383ffff */
[----:B------:R-:W-:Y:S05]  /*35070*/  BRA `(.L_x_566) ;  /* 0xffffff4400787947 */ /* 0x000fea000383ffff */
.L_x_198:
[----:B-1----:R-:W-:-:S04]  /*35080*/  MOV R12, UR47 ;  /* 0x0000002f000c7c02 */ /* 0x002fc80008000f00 */
[----:B------:R1:W2:Y:S03]  /*35090*/  SYNCS.PHASECHK.TRANS64.TRYWAIT P3, [R12+URZ+0x344c0], R159 ;  /* 0x0344c09f0c0075a7 */ /* 0x0002a6000806017f */
[----:B--2---:R-:W-:Y:S05]  /*350a0*/  @!P3 NANOSLEEP.SYNCS 0x989680 ;  /* 0x009896800000b95d */ /* 0x004fea0003900000 */
[----:B------:R-:W2:Y:S02]  /*350b0*/  @!P3 SYNCS.PHASECHK.TRANS64 P3, [R12+URZ+0x344c0], R159 ;  /* 0x0344c09f0c00b5a7 */ /* 0x000ea4000806007f */
[----:B--2---:R-:W-:Y:S05]  /*350c0*/  @!P3 BRA `(.L_x_198) ;  /* 0xfffffffc00ecb947 */ /* 0x004fea000383ffff */
[----:B------:R-:W-:Y:S05]  /*350d0*/  BRA `(.L_x_567) ;  /* 0xffffff4800f87947 */ /* 0x000fea000383ffff */
.L_x_203:
[----:B-1----:R-:W-:-:S04]  /*350e0*/  MOV R12, UR47 ;  /* 0x0000002f000c7c02 */ /* 0x002fc80008000f00 */
[----:B------:R1:W2:Y:S03]  /*350f0*/  SYNCS.PHASECHK.TRANS64.TRYWAIT P3, [R12+URZ+0x344c8], R159 ;  /* 0x0344c89f0c0075a7 */ /* 0x0002a6000806017f */
[----:B--2---:R-:W-:Y:S05]  /*35100*/  @!P3 NANOSLEEP.SYNCS 0x989680 ;  /* 0x009896800000b95d */ /* 0x004fea0003900000 */
[----:B------:R-:W2:Y:S02]  /*35110*/  @!P3 SYNCS.PHASECHK.TRANS64 P3, [R12+URZ+0x344c8], R159 ;  /* 0x0344c89f0c00b5a7 */ /* 0x000ea4000806007f */
[----:B--2---:R-:W-:Y:S05]  /*35120*/  @!P3 BRA `(.L_x_203) ;  /* 0xfffffffc00ecb947 */ /* 0x004fea000383ffff */
[----:B------:R-:W-:Y:S05]  /*35130*/  BRA `(.L_x_568) ;  /* 0xffffff5000787947 */ /* 0x000fea000383ffff */
.L_x_208:
[----:B-1----:R-:W-:-:S04]  /*35140*/  MOV R12, UR47 ;  /* 0x0000002f000c7c02 */ /* 0x002fc80008000f00 */
[----:B------:R1:W2:Y:S03]  /*35150*/  SYNCS.PHASECHK.TRANS64.TRYWAIT P3, [R12+URZ+0x344b0], R25 ;  /* 0x0344b0190c0075a7 */ /* 0x0002a6000806017f */
[----:B--2---:R-:W-:Y:S05]  /*35160*/  @!P3 NANOSLEEP.SYNCS 0x989680 ;  /* 0x009896800000b95d */ /* 0x004fea0003900000 */
[----:B------:R-:W2:Y:S02]  /*35170*/  @!P3 SYNCS.PHASECHK.TRANS64 P3, [R12+URZ+0x344b0], R25 ;  /* 0x0344b0190c00b5a7 */ /* 0x000ea4000806007f */
[----:B--2---:R-:W-:Y:S05]  /*35180*/  @!P3 BRA `(.L_x_208) ;  /* 0xfffffffc00ecb947 */ /* 0x004fea000383ffff */
[----:B------:R-:W-:Y:S05]  /*35190*/  BRA `(.L_x_569) ;  /* 0xffffff5400b87947 */ /* 0x000fea000383ffff */
.L_x_213:
[----:B-1----:R-:W-:-:S04]  /*351a0*/  IMAD.U32 R12, RZ, RZ, UR47 ;  /* 0x0000002fff0c7e24 */ /* 0x002fc8000f8e00ff */
[----:B------:R1:W2:Y:S03]  /*351b0*/  SYNCS.PHASECHK.TRANS64.TRYWAIT P3, [R12+URZ+0x344b8], R25 ;  /* 0x0344b8190c0075a7 */ /* 0x0002a6000806017f */
[----:B--2---:R-:W-:Y:S05]  /*351c0*/  @!P3 NANOSLEEP.SYNCS 0x989680 ;  /* 0x009896800000b95d */ /* 0x004fea0003900000 */
[----:B------:R-:W2:Y:S02]  /*351d0*/  @!P3 SYNCS.PHASECHK.TRANS64 P3, [R12+URZ+0x344b8], R25 ;  /* 0x0344b8190c00b5a7 */ /* 0x000ea4000806007f */
[----:B--2---:R-:W-:Y:S05]  /*351e0*/  @!P3 BRA `(.L_x_213) ;  /* 0xfffffffc00ecb947 */ /* 0x004fea000383ffff */
[----:B------:R-:W-:Y:S05]  /*351f0*/  BRA `(.L_x_570) ;  /* 0xffffff5c00387947 */ /* 0x000fea000383ffff */
.L_x_218:
[----:B-1----:R-:W-:-:S04]  /*35200*/  MOV R12, UR47 ;  /* 0x0000002f000c7c02 */ /* 0x002fc80008000f00 */
[----:B------:R1:W2:Y:S03]  /*35210*/  SYNCS.PHASECHK.TRANS64.TRYWAIT P3, [R12+URZ+0x344c0], R25 ;  /* 0x0344c0190c0075a7 */ /* 0x0002a6000806017f */
[----:B--2---:R-:W-:Y:S05]  /*35220*/  @!P3 NANOSLEEP.SYNCS 0x989680 ;  /* 0x009896800000b95d */ /* 0x004fea0003900000 */
[----:B------:R-:W2:Y:S02]  /*35230*/  @!P3 SYNCS.PHASECHK.TRANS64 P3, [R12+URZ+0x344c0], R25 ;  /* 0x0344c0190c00b5a7 */ /* 0x000ea4000806007f */
[----:B--2---:R-:W-:Y:S05]  /*35240*/  @!P3 BRA `(.L_x_218) ;  /* 0xfffffffc00ecb947 */ /* 0x004fea000383ffff */
[----:B------:R-:W-:Y:S05]  /*35250*/  BRA `(.L_x_571) ;  /* 0xffffff6000b87947 */ /* 0x000fea000383ffff */
.L_x_223:
[----:B-1----:R-:W-:-:S04]  /*35260*/  MOV R12, UR47 ;  /* 0x0000002f000c7c02 */ /* 0x002fc80008000f00 */
[----:B------:R1:W2:Y:S03]  /*35270*/  SYNCS.PHASECHK.TRANS64.TRYWAIT P3, [R12+URZ+0x344c8], R25 ;  /* 0x0344c8190c0075a7 */ /* 0x0002a6000806017f */
[----:B--2---:R-:W-:Y:S05]  /*35280*/  @!P3 NANOSLEEP.SYNCS 0x989680 ;  /* 0x009896800000b95d */ /* 0x004fea0003900000 */
[----:B------:R-:W2:Y:S02]  /*35290*/  @!P3 SYNCS.PHASECHK.TRANS64 P3, [R12+URZ+0x344c8], R25 ;  /* 0x0344c8190c00b5a7 */ /* 0x000ea4000806007f */
[----:B--2---:R-:W-:Y:S05]  /*352a0*/  @!P3 BRA `(.L_x_223) ;  /* 0xfffffffc00ecb947 */ /* 0x004fea000383ffff */
[----:B------:R-:W-:Y:S05]  /*352b0*/  BRA `(.L_x_572) ;  /* 0xffffff6800387947 */ /* 0x000fea000383ffff */
.L_x_228:
[----:B-1----:R-:W-:-:S04]  /*352c0*/  MOV R3, UR4 ;  /* 0x0000000400037c02 */ /* 0x002fc80008000f00 */
[----:B------:R1:W2:Y:S03]  /*352d0*/  SYNCS.PHASECHK.TRANS64.TRYWAIT P2, [R3+URZ+0x34400], R0 ;  /* 0x03440000030075a7 */ /* 0x0002a6000804017f */
[----:B--2---:R-:W-:Y:S05]  /*352e0*/  @!P2 NANOSLEEP.SYNCS 0x989680 ;  /* 0x009896800000a95d */ /* 0x004fea0003900000 */
[----:B------:R-:W2:Y:S02]  /*352f0*/  @!P2 SYNCS.PHASECHK.TRANS64 P2, [R3+URZ+0x34400], R0 ;  /* 0x034400000300a5a7 */ /* 0x000ea4000804007f */
[----:B--2---:R-:W-:Y:S05]  /*35300*/  @!P2 BRA `(.L_x_228) ;  /* 0xfffffffc00eca947 */ /* 0x004fea000383ffff */
[----:B------:R-:W-:Y:S05]  /*35310*/  BRA `(.L_x_573) ;  /* 0xffffff6c00947947 */ /* 0x000fea000383ffff */
.L_x_232:
[----:B--2---:R-:W-:-:S04]  /*35320*/  IMAD.U32 R3, RZ, RZ, UR4 ;  /* 0x00000004ff037e24 */ /* 0x004fc8000f8e00ff */
[----:B------:R2:W3:Y:S03]  /*35330*/  SYNCS.PHASECHK.TRANS64.TRYWAIT P2, [R3+URZ+0x34400], R2 ;  /* 0x03440002030075a7 */ /* 0x0004e6000804017f */
[----:B---3--:R-:W-:Y:S05]  /*35340*/  @!P2 NANOSLEEP.SYNCS 0x989680 ;  /* 0x009896800000a95d */ /* 0x008fea0003900000 */
[----:B------:R-:W3:Y:S02]  /*35350*/  @!P2 SYNCS.PHASECHK.TRANS64 P2, [R3+URZ+0x34400], R2 ;  /* 0x034400020300a5a7 */ /* 0x000ee4000804007f */
[----:B---3--:R-:W-:Y:S05]  /*35360*/  @!P2 BRA `(.L_x_232) ;  /* 0xfffffffc00eca947 */ /* 0x008fea000383ffff */
[----:B------:R-:W-:Y:S05]  /*35370*/  BRA `(.L_x_574) ;  /* 0xffffff7000387947 */ /* 0x000fea000383ffff */
.L_x_250:
[----:B-1----:R-:W-:-:S04]  /*35380*/  MOV R3, UR4 ;  /* 0x0000000400037c02 */ /* 0x002fc80008000f00 */
[----:B------:R1:W2:Y:S03]  /*35390*/  SYNCS.PHASECHK.TRANS64.TRYWAIT P0, [R3+URZ+0x344f8], R0 ;  /* 0x0344f800030075a7 */ /* 0x0002a6000800017f */
[----:B--2---:R-:W-:Y:S05]  /*353a0*/  @!P0 NANOSLEEP.SYNCS 0x989680 ;  /* 0x009896800000895d */ /* 0x004fea0003900000 */
[----:B------:R-:W2:Y:S02]  /*353b0*/  @!P0 SYNCS.PHASECHK.TRANS64 P0, [R3+URZ+0x344f8], R0 ;  /* 0x0344f800030085a7 */ /* 0x000ea4000800007f */
[----:B--2---:R-:W-:Y:S05]  /*353c0*/  @!P0 BRA `(.L_x_250) ;  /* 0xfffffffc00ec8947 */ /* 0x004fea000383ffff */
[----:B------:R-:W-:Y:S05]  /*353d0*/  BRA `(.L_x_575) ;  /* 0xffffff7c00987947 */ /* 0x000fea000383ffff */
.L_x_252:
[----:B-1----:R-:W-:-:S04]  /*353e0*/  MOV R6, UR6 ;  /* 0x0000000600067c02 */ /* 0x002fc80008000f00 */
[----:B------:R1:W2:Y:S03]  /*353f0*/  SYNCS.PHASECHK.TRANS64.TRYWAIT P0, [R6+URZ+0x34400], R3 ;  /* 0x03440003060075a7 */ /* 0x0002a6000800017f */
[----:B--2---:R-:W-:Y:S05]  /*35400*/  @!P0 NANOSLEEP.SYNCS 0x989680 ;  /* 0x009896800000895d */ /* 0x004fea0003900000 */
[----:B------:R-:W2:Y:S02]  /*35410*/  @!P0 SYNCS.PHASECHK.TRANS64 P0, [R6+URZ+0x34400], R3 ;  /* 0x03440003060085a7 */ /* 0x000ea4000800007f */
[----:B--2---:R-:W-:Y:S05]  /*35420*/  @!P0 BRA `(.L_x_252) ;  /* 0xfffffffc00ec8947 */ /* 0x004fea000383ffff */
[----:B------:R-:W-:Y:S05]  /*35430*/  BRA `(.L_x_576) ;  /* 0xffffff7c00c47947 */ /* 0x000fea000383ffff */
.L_x_258:
[----:B--2---:R-:W-:-:S04]  /*35440*/  MOV R3, UR4 ;  /* 0x0000000400037c02 */ /* 0x004fc80008000f00 */
[----:B------:R2:W3:Y:S03]  /*35450*/  SYNCS.PHASECHK.TRANS64.TRYWAIT P1, [R3+URZ+0x344d0], R8 ;  /* 0x0344d008030075a7 */ /* 0x0004e6000802017f */
[----:B---3--:R-:W-:Y:S05]  /*35460*/  @!P1 NANOSLEEP.SYNCS 0x989680 ;  /* 0x009896800000995d */ /* 0x008fea0003900000 */
[----:B------:R-:W3:Y:S02]  /*35470*/  @!P1 SYNCS.PHASECHK.TRANS64 P1, [R3+URZ+0x344d0], R8 ;  /* 0x0344d008030095a7 */ /* 0x000ee4000802007f */
[----:B---3--:R-:W-:Y:S05]  /*35480*/  @!P1 BRA `(.L_x_258) ;  /* 0xfffffffc00ec9947 */ /* 0x008fea000383ffff */
[----:B------:R-:W-:Y:S05]  /*35490*/  BRA `(.L_x_577) ;  /* 0xffffff8000707947 */ /* 0x000fea000383ffff */
.L_x_264:
[----:B--2---:R-:W-:-:S04]  /*354a0*/  IMAD.U32 R3, RZ, RZ, UR4 ;  /* 0x00000004ff037e24 */ /* 0x004fc8000f8e00ff */
[----:B------:R2:W4:Y:S03]  /*354b0*/  SYNCS.PHASECHK.TRANS64.TRYWAIT P1, [R3+URZ+0x344d8], R8 ;  /* 0x0344d808030075a7 */ /* 0x000526000802017f */
[----:B----4-:R-:W-:Y:S05]  /*354c0*/  @!P1 NANOSLEEP.SYNCS 0x989680 ;  /* 0x009896800000995d */ /* 0x010fea0003900000 */
[----:B------:R-:W4:Y:S02]  /*354d0*/  @!P1 SYNCS.PHASECHK.TRANS64 P1, [R3+URZ+0x344d8], R8 ;  /* 0x0344d808030095a7 */ /* 0x000f24000802007f */
[----:B----4-:R-:W-:Y:S05]  /*354e0*/  @!P1 BRA `(.L_x_264) ;  /* 0xfffffffc00ec9947 */ /* 0x010fea000383ffff */
[----:B------:R-:W-:Y:S05]  /*354f0*/  BRA `(.L_x_578) ;  /* 0xffffff8000ac7947 */ /* 0x000fea000383ffff */
.L_x_270:
[----:B-12---:R-:W-:-:S04]  /*35500*/  MOV R3, UR4 ;  /* 0x0000000400037c02 */ /* 0x006fc80008000f00 */
[----:B------:R1:W2:Y:S03]  /*35510*/  SYNCS.PHASECHK.TRANS64.TRYWAIT P1, [R3+URZ+0x344e0], R8 ;  /* 0x0344e008030075a7 */ /* 0x0002a6000802017f */
[----:B--2---:R-:W-:Y:S05]  /*35520*/  @!P1 NANOSLEEP.SYNCS 0x989680 ;  /* 0x009896800000995d */ /* 0x004fea0003900000 */
[----:B------:R-:W2:Y:S02]  /*35530*/  @!P1 SYNCS.PHASECHK.TRANS64 P1, [R3+URZ+0x344e0], R8 ;  /* 0x0344e008030095a7 */ /* 0x000ea4000802007f */
[----:B--2---:R-:W-:Y:S05]  /*35540*/  @!P1 BRA `(.L_x_270) ;  /* 0xfffffffc00ec9947 */ /* 0x004fea000383ffff */
[----:B------:R-:W-:Y:S05]  /*35550*/  BRA `(.L_x_579) ;  /* 0xffffff8000f07947 */ /* 0x000fea000383ffff */
.L_x_276:
[----:B-12---:R-:W-:-:S04]  /*35560*/  MOV R3, UR4 ;  /* 0x0000000400037c02 */ /* 0x006fc80008000f00 */
[----:B------:R1:W2:Y:S03]  /*35570*/  SYNCS.PHASECHK.TRANS64.TRYWAIT P1, [R3+URZ+0x344e8], R8 ;  /* 0x0344e808030075a7 */ /* 0x0002a6000802017f */
[----:B--2---:R-:W-:Y:S05]  /*35580*/  @!P1 NANOSLEEP.SYNCS 0x989680 ;  /* 0x009896800000995d */ /* 0x004fea0003900000 */
[----:B------:R-:W2:Y:S02]  /*35590*/  @!P1 SYNCS.PHASECHK.TRANS64 P1, [R3+URZ+0x344e8], R8 ;  /* 0x0344e808030095a7 */ /* 0x000ea4000802007f */
[----:B--2---:R-:W-:Y:S05]  /*355a0*/  @!P1 BRA `(.L_x_276) ;  /* 0xfffffffc00ec9947 */ /* 0x004fea000383ffff */
[----:B------:R-:W-:Y:S05]  /*355b0*/  BRA `(.L_x_580) ;  /* 0xffffff8400347947 */ /* 0x000fea000383ffff */
.L_x_282:
[----:B-12---:R-:W-:-:S04]  /*355c0*/  MOV R3, UR4 ;  /* 0x0000000400037c02 */ /* 0x006fc80008000f00 */
[----:B------:R1:W2:Y:S03]  /*355d0*/  SYNCS.PHASECHK.TRANS64.TRYWAIT P1, [R3+URZ+0x344d0], R2 ;  /* 0x0344d002030075a7 */ /* 0x0002a6000802017f */
[----:B--2---:R-:W-:Y:S05]  /*355e0*/  @!P1 NANOSLEEP.SYNCS 0x989680 ;  /* 0x009896800000995d */ /* 0x004fea0003900000 */
[----:B------:R-:W2:Y:S02]  /*355f0*/  @!P1 SYNCS.PHASECHK.TRANS64 P1, [R3+URZ+0x344d0], R2 ;  /* 0x0344d002030095a7 */ /* 0x000ea4000802007f */
[----:B--2---:R-:W-:Y:S05]  /*35600*/  @!P1 BRA `(.L_x_282) ;  /* 0xfffffffc00ec9947 */ /* 0x004fea000383ffff */
[----:B------:R-:W-:Y:S05]  /*35610*/  BRA `(.L_x_581) ;  /* 0xffffff8400807947 */ /* 0x000fea000383ffff */
.L_x_288:
[----:B-123--:R-:W-:-:S04]  /*35620*/  IMAD.U32 R3, RZ, RZ, UR4 ;  /* 0x00000004ff037e24 */ /* 0x00efc8000f8e00ff */
[----:B------:R1:W2:Y:S03]  /*35630*/  SYNCS.PHASECHK.TRANS64.TRYWAIT P1, [R3+URZ+0x344d8], R2 ;  /* 0x0344d802030075a7 */ /* 0x0002a6000802017f */
[----:B--2---:R-:W-:Y:S05]  /*35640*/  @!P1 NANOSLEEP.SYNCS 0x989680 ;  /* 0x009896800000995d */ /* 0x004fea0003900000 */
[----:B------:R-:W2:Y:S02]  /*35650*/  @!P1 SYNCS.PHASECHK.TRANS64 P1, [R3+URZ+0x344d8], R2 ;  /* 0x0344d802030095a7 */ /* 0x000ea4000802007f */
[----:B--2---:R-:W-:Y:S05]  /*35660*/  @!P1 BRA `(.L_x_288) ;  /* 0xfffffffc00ec9947 */ /* 0x004fea000383ffff */
[----:B------:R-:W-:Y:S05]  /*35670*/  BRA `(.L_x_582) ;  /* 0xffffff8400b47947 */ /* 0x000fea000383ffff */
.L_x_294:
[----:B-1234-:R-:W-:-:S04]  /*35680*/  MOV R3, UR4 ;  /* 0x0000000400037c02 */ /* 0x01efc80008000f00 */
[----:B------:R1:W2:Y:S03]  /*35690*/  SYNCS.PHASECHK.TRANS64.TRYWAIT P1, [R3+URZ+0x344e0], R2 ;  /* 0x0344e002030075a7 */ /* 0x0002a6000802017f */
[----:B--2---:R-:W-:Y:S05]  /*356a0*/  @!P1 NANOSLEEP.SYNCS 0x989680 ;  /* 0x009896800000995d */ /* 0x004fea0003900000 */
[----:B------:R-:W2:Y:S02]  /*356b0*/  @!P1 SYNCS.PHASECHK.TRANS64 P1, [R3+URZ+0x344e0], R2 ;  /* 0x0344e002030095a7 */ /* 0x000ea4000802007f */
[----:B--2---:R-:W-:Y:S05]  /*356c0*/  @!P1 BRA `(.L_x_294) ;  /* 0xfffffffc00ec9947 */ /* 0x004fea000383ffff */
[----:B------:R-:W-:Y:S05]  /*356d0*/  BRA `(.L_x_583) ;  /* 0xffffff8400ec7947 */ /* 0x000fea000383ffff */
.L_x_300:
[----:B-1234-:R-:W-:-:S04]  /*356e0*/  MOV R3, UR4 ;  /* 0x0000000400037c02 */ /* 0x01efc80008000f00 */
[----:B------:R1:W2:Y:S03]  /*356f0*/  SYNCS.PHASECHK.TRANS64.TRYWAIT P1, [R3+URZ+0x344e8], R2 ;  /* 0x0344e802030075a7 */ /* 0x0002a6000802017f */
[----:B--2---:R-:W-:Y:S05]  /*35700*/  @!P1 NANOSLEEP.SYNCS 0x989680 ;  /* 0x009896800000995d */ /* 0x004fea0003900000 */
[----:B------:R-:W2:Y:S02]  /*35710*/  @!P1 SYNCS.PHASECHK.TRANS64 P1, [R3+URZ+0x344e8], R2 ;  /* 0x0344e802030095a7 */ /* 0x000ea4000802007f */
[----:B--2---:R-:W-:Y:S05]  /*35720*/  @!P1 BRA `(.L_x_300) ;  /* 0xfffffffc00ec9947 */ /* 0x004fea000383ffff */
[----:B------:R-:W-:Y:S05]  /*35730*/  BRA `(.L_x_584) ;  /* 0xffffff8800247947 */ /* 0x000fea000383ffff */
.L_x_306:
[----:B-1234-:R-:W-:-:S04]  /*35740*/  MOV R3, UR4 ;  /* 0x0000000400037c02 */ /* 0x01efc80008000f00 */
[----:B------:R1:W2:Y:S03]  /*35750*/  SYNCS.PHASECHK.TRANS64.TRYWAIT P1, [R3+URZ+0x344d0], R8 ;  /* 0x0344d008030075a7 */ /* 0x0002a6000802017f */
[----:B--2---:R-:W-:Y:S05]  /*35760*/  @!P1 NANOSLEEP.SYNCS 0x989680 ;  /* 0x009896800000995d */ /* 0x004fea0003900000 */
[----:B------:R-:W2:Y:S02]  /*35770*/  @!P1 SYNCS.PHASECHK.TRANS64 P1, [R3+URZ+0x344d0], R8 ;  /* 0x0344d008030095a7 */ /* 0x000ea4000802007f */
[----:B--2---:R-:W-:Y:S05]  /*35780*/  @!P1 BRA `(.L_x_306) ;  /* 0xfffffffc00ec9947 */ /* 0x004fea000383ffff */
[----:B------:R-:W-:Y:S05]  /*35790*/  BRA `(.L_x_585) ;  /* 0xffffff8800607947 */ /* 0x000fea000383ffff */
.L_x_312:
[----:B-1234-:R-:W-:-:S04]  /*357a0*/  IMAD.U32 R3, RZ, RZ, UR4 ;  /* 0x00000004ff037e24 */ /* 0x01efc8000f8e00ff */
[----:B------:R1:W2:Y:S03]  /*357b0*/  SYNCS.PHASECHK.TRANS64.TRYWAIT P1, [R3+URZ+0x344d8], R8 ;  /* 0x0344d808030075a7 */ /* 0x0002a6000802017f */
[----:B--2---:R-:W-:Y:S05]  /*357c0*/  @!P1 NANOSLEEP.SYNCS 0x989680 ;  /* 0x009896800000995d */ /* 0x004fea0003900000 */
[----:B------:R-:W2:Y:S02]  /*357d0*/  @!P1 SYNCS.PHASECHK.TRANS64 P1, [R3+URZ+0x344d8], R8 ;  /* 0x0344d808030095a7 */ /* 0x000ea4000802007f */
[----:B--2---:R-:W-:Y:S05]  /*357e0*/  @!P1 BRA `(.L_x_312) ;  /* 0xfffffffc00ec9947 */ /* 0x004fea000383ffff */
[----:B------:R-:W-:Y:S05]  /*357f0*/  BRA `(.L_x_586) ;  /* 0xffffff8800947947 */ /* 0x000fea000383ffff */
.L_x_318:
[----:B-1234-:R-:W-:-:S04]  /*35800*/  MOV R3, UR4 ;  /* 0x0000000400037c02 */ /* 0x01efc80008000f00 */
[----:B------:R1:W2:Y:S03]  /*35810*/  SYNCS.PHASECHK.TRANS64.TRYWAIT P1, [R3+URZ+0x344e0], R8 ;  /* 0x0344e008030075a7 */ /* 0x0002a6000802017f */
[----:B--2---:R-:W-:Y:S05]  /*35820*/  @!P1 NANOSLEEP.SYNCS 0x989680 ;  /* 0x009896800000995d */ /* 0x004fea0003900000 */
[----:B------:R-:W2:Y:S02]  /*35830*/  @!P1 SYNCS.PHASECHK.TRANS64 P1, [R3+URZ+0x344e0], R8 ;  /* 0x0344e008030095a7 */ /* 0x000ea4000802007f */
[----:B--2---:R-:W-:Y:S05]  /*35840*/  @!P1 BRA `(.L_x_318) ;  /* 0xfffffffc00ec9947 */ /* 0x004fea000383ffff */
[----:B------:R-:W-:Y:S05]  /*35850*/  BRA `(.L_x_587) ;  /* 0xffffff8800cc7947 */ /* 0x000fea000383ffff */
.L_x_324:
[----:B-1234-:R-:W-:-:S04]  /*35860*/  MOV R3, UR4 ;  /* 0x0000000400037c02 */ /* 0x01efc80008000f00 */
[----:B------:R1:W2:Y:S03]  /*35870*/  SYNCS.PHASECHK.TRANS64.TRYWAIT P1, [R3+URZ+0x344e8], R8 ;  /* 0x0344e808030075a7 */ /* 0x0002a6000802017f */
[----:B--2---:R-:W-:Y:S05]  /*35880*/  @!P1 NANOSLEEP.SYNCS 0x989680 ;  /* 0x009896800000995d */ /* 0x004fea0003900000 */
[----:B------:R-:W2:Y:S02]  /*35890*/  @!P1 SYNCS.PHASECHK.TRANS64 P1, [R3+URZ+0x344e8], R8 ;  /* 0x0344e808030095a7 */ /* 0x000ea4000802007f */
[----:B--2---:R-:W-:Y:S05]  /*358a0*/  @!P1 BRA `(.L_x_324) ;  /* 0xfffffffc00ec9947 */ /* 0x004fea000383ffff */
[----:B------:R-:W-:Y:S05]  /*358b0*/  BRA `(.L_x_588) ;  /* 0xffffff8c00047947 */ /* 0x000fea000383ffff */
.L_x_330:
[----:B-1234-:R-:W-:-:S04]  /*358c0*/  MOV R3, UR4 ;  /* 0x0000000400037c02 */ /* 0x01efc80008000f00 */
[----:B------:R1:W2:Y:S03]  /*358d0*/  SYNCS.PHASECHK.TRANS64.TRYWAIT P1, [R3+URZ+0x344d0], R2 ;  /* 0x0344d002030075a7 */ /* 0x0002a6000802017f */
[----:B--2---:R-:W-:Y:S05]  /*358e0*/  @!P1 NANOSLEEP.SYNCS 0x989680 ;  /* 0x009896800000995d */ /* 0x004fea0003900000 */
[----:B------:R-:W2:Y:S02]  /*358f0*/  @!P1 SYNCS.PHASECHK.TRANS64 P1, [R3+URZ+0x344d0], R2 ;  /* 0x0344d002030095a7 */ /* 0x000ea4000802007f */
[----:B--2---:R-:W-:Y:S05]  /*35900*/  @!P1 BRA `(.L_x_330) ;  /* 0xfffffffc00ec9947 */ /* 0x004fea000383ffff */
[----:B------:R-:W-:Y:S05]  /*35910*/  BRA `(.L_x_589) ;  /* 0xffffff8c00407947 */ /* 0x000fea000383ffff */
.L_x_336:
[----:B-1234-:R-:W-:-:S04]  /*35920*/  IMAD.U32 R3, RZ, RZ, UR4 ;  /* 0x00000004ff037e24 */ /* 0x01efc8000f8e00ff */
[----:B------:R1:W2:Y:S03]  /*35930*/  SYNCS.PHASECHK.TRANS64.TRYWAIT P1, [R3+URZ+0x344d8], R2 ;  /* 0x0344d802030075a7 */ /* 0x0002a6000802017f */
[----:B--2---:R-:W-:Y:S05]  /*35940*/  @!P1 NANOSLEEP.SYNCS 0x989680 ;  /* 0x009896800000995d */ /* 0x004fea0003900000 */
[----:B------:R-:W2:Y:S02]  /*35950*/  @!P1 SYNCS.PHASECHK.TRANS64 P1, [R3+URZ+0x344d8], R2 ;  /* 0x0344d802030095a7 */ /* 0x000ea4000802007f */
[----:B--2---:R-:W-:Y:S05]  /*35960*/  @!P1 BRA `(.L_x_336) ;  /* 0xfffffffc00ec9947 */ /* 0x004fea000383ffff */
[----:B------:R-:W-:Y:S05]  /*35970*/  BRA `(.L_x_590) ;  /* 0xffffff8c00747947 */ /* 0x000fea000383ffff */
.L_x_342:
[----:B-1234-:R-:W-:-:S04]  /*35980*/  MOV R3, UR4 ;  /* 0x0000000400037c02 */ /* 0x01efc80008000f00 */
[----:B------:R1:W2:Y:S03]  /*35990*/  SYNCS.PHASECHK.TRANS64.TRYWAIT P1, [R3+URZ+0x344e0], R2 ;  /* 0x0344e002030075a7 */ /* 0x0002a6000802017f */
[----:B--2---:R-:W-:Y:S05]  /*359a0*/  @!P1 NANOSLEEP.SYNCS 0x989680 ;  /* 0x009896800000995d */ /* 0x004fea0003900000 */
[----:B------:R-:W2:Y:S02]  /*359b0*/  @!P1 SYNCS.PHASECHK.TRANS64 P1, [R3+URZ+0x344e0], R2 ;  /* 0x0344e002030095a7 */ /* 0x000ea4000802007f */
[----:B--2---:R-:W-:Y:S05]  /*359c0*/  @!P1 BRA `(.L_x_342) ;  /* 0xfffffffc00ec9947 */ /* 0x004fea000383ffff */
[----:B------:R-:W-:Y:S05]  /*359d0*/  BRA `(.L_x_591) ;  /* 0xffffff8c00ac7947 */ /* 0x000fea000383ffff */
.L_x_348:
[----:B-1234-:R-:W-:-:S04]  /*359e0*/  MOV R3, UR4 ;  /* 0x0000000400037c02 */ /* 0x01efc80008000f00 */
[----:B------:R1:W2:Y:S03]  /*359f0*/  SYNCS.PHASECHK.TRANS64.TRYWAIT P1, [R3+URZ+0x344e8], R2 ;  /* 0x0344e802030075a7 */ /* 0x0002a6000802017f */
[----:B--2---:R-:W-:Y:S05]  /*35a00*/  @!P1 NANOSLEEP.SYNCS 0x989680 ;  /* 0x009896800000995d */ /* 0x004fea0003900000 */
[----:B------:R-:W2:Y:S02]  /*35a10*/  @!P1 SYNCS.PHASECHK.TRANS64 P1, [R3+URZ+0x344e8], R2 ;  /* 0x0344e802030095a7 */ /* 0x000ea4000802007f */
[----:B--2---:R-:W-:Y:S05]  /*35a20*/  @!P1 BRA `(.L_x_348) ;  /* 0xfffffffc00ec9947 */ /* 0x004fea000383ffff */
[----:B------:R-:W-:Y:S05]  /*35a30*/  BRA `(.L_x_592) ;  /* 0xffffff8c00e47947 */ /* 0x000fea000383ffff */
.L_x_354:
[----:B-1234-:R-:W-:-:S04]  /*35a40*/  MOV R3, UR4 ;  /* 0x0000000400037c02 */ /* 0x01efc80008000f00 */
[----:B------:R1:W2:Y:S03]  /*35a50*/  SYNCS.PHASECHK.TRANS64.TRYWAIT P1, [R3+URZ+0x344d0], R8 ;  /* 0x0344d008030075a7 */ /* 0x0002a6000802017f */
[----:B--2---:R-:W-:Y:S05]  /*35a60*/  @!P1 NANOSLEEP.SYNCS 0x989680 ;  /* 0x009896800000995d */ /* 0x004fea0003900000 */
[----:B------:R-:W2:Y:S02]  /*35a70*/  @!P1 SYNCS.PHASECHK.TRANS64 P1, [R3+URZ+0x344d0], R8 ;  /* 0x0344d008030095a7 */ /* 0x000ea4000802007f */
[----:B--2---:R-:W-:Y:S05]  /*35a80*/  @!P1 BRA `(.L_x_354) ;  /* 0xfffffffc00ec9947 */ /* 0x004fea000383ffff */
[----:B------:R-:W-:Y:S05]  /*35a90*/  BRA `(.L_x_593) ;  /* 0xffffff9000207947 */ /* 0x000fea000383ffff */
.L_x_360:
[----:B-1234-:R-:W-:-:S04]  /*35aa0*/  IMAD.U32 R3, RZ, RZ, UR4 ;  /* 0x00000004ff037e24 */ /* 0x01efc8000f8e00ff */
[----:B------:R1:W2:Y:S03]  /*35ab0*/  SYNCS.PHASECHK.TRANS64.TRYWAIT P1, [R3+URZ+0x344d8], R8 ;  /* 0x0344d808030075a7 */ /* 0x0002a6000802017f */
[----:B--2---:R-:W-:Y:S05]  /*35ac0*/  @!P1 NANOSLEEP.SYNCS 0x989680 ;  /* 0x009896800000995d */ /* 0x004fea0003900000 */
[----:B------:R-:W2:Y:S02]  /*35ad0*/  @!P1 SYNCS.PHASECHK.TRANS64 P1, [R3+URZ+0x344d8], R8 ;  /* 0x0344d808030095a7 */ /* 0x000ea4000802007f */
[----:B--2---:R-:W-:Y:S05]  /*35ae0*/  @!P1 BRA `(.L_x_360) ;  /* 0xfffffffc00ec9947 */ /* 0x004fea000383ffff */
[----:B------:R-:W-:Y:S05]  /*35af0*/  BRA `(.L_x_594) ;  /* 0xffffff9000547947 */ /* 0x000fea000383ffff */
.L_x_366:
[----:B-1234-:R-:W-:-:S04]  /*35b00*/  MOV R3, UR4 ;  /* 0x0000000400037c02 */ /* 0x01efc80008000f00 */
[----:B------:R1:W2:Y:S03]  /*35b10*/  SYNCS.PHASECHK.TRANS64.TRYWAIT P1, [R3+URZ+0x344e0], R8 ;  /* 0x0344e008030075a7 */ /* 0x0002a6000802017f */
[----:B--2---:R-:W-:Y:S05]  /*35b20*/  @!P1 NANOSLEEP.SYNCS 0x989680 ;  /* 0x009896800000995d */ /* 0x004fea0003900000 */
[----:B------:R-:W2:Y:S02]  /*35b30*/  @!P1 SYNCS.PHASECHK.TRANS64 P1, [R3+URZ+0x344e0], R8 ;  /* 0x0344e008030095a7 */ /* 0x000ea4000802007f */
[----:B--2---:R-:W-:Y:S05]  /*35b40*/  @!P1 BRA `(.L_x_366) ;  /* 0xfffffffc00ec9947 */ /* 0x004fea000383ffff */
[----:B------:R-:W-:Y:S05]  /*35b50*/  BRA `(.L_x_595) ;  /* 0xffffff90008c7947 */ /* 0x000fea000383ffff */
.L_x_372:
[----:B-1234-:R-:W-:-:S04]  /*35b60*/  MOV R3, UR4 ;  /* 0x0000000400037c02 */ /* 0x01efc80008000f00 */
[----:B------:R1:W2:Y:S03]  /*35b70*/  SYNCS.PHASECHK.TRANS64.TRYWAIT P1, [R3+URZ+0x344e8], R8 ;  /* 0x0344e808030075a7 */ /* 0x0002a6000802017f */
[----:B--2---:R-:W-:Y:S05]  /*35b80*/  @!P1 NANOSLEEP.SYNCS 0x989680 ;  /* 0x009896800000995d */ /* 0x004fea0003900000 */
[----:B------:R-:W2:Y:S02]  /*35b90*/  @!P1 SYNCS.PHASECHK.TRANS64 P1, [R3+URZ+0x344e8], R8 ;  /* 0x0344e808030095a7 */ /* 0x000ea4000802007f */
[----:B--2---:R-:W-:Y:S05]  /*35ba0*/  @!P1 BRA `(.L_x_372) ;  /* 0xfffffffc00ec9947 */ /* 0x004fea000383ffff */
[----:B------:R-:W-:Y:S05]  /*35bb0*/  BRA `(.L_x_596) ;  /* 0xffffff9000c47947 */ /* 0x000fea000383ffff */
.L_x_378:
[----:B-1234-:R-:W-:-:S04]  /*35bc0*/  MOV R3, UR4 ;  /* 0x0000000400037c02 */ /* 0x01efc80008000f00 */
[----:B------:R1:W2:Y:S03]  /*35bd0*/  SYNCS.PHASECHK.TRANS64.TRYWAIT P1, [R3+URZ+0x344d0], R2 ;  /* 0x0344d002030075a7 */ /* 0x0002a6000802017f */
[----:B--2---:R-:W-:Y:S05]  /*35be0*/  @!P1 NANOSLEEP.SYNCS 0x989680 ;  /* 0x009896800000995d */ /* 0x004fea0003900000 */
[----:B------:R-:W2:Y:S02]  /*35bf0*/  @!P1 SYNCS.PHASECHK.TRANS64 P1, [R3+URZ+0x344d0], R2 ;  /* 0x0344d002030095a7 */ /* 0x000ea4000802007f */
[----:B--2---:R-:W-:Y:S05]  /*35c00*/  @!P1 BRA `(.L_x_378) ;  /* 0xfffffffc00ec9947 */ /* 0x004fea000383ffff */
[----:B------:R-:W-:Y:S05]  /*35c10*/  BRA `(.L_x_597) ;  /* 0xffffff9400007947 */ /* 0x000fea000383ffff */
.L_x_384:
[----:B-1234-:R-:W-:-:S04]  /*35c20*/  IMAD.U32 R3, RZ, RZ, UR4 ;  /* 0x00000004ff037e24 */ /* 0x01efc8000f8e00ff */
[----:B------:R1:W2:Y:S03]  /*35c30*/  SYNCS.PHASECHK.TRANS64.TRYWAIT P1, [R3+URZ+0x344d8], R2 ;  /* 0x0344d802030075a7 */ /* 0x0002a6000802017f */
[----:B--2---:R-:W-:Y:S05]  /*35c40*/  @!P1 NANOSLEEP.SYNCS 0x989680 ;  /* 0x009896800000995d */ /* 0x004fea0003900000 */
[----:B------:R-:W2:Y:S02]  /*35c50*/  @!P1 SYNCS.PHASECHK.TRANS64 P1, [R3+URZ+0x344d8], R2 ;  /* 0x0344d802030095a7 */ /* 0x000ea4000802007f */
[----:B--2---:R-:W-:Y:S05]  /*35c60*/  @!P1 BRA `(.L_x_384) ;  /* 0xfffffffc00ec9947 */ /* 0x004fea000383ffff */
[----:B------:R-:W-:Y:S05]  /*35c70*/  BRA `(.L_x_598) ;  /* 0xffffff9400347947 */ /* 0x000fea000383ffff */
.L_x_390:
[----:B-1234-:R-:W-:-:S04]  /*35c80*/  MOV R3, UR4 ;  /* 0x0000000400037c02 */ /* 0x01efc80008000f00 */
[----:B------:R1:W2:Y:S03]  /*35c90*/  SYNCS.PHASECHK.TRANS64.TRYWAIT P1, [R3+URZ+0x344e0], R2 ;  /* 0x0344e002030075a7 */ /* 0x0002a6000802017f */
[----:B--2---:R-:W-:Y:S05]  /*35ca0*/  @!P1 NANOSLEEP.SYNCS 0x989680 ;  /* 0x009896800000995d */ /* 0x004fea0003900000 */
[----:B------:R-:W2:Y:S02]  /*35cb0*/  @!P1 SYNCS.PHASECHK.TRANS64 P1, [R3+URZ+0x344e0], R2 ;  /* 0x0344e002030095a7 */ /* 0x000ea4000802007f */
[----:B--2---:R-:W-:Y:S05]  /*35cc0*/  @!P1 BRA `(.L_x_390) ;  /* 0xfffffffc00ec9947 */ /* 0x004fea000383ffff */
[----:B------:R-:W-:Y:S05]  /*35cd0*/  BRA `(.L_x_599) ;  /* 0xffffff94006c7947 */ /* 0x000fea000383ffff */
.L_x_396:
[----:B-1234-:R-:W-:-:S04]  /*35ce0*/  MOV R3, UR4 ;  /* 0x0000000400037c02 */ /* 0x01efc80008000f00 */
[----:B------:R1:W2:Y:S03]  /*35cf0*/  SYNCS.PHASECHK.TRANS64.TRYWAIT P1, [R3+URZ+0x344e8], R2 ;  /* 0x0344e802030075a7 */ /* 0x0002a6000802017f */
[----:B--2---:R-:W-:Y:S05]  /*35d00*/  @!P1 NANOSLEEP.SYNCS 0x989680 ;  /* 0x009896800000995d */ /* 0x004fea0003900000 */
[----:B------:R-:W2:Y:S02]  /*35d10*/  @!P1 SYNCS.PHASECHK.TRANS64 P1, [R3+URZ+0x344e8], R2 ;  /* 0x0344e802030095a7 */ /* 0x000ea4000802007f */
[----:B--2---:R-:W-:Y:S05]  /*35d20*/  @!P1 BRA `(.L_x_396) ;  /* 0xfffffffc00ec9947 */ /* 0x004fea000383ffff */
[----:B------:R-:W-:Y:S05]  /*35d30*/  BRA `(.L_x_600) ;  /* 0xffffff9400a47947 */ /* 0x000fea000383ffff */
.L_x_402:
[----:B-1234-:R-:W-:-:S04]  /*35d40*/  MOV R3, UR4 ;  /* 0x0000000400037c02 */ /* 0x01efc80008000f00 */
[----:B------:R1:W2:Y:S03]  /*35d50*/  SYNCS.PHASECHK.TRANS64.TRYWAIT P1, [R3+URZ+0x344d0], R8 ;  /* 0x0344d008030075a7 */ /* 0x0002a6000802017f */
[----:B--2---:R-:W-:Y:S05]  /*35d60*/  @!P1 NANOSLEEP.SYNCS 0x989680 ;  /* 0x009896800000995d */ /* 0x004fea0003900000 */
[----:B------:R-:W2:Y:S02]  /*35d70*/  @!P1 SYNCS.PHASECHK.TRANS64 P1, [R3+URZ+0x344d0], R8 ;  /* 0x0344d008030095a7 */ /* 0x000ea4000802007f */
[----:B--2---:R-:W-:Y:S05]  /*35d80*/  @!P1 BRA `(.L_x_402) ;  /* 0xfffffffc00ec9947 */ /* 0x004fea000383ffff */
[----:B------:R-:W-:Y:S05]  /*35d90*/  BRA `(.L_x_601) ;  /* 0xffffff9400e07947 */ /* 0x000fea000383ffff */
.L_x_408:
[----:B-1234-:R-:W-:-:S04]  /*35da0*/  IMAD.U32 R3, RZ, RZ, UR4 ;  /* 0x00000004ff037e24 */ /* 0x01efc8000f8e00ff */
[----:B------:R1:W2:Y:S03]  /*35db0*/  SYNCS.PHASECHK.TRANS64.TRYWAIT P1, [R3+URZ+0x344d8], R8 ;  /* 0x0344d808030075a7 */ /* 0x0002a6000802017f */
[----:B--2---:R-:W-:Y:S05]  /*35dc0*/  @!P1 NANOSLEEP.SYNCS 0x989680 ;  /* 0x009896800000995d */ /* 0x004fea0003900000 */
[----:B------:R-:W2:Y:S02]  /*35dd0*/  @!P1 SYNCS.PHASECHK.TRANS64 P1, [R3+URZ+0x344d8], R8 ;  /* 0x0344d808030095a7 */ /* 0x000ea4000802007f */
[----:B--2---:R-:W-:Y:S05]  /*35de0*/  @!P1 BRA `(.L_x_408) ;  /* 0xfffffffc00ec9947 */ /* 0x004fea000383ffff */
[----:B------:R-:W-:Y:S05]  /*35df0*/  BRA `(.L_x_602) ;  /* 0xffffff9800147947 */ /* 0x000fea000383ffff */
.L_x_414:
[----:B-1234-:R-:W-:-:S04]  /*35e00*/  MOV R3, UR4 ;  /* 0x0000000400037c02 */ /* 0x01efc80008000f00 */
[----:B------:R1:W2:Y:S03]  /*35e10*/  SYNCS.PHASECHK.TRANS64.TRYWAIT P1, [R3+URZ+0x344e0], R8 ;  /* 0x0344e008030075a7 */ /* 0x0002a6000802017f */
[----:B--2---:R-:W-:Y:S05]  /*35e20*/  @!P1 NANOSLEEP.SYNCS 0x989680 ;  /* 0x009896800000995d */ /* 0x004fea0003900000 */
[----:B------:R-:W2:Y:S02]  /*35e30*/  @!P1 SYNCS.PHASECHK.TRANS64 P1, [R3+URZ+0x344e0], R8 ;  /* 0x0344e008030095a7 */ /* 0x000ea4000802007f */
[----:B--2---:R-:W-:Y:S05]  /*35e40*/  @!P1 BRA `(.L_x_414) ;  /* 0xfffffffc00ec9947 */ /* 0x004fea000383ffff */
[----:B------:R-:W-:Y:S05]  /*35e50*/  BRA `(.L_x_603) ;  /* 0xffffff98004c7947 */ /* 0x000fea000383ffff */
.L_x_420:
[----:B-1234-:R-:W-:-:S04]  /*35e60*/  MOV R3, UR4 ;  /* 0x0000000400037c02 */ /* 0x01efc80008000f00 */
[----:B------:R1:W2:Y:S03]  /*35e70*/  SYNCS.PHASECHK.TRANS64.TRYWAIT P1, [R3+URZ+0x344e8], R8 ;  /* 0x0344e808030075a7 */ /* 0x0002a6000802017f */
[----:B--2---:R-:W-:Y:S05]  /*35e80*/  @!P1 NANOSLEEP.SYNCS 0x989680 ;  /* 0x009896800000995d */ /* 0x004fea0003900000 */
[----:B------:R-:W2:Y:S02]  /*35e90*/  @!P1 SYNCS.PHASECHK.TRANS64 P1, [R3+URZ+0x344e8], R8 ;  /* 0x0344e808030095a7 */ /* 0x000ea4000802007f */
[----:B--2---:R-:W-:Y:S05]  /*35ea0*/  @!P1 BRA `(.L_x_420) ;  /* 0xfffffffc00ec9947 */ /* 0x004fea000383ffff */
[----:B------:R-:W-:Y:S05]  /*35eb0*/  BRA `(.L_x_604) ;  /* 0xffffff9800847947 */ /* 0x000fea000383ffff */
.L_x_426:
[----:B-1234-:R-:W-:-:S04]  /*35ec0*/  MOV R3, UR4 ;  /* 0x0000000400037c02 */ /* 0x01efc80008000f00 */
[----:B------:R1:W2:Y:S03]  /*35ed0*/  SYNCS.PHASECHK.TRANS64.TRYWAIT P1, [R3+URZ+0x344d0], R2 ;  /* 0x0344d002030075a7 */ /* 0x0002a6000802017f */
[----:B--2---:R-:W-:Y:S05]  /*35ee0*/  @!P1 NANOSLEEP.SYNCS 0x989680 ;  /* 0x009896800000995d */ /* 0x004fea0003900000 */
[----:B------:R-:W2:Y:S02]  /*35ef0*/  @!P1 SYNCS.PHASECHK.TRANS64 P1, [R3+URZ+0x344d0], R2 ;  /* 0x0344d002030095a7 */ /* 0x000ea4000802007f */
[----:B--2---:R-:W-:Y:S05]  /*35f00*/  @!P1 BRA `(.L_x_426) ;  /* 0xfffffffc00ec9947 */ /* 0x004fea000383ffff */
[----:B------:R-:W-:Y:S05]  /*35f10*/  BRA `(.L_x_605) ;  /* 0xffffff9800c07947 */ /* 0x000fea000383ffff */
.L_x_432:
[----:B-1234-:R-:W-:-:S04]  /*35f20*/  IMAD.U32 R3, RZ, RZ, UR4 ;  /* 0x00000004ff037e24 */ /* 0x01efc8000f8e00ff */
[----:B------:R1:W2:Y:S03]  /*35f30*/  SYNCS.PHASECHK.TRANS64.TRYWAIT P1, [R3+URZ+0x344d8], R2 ;  /* 0x0344d802030075a7 */ /* 0x0002a6000802017f */
[----:B--2---:R-:W-:Y:S05]  /*35f40*/  @!P1 NANOSLEEP.SYNCS 0x989680 ;  /* 0x009896800000995d */ /* 0x004fea0003900000 */
[----:B------:R-:W2:Y:S02]  /*35f50*/  @!P1 SYNCS.PHASECHK.TRANS64 P1, [R3+URZ+0x344d8], R2 ;  /* 0x0344d802030095a7 */ /* 0x000ea4000802007f */
[----:B--2---:R-:W-:Y:S05]  /*35f60*/  @!P1 BRA `(.L_x_432) ;  /* 0xfffffffc00ec9947 */ /* 0x004fea000383ffff */
[----:B------:R-:W-:Y:S05]  /*35f70*/  BRA `(.L_x_606) ;  /* 0xffffff9800f47947 */ /* 0x000fea000383ffff */
.L_x_438:
[----:B-1234-:R-:W-:-:S04]  /*35f80*/  MOV R3, UR4 ;  /* 0x0000000400037c02 */ /* 0x01efc80008000f00 */
[----:B------:R1:W2:Y:S03]  /*35f90*/  SYNCS.PHASECHK.TRANS64.TRYWAIT P1, [R3+URZ+0x344e0], R2 ;  /* 0x0344e002030075a7 */ /* 0x0002a6000802017f */
[----:B--2---:R-:W-:Y:S05]  /*35fa0*/  @!P1 NANOSLEEP.SYNCS 0x989680 ;  /* 0x009896800000995d */ /* 0x004fea0003900000 */
[----:B------:R-:W2:Y:S02]  /*35fb0*/  @!P1 SYNCS.PHASECHK.TRANS64 P1, [R3+URZ+0x344e0], R2 ;  /* 0x0344e002030095a7 */ /* 0x000ea4000802007f */
[----:B--2---:R-:W-:Y:S05]  /*35fc0*/  @!P1 BRA `(.L_x_438) ;  /* 0xfffffffc00ec9947 */ /* 0x004fea000383ffff */
[----:B------:R-:W-:Y:S05]  /*35fd0*/  BRA `(.L_x_607) ;  /* 0xffffff9c002c7947 */ /* 0x000fea000383ffff */
.L_x_444:
[----:B-1234-:R-:W-:-:S04]  /*35fe0*/  MOV R3, UR4 ;  /* 0x0000000400037c02 */ /* 0x01efc80008000f00 */
[----:B------:R1:W2:Y:S03]  /*35ff0*/  SYNCS.PHASECHK.TRANS64.TRYWAIT P1, [R3+URZ+0x344e8], R2 ;  /* 0x0344e802030075a7 */ /* 0x0002a6000802017f */
[----:B--2---:R-:W-:Y:S05]  /*36000*/  @!P1 NANOSLEEP.SYNCS 0x989680 ;  /* 0x009896800000995d */ /* 0x004fea0003900000 */
[----:B------:R-:W2:Y:S02]  /*36010*/  @!P1 SYNCS.PHASECHK.TRANS64 P1, [R3+URZ+0x344e8], R2 ;  /* 0x0344e802030095a7 */ /* 0x000ea4000802007f */
[----:B--2---:R-:W-:Y:S05]  /*36020*/  @!P1 BRA `(.L_x_444) ;  /* 0xfffffffc00ec9947 */ /* 0x004fea000383ffff */
[----:B------:R-:W-:Y:S05]  /*36030*/  BRA `(.L_x_608) ;  /* 0xffffff9c00687947 */ /* 0x000fea000383ffff */
.L_x_459:
[----:B-1----:R-:W-:-:S04]  /*36040*/  MOV R3, UR4 ;  /* 0x0000000400037c02 */ /* 0x002fc80008000f00 */
[----:B------:R1:W2:Y:S03]  /*36050*/  SYNCS.PHASECHK.TRANS64.TRYWAIT P0, [R3+URZ+0x344d0], R8 ;  /* 0x0344d008030075a7 */ /* 0x0002a6000800017f */
[----:B--2---:R-:W-:Y:S05]  /*36060*/  @!P0 NANOSLEEP.SYNCS 0x989680 ;  /* 0x009896800000895d */ /* 0x004fea0003900000 */
[----:B------:R-:W2:Y:S02]  /*36070*/  @!P0 SYNCS.PHASECHK.TRANS64 P0, [R3+URZ+0x344d0], R8 ;  /* 0x0344d008030085a7 */ /* 0x000ea4000800007f */
[----:B--2---:R-:W-:Y:S05]  /*36080*/  @!P0 BRA `(.L_x_459) ;  /* 0xfffffffc00ec8947 */ /* 0x004fea000383ffff */
[----:B------:R-:W-:Y:S05]  /*36090*/  BRA `(.L_x_609) ;  /* 0xffffffa000f87947 */ /* 0x000fea000383ffff */
.L_x_461:
[----:B-1----:R-:W-:-:S04]  /*360a0*/  IMAD.U32 R3, RZ, RZ, UR4 ;  /* 0x00000004ff037e24 */ /* 0x002fc8000f8e00ff */
[----:B------:R1:W2:Y:S03]  /*360b0*/  SYNCS.PHASECHK.TRANS64.TRYWAIT P0, [R3+URZ+0x344d8], R8 ;  /* 0x0344d808030075a7 */ /* 0x0002a6000800017f */
[----:B--2---:R-:W-:Y:S05]  /*360c0*/  @!P0 NANOSLEEP.SYNCS 0x989680 ;  /* 0x009896800000895d */ /* 0x004fea0003900000 */
[----:B------:R-:W2:Y:S02]  /*360d0*/  @!P0 SYNCS.PHASECHK.TRANS64 P0, [R3+URZ+0x344d8], R8 ;  /* 0x0344d808030085a7 */ /* 0x000ea4000800007f */
[----:B--2---:R-:W-:Y:S05]  /*360e0*/  @!P0 BRA `(.L_x_461) ;  /* 0xfffffffc00ec8947 */ /* 0x004fea000383ffff */
[----:B------:R-:W-:Y:S05]  /*360f0*/  BRA `(.L_x_610) ;  /* 0xffffffa000f07947 */ /* 0x000fea000383ffff */
.L_x_463:
[----:B-1----:R-:W-:-:S04]  /*36100*/  MOV R3, UR4 ;  /* 0x0000000400037c02 */ /* 0x002fc80008000f00 */
[----:B------:R1:W2:Y:S03]  /*36110*/  SYNCS.PHASECHK.TRANS64.TRYWAIT P0, [R3+URZ+0x344e0], R8 ;  /* 0x0344e008030075a7 */ /* 0x0002a6000800017f */
[----:B--2---:R-:W-:Y:S05]  /*36120*/  @!P0 NANOSLEEP.SYNCS 0x989680 ;  /* 0x009896800000895d */ /* 0x004fea0003900000 */
[----:B------:R-:W2:Y:S02]  /*36130*/  @!P0 SYNCS.PHASECHK.TRANS64 P0, [R3+URZ+0x344e0], R8 ;  /* 0x0344e008030085a7 */ /* 0x000ea4000800007f */
[----:B--2---:R-:W-:Y:S05]  /*36140*/  @!P0 BRA `(.L_x_463) ;  /* 0xfffffffc00ec8947 */ /* 0x004fea000383ffff */
[----:B------:R-:W-:Y:S05]  /*36150*/  BRA `(.L_x_611) ;  /* 0xffffffa000e87947 */ /* 0x000fea000383ffff */
.L_x_475:
[----:B------:R-:W-:Y:S01]  /*36160*/  BSSY B1, `(.L_x_612) ;  /* 0x0000006000017945 */ /* 0x000fe20003800000 */
[----:B------:R-:W-:-:S07]  /*36170*/  MOV R15, 0xffffffff ;  /* 0xffffffff000f7802 */ /* 0x000fce0000000f00 */
[----:B------:R-:W-:Y:S05]  /*36180*/  WARPSYNC.COLLECTIVE R15, `(.L_x_613) ;  /* 0x000000000f0c7348 */ /* 0x000fea0003c00000 */
[----:B------:R-:W-:Y:S02]  /*36190*/  ELECT P6, UR62, PT ;  /* 0x00000000003e782f */ /* 0x000fe400038c0000 */
[----:B------:R-:W-:Y:S01]  /*361a0*/  MOV R14, UR62 ;  /* 0x0000003e000e7c02 */ /* 0x000fe20008000f00 */
[----:B------:R-:W-:Y:S10]  /*361b0*/  ENDCOLLECTIVE ;  /* 0x000000000000791b */ /* 0x000ff40003800000 */
.L_x_613:
[----:B------:R-:W-:Y:S05]  /*361c0*/  BSYNC B1 ;  /* 0x0000000000017941 */ /* 0x000fea0003800000 */
.L_x_612:
[----:B------:R-:W-:Y:S05]  /*361d0*/  BRA `(.L_x_614) ;  /* 0xffffffac00f87947 */ /* 0x000fea000383ffff */
.L_x_478:
[----:B-1----:R1:W3:Y:S02]  /*361e0*/  SYNCS.PHASECHK.TRANS64.TRYWAIT P0, [R8+URZ+0x34498], R5 ;  /* 0x03449805080075a7 */ /* 0x0022e4000800017f */
[----:B---3--:R-:W-:Y:S05]  /*361f0*/  @!P0 NANOSLEEP.SYNCS 0x989680 ;  /* 0x009896800000895d */ /* 0x008fea0003900000 */
[----:B------:R-:W3:Y:S02]  /*36200*/  @!P0 SYNCS.PHASECHK.TRANS64 P0, [R8+URZ+0x34498], R5 ;  /* 0x03449805080085a7 */ /* 0x000ee4000800007f */
[----:B---3--:R-:W-:Y:S05]  /*36210*/  @!P0 BRA `(.L_x_478) ;  /* 0xfffffffc00f08947 */ /* 0x008fea000383ffff */
[----:B------:R-:W-:Y:S05]  /*36220*/  BRA `(.L_x_615) ;  /* 0xffffffb000247947 */ /* 0x000fea000383ffff */
.L_x_483:
[----:B-1----:R1:W2:Y:S02]  /*36230*/  SYNCS.PHASECHK.TRANS64.TRYWAIT P0, [R3+URZ+0x34400], R2 ;  /* 0x03440002030075a7 */ /* 0x0022a4000800017f */
[----:B--2---:R-:W-:Y:S05]  /*36240*/  @!P0 NANOSLEEP.SYNCS 0x989680 ;  /* 0x009896800000895d */ /* 0x004fea0003900000 */
[----:B------:R-:W2:Y:S02]  /*36250*/  @!P0 SYNCS.PHASECHK.TRANS64 P0, [R3+URZ+0x34400], R2 ;  /* 0x03440002030085a7 */ /* 0x000ea4000800007f */
[----:B--2---:R-:W-:Y:S05]  /*36260*/  @!P0 BRA `(.L_x_483) ;  /* 0xfffffffc00f08947 */ /* 0x004fea000383ffff */
[----:B------:R-:W-:Y:S05]  /*36270*/  BRA `(.L_x_616) ;  /* 0xffffffb000f07947 */ /* 0x000fea000383ffff */
.L_x_486:
[----:B------:R-:W-:Y:S01]  /*36280*/  BSSY B1, `(.L_x_617) ;  /* 0x0000006000017945 */ /* 0x000fe20003800000 */
[----:B------:R-:W-:-:S07]  /*36290*/  MOV R15, 0xffffffff ;  /* 0xffffffff000f7802 */ /* 0x000fce0000000f00 */
[----:B-1---5:R-:W-:Y:S05]  /*362a0*/  WARPSYNC.COLLECTIVE R15, `(.L_x_618) ;  /* 0x000000000f0c7348 */ /* 0x022fea0003c00000 */
[----:B------:R-:W-:Y:S02]  /*362b0*/  ELECT P6, UR62, PT ;  /* 0x00000000003e782f */ /* 0x000fe400038c0000 */
[----:B------:R-:W-:Y:S01]  /*362c0*/  MOV R14, UR62 ;  /* 0x0000003e000e7c02 */ /* 0x000fe20008000f00 */
[----:B-1---5:R-:W-:Y:S10]  /*362d0*/  ENDCOLLECTIVE ;  /* 0x000000000000791b */ /* 0x022ff40003800000 */
.L_x_618:
[----:B------:R-:W-:Y:S05]  /*362e0*/  BSYNC B1 ;  /* 0x0000000000017941 */ /* 0x000fea0003800000 */
.L_x_617:
[----:B------:R-:W-:Y:S05]  /*362f0*/  BRA `(.L_x_619) ;  /* 0xffffffb400387947 */ /* 0x000fea000383ffff */
.L_x_489:
[----:B------:R-:W-:Y:S01]  /*36300*/  BSSY B1, `(.L_x_620) ;  /* 0x0000005000017945 */ /* 0x000fe20003800000 */
[----:B--2---:R-:W-:-:S07]  /*36310*/  IMAD.MOV.U32 R15, RZ, RZ, -0x1 ;  /* 0xffffffffff0f7424 */ /* 0x004fce00078e00ff */
[----:B-1---5:R-:W-:Y:S05]  /*36320*/  WARPSYNC.COLLECTIVE R15, `(.L_x_621) ;  /* 0x000000000f087348 */ /* 0x022fea0003c00000 */
[----:B------:R-:W-:Y:S01]  /*36330*/  NOP ;  /* 0x0000000000007918 */ /* 0x000fe20000000000 */
[----:B-1---5:R-:W-:Y:S01]  /*36340*/  ENDCOLLECTIVE ;  /* 0x000000000000791b */ /* 0x022fe20003800000 */
.L_x_621:
[----:B------:R-:W-:Y:S05]  /*36350*/  BSYNC B1 ;  /* 0x0000000000017941 */ /* 0x000fea0003800000 */
.L_x_620:
[----:B------:R-:W-:-:S07]  /*36360*/  MOV R15, 0xffffffff ;  /* 0xffffffff000f7802 */ /* 0x000fce0000000f00 */
[----:B------:R-:W-:Y:S05]  /*36370*/  WARPSYNC.COLLECTIVE R15, `(.L_x_622) ;  /* 0x000000000f0c7348 */ /* 0x000fea0003c00000 */
[----:B------:R-:W-:Y:S02]  /*36380*/  ELECT P6, UR62, PT ;  /* 0x00000000003e782f */ /* 0x000fe400038c0000 */
[----:B------:R-:W-:Y:S01]  /*36390*/  MOV R14, UR62 ;  /* 0x0000003e000e7c02 */ /* 0x000fe20008000f00 */
[----:B------:R-:W-:Y:S10]  /*363a0*/  ENDCOLLECTIVE ;  /* 0x000000000000791b */ /* 0x000ff40003800000 */
.L_x_622:
[----:B------:R-:W-:Y:S05]  /*363b0*/  BRA `(.L_x_623) ;  /* 0xffffffb800587947 */ /* 0x000fea000383ffff */
.L_x_492:
[----:B------:R-:W-:Y:S01]  /*363c0*/  BSSY B0, `(.L_x_624) ;  /* 0x0000006000007945 */ /* 0x000fe20003800000 */
[----:B------:R-:W-:-:S07]  /*363d0*/  MOV R15, 0xffffffff ;  /* 0xffffffff000f7802 */ /* 0x000fce0000000f00 */
[----:B-1---5:R-:W-:Y:S05]  /*363e0*/  WARPSYNC.COLLECTIVE R15, `(.L_x_625) ;  /* 0x000000000f0c7348 */ /* 0x022fea0003c00000 */
[----:B-----5:R-:W-:Y:S02]  /*363f0*/  ELECT P6, UR62, PT ;  /* 0x00000000003e782f */ /* 0x020fe400038c0000 */
[----:B------:R-:W-:Y:S01]  /*36400*/  MOV R14, UR62 ;  /* 0x0000003e000e7c02 */ /* 0x000fe20008000f00 */
[----:B-1----:R-:W-:Y:S10]  /*36410*/  ENDCOLLECTIVE ;  /* 0x000000000000791b */ /* 0x002ff40003800000 */
.L_x_625:
[----:B------:R-:W-:Y:S05]  /*36420*/  BSYNC B0 ;  /* 0x0000000000007941 */ /* 0x000fea0003800000 */
.L_x_624:
[----:B------:R-:W-:Y:S05]  /*36430*/  BRA `(.L_x_626) ;  /* 0xffffffb800b07947 */ /* 0x000fea000383ffff */
.L_x_496:
[----:B-1----:R1:W2:Y:S02]  /*36440*/  SYNCS.PHASECHK.TRANS64.TRYWAIT P0, [R7+URZ], R2 ;  /* 0x00000002070075a7 */ /* 0x0022a4000800017f */
[----:B--2---:R-:W-:Y:S05]  /*36450*/  @!P0 NANOSLEEP.SYNCS 0x989680 ;  /* 0x009896800000895d */ /* 0x004fea0003900000 */
[----:B------:R-:W2:Y:S02]  /*36460*/  @!P0 SYNCS.PHASECHK.TRANS64 P0, [R7+URZ], R2 ;  /* 0x00000002070085a7 */ /* 0x000ea4000800007f */
[----:B--2---:R-:W-:Y:S05]  /*36470*/  @!P0 BRA `(.L_x_496) ;  /* 0xfffffffc00f08947 */ /* 0x004fea000383ffff */
[----:B------:R-:W-:Y:S05]  /*36480*/  BRA `(.L_x_627) ;  /* 0xffffffb800ec7947 */ /* 0x000fea000383ffff */
.L_x_497:
[----:B-1----:R1:W2:Y:S02]  /*36490*/  SYNCS.PHASECHK.TRANS64.TRYWAIT P0, [R9+URZ], R4 ;  /* 0x00000004090075a7 */ /* 0x0022a4000800017f */
[----:B--2---:R-:W-:Y:S05]  /*364a0*/  @!P0 NANOSLEEP.SYNCS 0x989680 ;  /* 0x009896800000895d */ /* 0x004fea0003900000 */
[----:B------:R-:W2:Y:S02]  /*364b0*/  @!P0 SYNCS.PHASECHK.TRANS64 P0, [R9+URZ], R4 ;  /* 0x00000004090085a7 */ /* 0x000ea4000800007f */
[----:B--2---:R-:W-:Y:S05]  /*364c0*/  @!P0 BRA `(.L_x_497) ;  /* 0xfffffffc00f08947 */ /* 0x004fea000383ffff */
[----:B------:R-:W-:Y:S05]  /*364d0*/  BRA `(.L_x_628) ;  /* 0xffffffb800f47947 */ /* 0x000fea000383ffff */
.L_x_515:
[----:B-1----:R1:W3:Y:S02]  /*364e0*/  SYNCS.PHASECHK.TRANS64.TRYWAIT P2, [R12+URZ+0x34440], R3 ;  /* 0x034440030c0075a7 */ /* 0x0022e4000804017f */
[----:B---3--:R-:W-:Y:S05]  /*364f0*/  @!P2 NANOSLEEP.SYNCS 0x989680 ;  /* 0x009896800000a95d */ /* 0x008fea0003900000 */
[----:B------:R-:W3:Y:S02]  /*36500*/  @!P2 SYNCS.PHASECHK.TRANS64 P2, [R12+URZ+0x34440], R3 ;  /* 0x034440030c00a5a7 */ /* 0x000ee4000804007f */
[----:B---3--:R-:W-:Y:S05]  /*36510*/  @!P2 BRA `(.L_x_515) ;  /* 0xfffffffc00f0a947 */ /* 0x008fea000383ffff */
[----:B------:R-:W-:Y:S05]  /*36520*/  BRA `(.L_x_629) ;  /* 0xffffffd800107947 */ /* 0x000fea000383ffff */
.L_x_521:
[----:B-1----:R1:W2:Y:S02]  /*36530*/  SYNCS.PHASECHK.TRANS64.TRYWAIT P0, [R3+URZ+0x34440], R0 ;  /* 0x03444000030075a7 */ /* 0x0022a4000800017f */
[----:B--2---:R-:W-:Y:S05]  /*36540*/  @!P0 NANOSLEEP.SYNCS 0x989680 ;  /* 0x009896800000895d */ /* 0x004fea0003900000 */
[----:B------:R-:W2:Y:S02]  /*36550*/  @!P0 SYNCS.PHASECHK.TRANS64 P0, [R3+URZ+0x34440], R0 ;  /* 0x03444000030085a7 */ /* 0x000ea4000800007f */
[----:B--2---:R-:W-:Y:S05]  /*36560*/  @!P0 BRA `(.L_x_521) ;  /* 0xfffffffc00f08947 */ /* 0x004fea000383ffff */
[----:B------:R-:W-:Y:S05]  /*36570*/  BRA `(.L_x_630) ;  /* 0xffffffd800787947 */ /* 0x000fea000383ffff */
.L_x_523:
[----:B-1----:R1:W2:Y:S02]  /*36580*/  SYNCS.PHASECHK.TRANS64.TRYWAIT P0, [R3+URZ+0x34440], R0 ;  /* 0x03444000030075a7 */ /* 0x0022a4000800017f */
[----:B--2---:R-:W-:Y:S05]  /*36590*/  @!P0 NANOSLEEP.SYNCS 0x989680 ;  /* 0x009896800000895d */ /* 0x004fea0003900000 */
[----:B------:R-:W2:Y:S02]  /*365a0*/  @!P0 SYNCS.PHASECHK.TRANS64 P0, [R3+URZ+0x34440], R0 ;  /* 0x03444000030085a7 */ /* 0x000ea4000800007f */
[----:B--2---:R-:W-:Y:S05]  /*365b0*/  @!P0 BRA `(.L_x_523) ;  /* 0xfffffffc00f08947 */ /* 0x004fea000383ffff */
[----:B------:R-:W-:Y:S05]  /*365c0*/  BRA `(.L_x_631) ;  /* 0xffffffd800907947 */ /* 0x000fea000383ffff */
.L_x_525:
[----:B-1----:R1:W2:Y:S02]  /*365d0*/  SYNCS.PHASECHK.TRANS64.TRYWAIT P0, [R3+URZ+0x34440], R0 ;  /* 0x03444000030075a7 */ /* 0x0022a4000800017f */
[----:B--2---:R-:W-:Y:S05]  /*365e0*/  @!P0 NANOSLEEP.SYNCS 0x989680 ;  /* 0x009896800000895d */ /* 0x004fea0003900000 */
[----:B------:R-:W2:Y:S02]  /*365f0*/  @!P0 SYNCS.PHASECHK.TRANS64 P0, [R3+URZ+0x34440], R0 ;  /* 0x03444000030085a7 */ /* 0x000ea4000800007f */
[----:B--2---:R-:W-:Y:S05]  /*36600*/  @!P0 BRA `(.L_x_525) ;  /* 0xfffffffc00f08947 */ /* 0x004fea000383ffff */
[----:B------:R-:W-:Y:S05]  /*36610*/  BRA `(.L_x_632) ;  /* 0xffffffd800a87947 */ /* 0x000fea000383ffff */
.L_x_527:
[----:B-1----:R1:W2:Y:S02]  /*36620*/  SYNCS.PHASECHK.TRANS64.TRYWAIT P0, [R3+URZ+0x34440], R0 ;  /* 0x03444000030075a7 */ /* 0x0022a4000800017f */
[----:B--2---:R-:W-:Y:S05]  /*36630*/  @!P0 NANOSLEEP.SYNCS 0x989680 ;  /* 0x009896800000895d */ /* 0x004fea0003900000 */
[----:B------:R-:W2:Y:S02]  /*36640*/  @!P0 SYNCS.PHASECHK.TRANS64 P0, [R3+URZ+0x34440], R0 ;  /* 0x03444000030085a7 */ /* 0x000ea4000800007f */
[----:B--2---:R-:W-:Y:S05]  /*36650*/  @!P0 BRA `(.L_x_527) ;  /* 0xfffffffc00f08947 */ /* 0x004fea000383ffff */
[----:B------:R-:W-:Y:S05]  /*36660*/  BRA `(.L_x_633) ;  /* 0xffffffd800c07947 */ /* 0x000fea000383ffff */
.L_x_529:
[----:B-1----:R1:W2:Y:S02]  /*36670*/  SYNCS.PHASECHK.TRANS64.TRYWAIT P0, [R3+URZ+0x34440], R0 ;  /* 0x03444000030075a7 */ /* 0x0022a4000800017f */
[----:B--2---:R-:W-:Y:S05]  /*36680*/  @!P0 NANOSLEEP.SYNCS 0x989680 ;  /* 0x009896800000895d */ /* 0x004fea0003900000 */
[----:B------:R-:W2:Y:S02]  /*36690*/  @!P0 SYNCS.PHASECHK.TRANS64 P0, [R3+URZ+0x34440], R0 ;  /* 0x03444000030085a7 */ /* 0x000ea4000800007f */
[----:B--2---:R-:W-:Y:S05]  /*366a0*/  @!P0 BRA `(.L_x_529) ;  /* 0xfffffffc00f08947 */ /* 0x004fea000383ffff */
[----:B------:R-:W-:Y:S05]  /*366b0*/  BRA `(.L_x_634) ;  /* 0xffffffd800d87947 */ /* 0x000fea000383ffff */
.L_x_531:
[----:B-1----:R1:W2:Y:S02]  /*366c0*/  SYNCS.PHASECHK.TRANS64.TRYWAIT P0, [R3+URZ+0x34440], R0 ;  /* 0x03444000030075a7 */ /* 0x0022a4000800017f */
[----:B--2---:R-:W-:Y:S05]  /*366d0*/  @!P0 NANOSLEEP.SYNCS 0x989680 ;  /* 0x009896800000895d */ /* 0x004fea0003900000 */
[----:B------:R-:W2:Y:S02]  /*366e0*/  @!P0 SYNCS.PHASECHK.TRANS64 P0, [R3+URZ+0x34440], R0 ;  /* 0x03444000030085a7 */ /* 0x000ea4000800007f */
[----:B--2---:R-:W-:Y:S05]  /*366f0*/  @!P0 BRA `(.L_x_531) ;  /* 0xfffffffc00f08947 */ /* 0x004fea000383ffff */
[----:B------:R-:W-:Y:S05]  /*36700*/  BRA `(.L_x_635) ;  /* 0xffffffd800f07947 */ /* 0x000fea000383ffff */
.L_x_533:
[----:B-1----:R1:W2:Y:S02]  /*36710*/  SYNCS.PHASECHK.TRANS64.TRYWAIT P0, [R3+URZ+0x34440], R0 ;  /* 0x03444000030075a7 */ /* 0x0022a4000800017f */
[----:B--2---:R-:W-:Y:S05]  /*36720*/  @!P0 NANOSLEEP.SYNCS 0x989680 ;  /* 0x009896800000895d */ /* 0x004fea0003900000 */
[----:B------:R-:W2:Y:S02]  /*36730*/  @!P0 SYNCS.PHASECHK.TRANS64 P0, [R3+URZ+0x34440], R0 ;  /* 0x03444000030085a7 */ /* 0x000ea4000800007f */
[----:B--2---:R-:W-:Y:S05]  /*36740*/  @!P0 BRA `(.L_x_533) ;  /* 0xfffffffc00f08947 */ /* 0x004fea000383ffff */
[----:B------:R-:W-:Y:S05]  /*36750*/  BRA `(.L_x_636) ;  /* 0xffffffdc00087947 */ /* 0x000fea000383ffff */
        .weak           $__internal_0_$__cuda_sm20_div_u64
        .type           $__internal_0_$__cuda_sm20_div_u64,@function
        .size           $__internal_0_$__cuda_sm20_div_u64,(.L_x_512 - $__internal_0_$__cuda_sm20_div_u64)
$__internal_0_$__cuda_sm20_div_u64:
[----:B------:R-:W-:-:S04]  /*36760*/  MOV R24, R26 ;  /* 0x0000001a00187202 */ /* 0x000fc80000000f00 */
[----:B------:R-:W1:Y:S08]  /*36770*/  I2F.U64.RP R11, R24 ;  /* 0x00000018000b7312 */ /* 0x000e700000309000 */
[----:B-1----:R-:W1:Y:S02]  /*36780*/  MUFU.RCP R11, R11 ;  /* 0x0000000b000b7308 */ /* 0x002e640000001000 */
[----:B-1----:R-:W-:-:S06]  /*36790*/  VIADD R16, R11, 0x1ffffffe ;  /* 0x1ffffffe0b107836 */ /* 0x002fcc0000000000 */
[----:B------:R-:W1:Y:S02]  /*367a0*/  F2I.U64.TRUNC R16, R16 ;  /* 0x0000001000107311 */ /* 0x000e64000020d800 */
[----:B-1----:R-:W-:-:S04]  /*367b0*/  IMAD.WIDE.U32 R18, R16, R26, RZ ;  /* 0x0000001a10127225 */ /* 0x002fc800078e00ff */
[C---:B------:R-:W-:Y:S01]  /*367c0*/  IMAD R13, R16.reuse, R25, R19 ;  /* 0x00000019100d7224 */ /* 0x040fe200078e0213 */
[----:B------:R-:W-:Y:S02]  /*367d0*/  IADD3 R27, P1, RZ, -R18, RZ ;  /* 0x80000012ff1b7210 */ /* 0x000fe40007f3e0ff */
[----:B------:R-:W-:Y:S01]  /*367e0*/  MOV R19, R16 ;  /* 0x0000001000137202 */ /* 0x000fe20000000f00 */
[----:B------:R-:W-:Y:S02]  /*367f0*/  IMAD R13, R17, R26, R13 ;  /* 0x0000001a110d7224 */ /* 0x000fe400078e020d */
[----:B------:R-:W-:-:S03]  /*36800*/  IMAD.HI.U32 R18, R16, R27, RZ ;  /* 0x0000001b10127227 */ /* 0x000fc600078e00ff */
[----:B------:R-:W-:-:S05]  /*36810*/  IADD3.X R13, RZ, ~R13, RZ, P1, !PT ;  /* 0x8000000dff0d7210 */ /* 0x000fca0000ffe4ff */
[----:B------:R-:W-:-:S04]  /*36820*/  IMAD.WIDE.U32 R18, P1, R16, R13, R18 ;  /* 0x0000000d10127225 */ /* 0x000fc80007820012 */
[C---:B------:R-:W-:Y:S02]  /*36830*/  IMAD R29, R17.reuse, R13, RZ ;  /* 0x0000000d111d7224 */ /* 0x040fe400078e02ff */
[----:B------:R-:W-:-:S04]  /*36840*/  IMAD.HI.U32 R18, P2, R17, R27, R18 ;  /* 0x0000001b11127227 */ /* 0x000fc80007840012 */
[----:B------:R-:W-:Y:S01]  /*36850*/  IMAD.HI.U32 R11, R17, R13, RZ ;  /* 0x0000000d110b7227 */ /* 0x000fe200078e00ff */
[----:B------:R-:W-:-:S04]  /*36860*/  IADD3 R19, P3, R29, R18, RZ ;  /* 0x000000121d137210 */ /* 0x000fc80007f7e0ff */
[----:B------:R-:W-:Y:S01]  /*36870*/  IADD3.X R11, R11, R17, RZ, P1, !PT ;  /* 0x000000110b0b7210 */ /* 0x000fe20000ffe4ff */
[----:B------:R-:W-:-:S03]  /*36880*/  IMAD.WIDE.U32 R16, R19, R26, RZ ;  /* 0x0000001a13107225 */ /* 0x000fc600078e00ff */
[----:B------:R-:W-:Y:S01]  /*36890*/  IADD3.X R11, RZ, RZ, R11, P3, P2 ;  /* 0x000000ffff0b7210 */ /* 0x000fe20001fe440b */
[----:B------:R-:W-:Y:S01]  /*368a0*/  IMAD R18, R19, R25, R17 ;  /* 0x0000001913127224 */ /* 0x000fe200078e0211 */
[----:B------:R-:W-:-:S03]  /*368b0*/  IADD3 R17, P1, RZ, -R16, RZ ;  /* 0x80000010ff117210 */ /* 0x000fc60007f3e0ff */
[----:B------:R-:W-:Y:S02]  /*368c0*/  IMAD R13, R11, R26, R18 ;  /* 0x0000001a0b0d7224 */ /* 0x000fe400078e0212 */
[----:B------:R-:W-:-:S04]  /*368d0*/  IMAD.HI.U32 R18, R19, R17, RZ ;  /* 0x0000001113127227 */ /* 0x000fc800078e00ff */
[----:B------:R-:W-:-:S04]  /*368e0*/  IMAD.X R16, RZ, RZ, ~R13, P1 ;  /* 0x000000ffff107224 */ /* 0x000fc800008e0e0d */
[----:B------:R-:W-:-:S04]  /*368f0*/  IMAD.WIDE.U32 R18, P1, R19, R16, R18 ;  /* 0x0000001013127225 */ /* 0x000fc80007820012 */
[C---:B------:R-:W-:Y:S02]  /*36900*/  IMAD R24, R11.reuse, R16, RZ ;  /* 0x000000100b187224 */ /* 0x040fe400078e02ff */
[----:B------:R-:W-:Y:S01]  /*36910*/  IMAD.HI.U32 R13, P2, R11, R17, R18 ;  /* 0x000000110b0d7227 */ /* 0x000fe20007840012 */
[----:B------:R-:W-:-:S03]  /*36920*/  MOV R17, RZ ;  /* 0x000000ff00117202 */ /* 0x000fc60000000f00 */
[----:B------:R-:W-:Y:S01]  /*36930*/  IMAD.HI.U32 R16, R11, R16, RZ ;  /* 0x000000100b107227 */ /* 0x000fe200078e00ff */
[----:B------:R-:W-:-:S04]  /*36940*/  IADD3 R13, P3, R24, R13, RZ ;  /* 0x0000000d180d7210 */ /* 0x000fc80007f7e0ff */
[----:B------:R-:W-:Y:S01]  /*36950*/  IADD3.X R11, R16, R11, RZ, P1, !PT ;  /* 0x0000000b100b7210 */ /* 0x000fe20000ffe4ff */
[----:B------:R-:W-:-:S03]  /*36960*/  IMAD.HI.U32 R16, R13, UR13, RZ ;  /* 0x0000000d0d107c27 */ /* 0x000fc6000f8e00ff */
[----:B------:R-:W-:Y:S01]  /*36970*/  IADD3.X R11, RZ, RZ, R11, P3, P2 ;  /* 0x000000ffff0b7210 */ /* 0x000fe20001fe440b */
[----:B------:R-:W-:-:S04]  /*36980*/  IMAD.WIDE.U32 R16, R13, UR21, R16 ;  /* 0x000000150d107c25 */ /* 0x000fc8000f8e0010 */
[C---:B------:R-:W-:Y:S02]  /*36990*/  IMAD R18, R11.reuse, UR21, RZ ;  /* 0x000000150b127c24 */ /* 0x040fe4000f8e02ff */
[----:B------:R-:W-:-:S04]  /*369a0*/  IMAD.HI.U32 R13, P1, R11, UR13, R16 ;  /* 0x0000000d0b0d7c27 */ /* 0x000fc8000f820010 */
[----:B------:R-:W-:Y:S01]  /*369b0*/  IMAD.HI.U32 R11, R11, UR21, RZ ;  /* 0x000000150b0b7c27 */ /* 0x000fe2000f8e00ff */
[----:B------:R-:W-:-:S04]  /*369c0*/  IADD3 R13, P2, R18, R13, RZ ;  /* 0x0000000d120d7210 */ /* 0x000fc80007f5e0ff */
[----:B------:R-:W-:Y:S01]  /*369d0*/  IADD3.X R11, R11, RZ, RZ, P1, !PT ;  /* 0x000000ff0b0b7210 */ /* 0x000fe20000ffe4ff */
[----:B------:R-:W-:-:S04]  /*369e0*/  IMAD.WIDE.U32 R16, R13, R26, RZ ;  /* 0x0000001a0d107225 */ /* 0x000fc800078e00ff */
[----:B------:R-:W-:Y:S01]  /*369f0*/  IMAD.X R11, RZ, RZ, R11, P2 ;  /* 0x000000ffff0b7224 */ /* 0x000fe200010e060b */
[----:B------:R-:W-:Y:S01]  /*36a00*/  IADD3 R24, P2, -R16, UR13, RZ ;  /* 0x0000000d10187c10 */ /* 0x000fe2000ff5e1ff */
[C---:B------:R-:W-:Y:S01]  /*36a10*/  IMAD R18, R13.reuse, R25, R17 ;  /* 0x000000190d127224 */ /* 0x040fe200078e0211 */
[----:B------:R-:W-:Y:S02]  /*36a20*/  IADD3 R16, R13, 0x1, RZ ;  /* 0x000000010d107810 */ /* 0x000fe40007ffe0ff */
[-C--:B------:R-:W-:Y:S01]  /*36a30*/  ISETP.GE.U32.AND P1, PT, R24, R26.reuse, PT ;  /* 0x0000001a1800720c */ /* 0x080fe20003f26070 */
[----:B------:R-:W-:-:S05]  /*36a40*/  IMAD R11, R11, R26, R18 ;  /* 0x0000001a0b0b7224 */ /* 0x000fca00078e0212 */
[----:B------:R-:W-:Y:S02]  /*36a50*/  IADD3.X R18, ~R11, UR21, RZ, P2, !PT ;  /* 0x000000150b127c10 */ /* 0x000fe400097fe5ff */
[----:B------:R-:W-:Y:S02]  /*36a60*/  IADD3 R11, P2, -R26, R24, RZ ;  /* 0x000000181a0b7210 */ /* 0x000fe40007f5e1ff */
[----:B------:R-:W-:Y:S02]  /*36a70*/  ISETP.GE.U32.AND.EX P1, PT, R18, R25, PT, P1 ;  /* 0x000000191200720c */ /* 0x000fe40003f26110 */
[----:B------:R-:W-:Y:S02]  /*36a80*/  IADD3.X R17, ~R25, R18, RZ, P2, !PT ;  /* 0x0000001219117210 */ /* 0x000fe400017fe5ff */
[----:B------:R-:W-:Y:S02]  /*36a90*/  SEL R11, R11, R24, P1 ;  /* 0x000000180b0b7207 */ /* 0x000fe40000800000 */
[----:B------:R-:W-:-:S02]  /*36aa0*/  SEL R17, R17, R18, P1 ;  /* 0x0000001211117207 */ /* 0x000fc40000800000 */
[----:B------:R-:W-:Y:S01]  /*36ab0*/  SEL R16, R16, R13, P1 ;  /* 0x0000000d10107207 */ /* 0x000fe20000800000 */
[----:B------:R-:W-:Y:S01]  /*36ac0*/  IMAD.MOV.U32 R13, RZ, RZ, 0x0 ;  /* 0x00000000ff0d7424 */ /* 0x000fe200078e00ff */
[----:B------:R-:W-:Y:S02]  /*36ad0*/  ISETP.GE.U32.AND P1, PT, R11, R26, PT ;  /* 0x0000001a0b00720c */ /* 0x000fe40003f26070 */
[----:B------:R-:W-:Y:S02]  /*36ae0*/  ISETP.NE.U32.AND P2, PT, R26, RZ, PT ;  /* 0x000000ff1a00720c */ /* 0x000fe40003f45070 */
[----:B------:R-:W-:Y:S02]  /*36af0*/  IADD3 R11, R16, 0x1, RZ ;  /* 0x00000001100b7810 */ /* 0x000fe40007ffe0ff */
[----:B------:R-:W-:Y:S02]  /*36b00*/  ISETP.GE.U32.AND.EX P1, PT, R17, R25, PT, P1 ;  /* 0x000000191100720c */ /* 0x000fe40003f26110 */
[----:B------:R-:W-:-:S02]  /*36b10*/  ISETP.NE.AND.EX P2, PT, R25, RZ, PT, P2 ;  /* 0x000000ff1900720c */ /* 0x000fc40003f45320 */
[----:B------:R-:W-:-:S04]  /*36b20*/  SEL R11, R11, R16, P1 ;  /* 0x000000100b0b7207 */ /* 0x000fc80000800000 */
[----:B------:R-:W-:Y:S01]  /*36b30*/  SEL R11, R11, 0xffffffff, P2 ;  /* 0xffffffff0b0b7807 */ /* 0x000fe20001000000 */
[----:B------:R-:W-:Y:S06]  /*36b40*/  RET.REL.NODEC R12 `(_ZN7cutlass13device_kernelINS_4gemm6kernel13GemmUniversalINS1_17GroupProblemShapeIN4cute5tupleIJiiiEEEEENS1_10collective13CollectiveMmaINS1_39MainloopSm90ArrayTmaGmmaWarpSpecializedILi3ENS6_IJNS5_1CILi2EEENSC_ILi1EEESE_EEENS1_40KernelPtrArrayTmaWarpSpecializedPingpongEEENS6_IJNSC_ILi256EEESI_NSC_ILi64EEEEEENS_6half_tEPNS6_IJlSE_NSC_ILi0EEEEEESL_SO_NS5_8TiledMMAINS5_8MMA_AtomIJNS5_4SM904GMMA26MMA_64x256x16_F32F16F16_SSILNSS_5MajorE0ELSU_0ELNSS_7ScaleInE1ELSV_1EEEEEENS5_6LayoutINS6_IJSE_SE_SE_EEENS6_IJSM_SM_SM_EEEEENS6_IJNS5_10UnderscoreES12_S12_EEEEENS5_13SM90_TMA_LOADENS5_14ComposedLayoutINS5_7SwizzleILi3ELi4ELi3EEENS5_18smem_ptr_flag_bitsILi16EEENSY_INS6_IJNSC_ILi8EEESJ_EEENS6_IJSJ_SE_EEEEEEEvNS5_8identityENS5_23SM90_TMA_LOAD_MULTICASTES1F_vS1G_EENS_8epilogue10collective18CollectiveEpilogueINS1J_30Sm90PtrArrayTmaWarpSpecializedILi4ELi2ELi16ELb1ELb0ELi2EEEJSK_NS6_IJSJ_NSC_ILi32EEEEEESL_PNS6_IJSE_lSM_EEESL_S1R_NS1J_6fusion15FusionCallbacksIS1N_NS1S_17LinearCombinationISL_fSL_fLNS_15FloatRoundStyleE2EEESK_S1P_JEEES15_NS16_IS18_S1A_NSY_INS6_IJSJ_S1B_EEENS6_IJSE_SJ_EEEEEEENS5_17SM75_U16x8_LDSM_TENS5_14SM90_TMA_STOREES21_NS5_17SM90_U16x8_STSM_TENS5_9Copy_AtomIJNS5_17SM90_U32x4_STSM_NESL_EEEvEEEvvEEEEvNT_6ParamsE) ;  /* 0xfffffc940c2c7950 */ /* 0x000fec0003c3ffff */
.L_x_512:
[----:B------:R-:W-:Y:S01]  /*36b50*/  UMOV UR30, UR24 ;  /* 0x00000018001e7c82 */ /* 0x000fe20008000000 */
[----:B------:R-:W-:Y:S02]  /*36b60*/  UMOV UR31, UR27 ;  /* 0x0000001b001f7c82 */ /* 0x000fe40008000000 */
[----:B------:R-:W1:Y:S08]  /*36b70*/  I2F.U64.RP R11, UR30 ;  /* 0x0000001e000b7d12 */ /* 0x000e700008309000 */
[----:B-1----:R-:W1:Y:S02]  /*36b80*/  MUFU.RCP R11, R11 ;  /* 0x0000000b000b7308 */ /* 0x002e640000001000 */
[----:B-1----:R-:W-:-:S06]  /*36b90*/  IADD3 R2, R11, 0x1ffffffe, RZ ;  /* 0x1ffffffe0b027810 */ /* 0x002fcc0007ffe0ff */
[----:B------:R-:W1:Y:S02]  /*36ba0*/  F2I.U64.TRUNC R2, R2 ;  /* 0x0000000200027311 */ /* 0x000e64000020d800 */
[----:B-1----:R-:W-:Y:S02]  /*36bb0*/  R2UR UR30, R2 ;  /* 0x00000000021e72ca */ /* 0x002fe400000e0000 */
[----:B------:R-:W-:Y:S02]  /*36bc0*/  R2UR UR31, R3 ;  /* 0x00000000031f72ca */ /* 0x000fe400000e0000 */
[----:B------:R-:W-:Y:S02]  /*36bd0*/  MOV R2, R12 ;  /* 0x0000000c00027202 */ /* 0x000fe40000000f00 */
[----:B------:R-:W-:-:S07]  /*36be0*/  MOV R3, 0x0 ;  /* 0x0000000000037802 */ /* 0x000fce0000000f00 */
[----:B------:R-:W-:-:S04]  /*36bf0*/  UIMAD.WIDE.U32 UR32, UR30, UR24, URZ ;  /* 0x000000181e2072a5 */ /* 0x000fc8000f8e003f */
[----:B------:R-:W-:Y:S02]  /*36c00*/  UIMAD UR33, UR30, UR27, UR33 ;  /* 0x0000001b1e2172a4 */ /* 0x000fe4000f8e0221 */
[----:B------:R-:W-:Y:S02]  /*36c10*/  UIADD3 UR36, UP1, URZ, -UR32, URZ ;  /* 0x800000203f247290 */ /* 0x000fe4000ff3e03f */
[----:B------:R-:W-:Y:S02]  /*36c20*/  UIMAD UR34, UR31, UR24, UR33 ;  /* 0x000000181f2272a4 */ /* 0x000fe4000f8e0221 */
[----:B------:R-:W-:Y:S02]  /*36c30*/  UIMAD.WIDE.U32 UR32, UR30, UR36, URZ ;  /* 0x000000241e2072a5 */ /* 0x000fe4000f8e003f */
[----:B------:R-:W-:-:S05]  /*36c40*/  UIADD3.X UR37, URZ, ~UR34, URZ, UP1, !UPT ;  /* 0x800000223f257290 */ /* 0x000fca0008ffe43f */
[----:B------:R-:W-:Y:S01]  /*36c50*/  UMOV UR32, UR33 ;  /* 0x0000002100207c82 */ /* 0x000fe20008000000 */
[----:B------:R-:W-:Y:S02]  /*36c60*/  UMOV UR33, UR30 ;  /* 0x0000001e00217c82 */ /* 0x000fe40008000000 */
[----:B------:R-:W-:Y:S02]  /*36c70*/  UIMAD.WIDE.U32 UR34, UP1, UR30, UR37, UR32 ;  /* 0x000000251e2272a5 */ /* 0x000fe4000f820020 */
[----:B------:R-:W-:Y:S02]  /*36c80*/  UIMAD.WIDE.U32 UR32, UR31, UR37, URZ ;  /* 0x000000251f2072a5 */ /* 0x000fe4000f8e003f */
[----:B------:R-:W-:Y:S02]  /*36c90*/  UIMAD.WIDE.U32 UR34, UP2, UR31, UR36, UR34 ;  /* 0x000000241f2272a5 */ /* 0x000fe4000f840022 */
[----:B------:R-:W-:Y:S02]  /*36ca0*/  UIMAD UR37, UR31, UR37, URZ ;  /* 0x000000251f2572a4 */ /* 0x000fe4000f8e023f */
[----:B------:R-:W-:-:S02]  /*36cb0*/  UIADD3.X UR32, UR33, UR31, URZ, UP1, !UPT ;  /* 0x0000001f21207290 */ /* 0x000fc40008ffe43f */
[----:B------:R-:W-:-:S04]  /*36cc0*/  UIADD3 UR35, UP4, UR37, UR35, URZ ;  /* 0x0000002325237290 */ /* 0x000fc8000ff9e03f */
[----:B------:R-:W-:Y:S02]  /*36cd0*/  UIMAD.WIDE.U32 UR30, UR35, UR24, URZ ;  /* 0x00000018231e72a5 */ /* 0x000fe4000f8e003f */
[----:B------:R-:W-:Y:S02]  /*36ce0*/  UIADD3.X UR36, URZ, URZ, UR32, UP4, UP2 ;  /* 0x0000003f3f247290 */ /* 0x000fe4000a7e4420 */
[----:B------:R-:W-:Y:S02]  /*36cf0*/  UIMAD UR31, UR35, UR27, UR31 ;  /* 0x0000001b231f72a4 */ /* 0x000fe4000f8e021f */
[----:B------:R-:W-:Y:S02]  /*36d00*/  UIADD3 UR37, UP1, URZ, -UR30, URZ ;  /* 0x8000001e3f257290 */ /* 0x000fe4000ff3e03f */
[----:B------:R-:W-:Y:S02]  /*36d10*/  UIMAD UR32, UR36, UR24, UR31 ;  /* 0x00000018242072a4 */ /* 0x000fe4000f8e021f */
[----:B------:R-:W-:-:S02]  /*36d20*/  UIMAD.WIDE.U32 UR30, UR35, UR37, URZ ;  /* 0x00000025231e72a5 */ /* 0x000fc4000f8e003f */
[----:B------:R-:W-:-:S05]  /*36d30*/  UIADD3.X UR41, URZ, ~UR32, URZ, UP1, !UPT ;  /* 0x800000203f297290 */ /* 0x000fca0008ffe43f */
[----:B------:R-:W-:Y:S01]  /*36d40*/  UMOV UR34, UR31 ;  /* 0x0000001f00227c82 */ /* 0x000fe20008000000 */
[----:B------:R-:W-:Y:S02]  /*36d50*/  UIMAD.WIDE.U32 UR30, UR36, UR41, URZ ;  /* 0x00000029241e72a5 */ /* 0x000fe4000f8e003f */
[----:B------:R-:W-:Y:S02]  /*36d60*/  UIMAD.WIDE.U32 UR32, UP1, UR35, UR41, UR34 ;  /* 0x00000029232072a5 */ /* 0x000fe4000f820022 */
[----:B------:R-:W-:Y:S02]  /*36d70*/  UIMAD UR34, UR36, UR41, URZ ;  /* 0x00000029242272a4 */ /* 0x000fe4000f8e023f */
[----:B------:R-:W-:Y:S02]  /*36d80*/  UIMAD.WIDE.U32 UR32, UP2, UR36, UR37, UR32 ;  /* 0x00000025242072a5 */ /* 0x000fe4000f840020 */
[----:B------:R-:W-:Y:S02]  /*36d90*/  UIADD3.X UR36, UR31, UR36, URZ, UP1, !UPT ;  /* 0x000000241f247290 */ /* 0x000fe40008ffe43f */
[----:B------:R-:W-:-:S04]  /*36da0*/  UIADD3 UR34, UP4, UR34, UR33, URZ ;  /* 0x0000002122227290 */ /* 0x000fc8000ff9e03f */
[----:B------:R-:W-:Y:S02]  /*36db0*/  UIMAD.WIDE.U32 UR32, UR34, UR25, URZ ;  /* 0x00000019222072a5 */ /* 0x000fe4000f8e003f */
[----:B------:R-:W-:-:S05]  /*36dc0*/  UIADD3.X UR36, URZ, URZ, UR36, UP4, UP2 ;  /* 0x0000003f3f247290 */ /* 0x000fca000a7e4424 */
[----:B------:R-:W-:Y:S01]  /*36dd0*/  UMOV UR32, UR33 ;  /* 0x0000002100207c82 */ /* 0x000fe20008000000 */
[----:B------:R-:W-:Y:S02]  /*36de0*/  UMOV UR33, URZ ;  /* 0x0000003f00217c82 */ /* 0x000fe40008000000 */
[----:B------:R-:W-:Y:S02]  /*36df0*/  UIMAD.WIDE.U32 UR30, UR34, UR26, UR32 ;  /* 0x0000001a221e72a5 */ /* 0x000fe4000f8e0020 */
[----:B------:R-:W-:Y:S02]  /*36e00*/  UIMAD UR34, UR36, UR26, URZ ;  /* 0x0000001a242272a4 */ /* 0x000fe4000f8e023f */
[----:B------:R-:W-:Y:S02]  /*36e10*/  UIMAD.WIDE.U32 UR30, UP1, UR36, UR25, UR30 ;  /* 0x00000019241e72a5 */ /* 0x000fe4000f82001e */
[----:B------:R-:W-:Y:S02]  /*36e20*/  UIMAD.WIDE.U32 UR32, UR36, UR26, URZ ;  /* 0x0000001a242072a5 */ /* 0x000fe4000f8e003f */
[----:B------:R-:W-:-:S02]  /*36e30*/  UIADD3 UR34, UP2, UR34, UR31, URZ ;  /* 0x0000001f22227290 */ /* 0x000fc4000ff5e03f */
[----:B------:R-:W-:Y:S02]  /*36e40*/  UIADD3.X UR32, UR33, URZ, URZ, UP1, !UPT ;  /* 0x0000003f21207290 */ /* 0x000fe40008ffe43f */
[----:B------:R-:W-:Y:S02]  /*36e50*/  UIMAD.WIDE.U32 UR30, UR34, UR24, URZ ;  /* 0x00000018221e72a5 */ /* 0x000fe4000f8e003f */
[----:B------:R-:W-:Y:S02]  /*36e60*/  UIADD3.X UR32, URZ, UR32, URZ, UP2, !UPT ;  /* 0x000000203f207290 */ /* 0x000fe400097fe43f */
[----:B------:R-:W-:Y:S02]  /*36e70*/  UIMAD UR31, UR34, UR27, UR31 ;  /* 0x0000001b221f72a4 */ /* 0x000fe4000f8e021f */
[----:B------:R-:W-:Y:S02]  /*36e80*/  UIADD3 UR33, UP2, -UR30, UR25, URZ ;  /* 0x000000191e217290 */ /* 0x000fe4000ff5e13f */
[----:B------:R-:W-:-:S02]  /*36e90*/  UIMAD UR31, UR32, UR24, UR31 ;  /* 0x00000018201f72a4 */ /* 0x000fc4000f8e021f */
[----:B------:R-:W-:Y:S02]  /*36ea0*/  UISETP.GE.U32.AND UP1, UPT, UR33, UR24, UPT ;  /* 0x000000182100728c */ /* 0x000fe4000bf26070 */
[----:B------:R-:W-:Y:S02]  /*36eb0*/  UIADD3.X UR32, ~UR31, UR26, URZ, UP2, !UPT ;  /* 0x0000001a1f207290 */ /* 0x000fe400097fe53f */
[----:B------:R-:W-:Y:S02]  /*36ec0*/  UIADD3 UR26, UP2, -UR24, UR33, URZ ;  /* 0x00000021181a7290 */ /* 0x000fe4000ff5e13f */
[----:B------:R-:W-:Y:S02]  /*36ed0*/  UISETP.GE.U32.AND.EX UP1, UPT, UR32, UR27, UPT, UP1 ;  /* 0x0000001b2000728c */ /* 0x000fe4000bf26110 */
[----:B------:R-:W-:Y:S02]  /*36ee0*/  UIADD3 UR30, UR34, 0x1, URZ ;  /* 0x00000001221e7890 */ /* 0x000fe4000fffe03f */
[----:B------:R-:W-:-:S02]  /*36ef0*/  UIADD3.X UR31, ~UR27, UR32, URZ, UP2, !UPT ;  /* 0x000000201b1f7290 */ /* 0x000fc400097fe53f */
[----:B------:R-:W-:Y:S02]  /*36f00*/  USEL UR26, UR26, UR33, UP1 ;  /* 0x000000211a1a7287 */ /* 0x000fe40008800000 */
[----:B------:R-:W-:Y:S02]  /*36f10*/  USEL UR31, UR31, UR32, UP1 ;  /* 0x000000201f1f7287 */ /* 0x000fe40008800000 */
[----:B------:R-:W-:Y:S02]  /*36f20*/  USEL UR34, UR30, UR34, UP1 ;  /* 0x000000221e227287 */ /* 0x000fe40008800000 */
[----:B------:R-:W-:Y:S02]  /*36f30*/  UISETP.GE.U32.AND UP1, UPT, UR26, UR24, UPT ;  /* 0x000000181a00728c */ /* 0x000fe4000bf26070 */
[----:B------:R-:W-:Y:S02]  /*36f40*/  UISETP.NE.U32.AND UP2, UPT, UR24, URZ, UPT ;  /* 0x0000003f1800728c */ /* 0x000fe4000bf45070 */
[----:B------:R-:W-:-:S02]  /*36f50*/  UIADD3 UR26, UR34, 0x1, URZ ;  /* 0x00000001221a7890 */ /* 0x000fc4000fffe03f */
[----:B------:R-:W-:Y:S02]  /*36f60*/  UISETP.GE.U32.AND.EX UP1, UPT, UR31, UR27, UPT, UP1 ;  /* 0x0000001b1f00728c */ /* 0x000fe4000bf26110 */
[----:B------:R-:W-:Y:S02]  /*36f70*/  UISETP.NE.AND.EX UP2, UPT, UR27, URZ, UPT, UP2 ;  /* 0x0000003f1b00728c */ /* 0x000fe4000bf45320 */
[----:B------:R-:W-:-:S04]  /*36f80*/  USEL UR26, UR26, UR34, UP1 ;  /* 0x000000221a1a7287 */ /* 0x000fc80008800000 */
[----:B------:R-:W-:Y:S01]  /*36f90*/  USEL UR27, UR26, 0xffffffff, UP2 ;  /* 0xffffffff1a1b7887 */ /* 0x000fe20009000000 */
[----:B------:R-:W-:Y:S11]  /*36fa0*/  RET.REL.NODEC R2 `(_ZN7cutlass13device_kernelINS_4gemm6kernel13GemmUniversalINS1_17GroupProblemShapeIN4cute5tupleIJiiiEEEEENS1_10collective13CollectiveMmaINS1_39MainloopSm90ArrayTmaGmmaWarpSpecializedILi3ENS6_IJNS5_1CILi2EEENSC_ILi1EEESE_EEENS1_40KernelPtrArrayTmaWarpSpecializedPingpongEEENS6_IJNSC_ILi256EEESI_NSC_ILi64EEEEEENS_6half_tEPNS6_IJlSE_NSC_ILi0EEEEEESL_SO_NS5_8TiledMMAINS5_8MMA_AtomIJNS5_4SM904GMMA26MMA_64x256x16_F32F16F16_SSILNSS_5MajorE0ELSU_0ELNSS_7ScaleInE1ELSV_1EEEEEENS5_6LayoutINS6_IJSE_SE_SE_EEENS6_IJSM_SM_SM_EEEEENS6_IJNS5_10UnderscoreES12_S12_EEEEENS5_13SM90_TMA_LOADENS5_14ComposedLayoutINS5_7SwizzleILi3ELi4ELi3EEENS5_18smem_ptr_flag_bitsILi16EEENSY_INS6_IJNSC_ILi8EEESJ_EEENS6_IJSJ_SE_EEEEEEEvNS5_8identityENS5_23SM90_TMA_LOAD_MULTICASTES1F_vS1G_EENS_8epilogue10collective18CollectiveEpilogueINS1J_30Sm90PtrArrayTmaWarpSpecializedILi4ELi2ELi16ELb1ELb0ELi2EEEJSK_NS6_IJSJ_NSC_ILi32EEEEEESL_PNS6_IJSE_lSM_EEESL_S1R_NS1J_6fusion15FusionCallbacksIS1N_NS1S_17LinearCombinationISL_fSL_fLNS_15FloatRoundStyleE2EEESK_S1P_JEEES15_NS16_IS18_S1A_NSY_INS6_IJSJ_S1B_EEENS6_IJSE_SJ_EEEEEEENS5_17SM75_U16x8_LDSM_TENS5_14SM90_TMA_STOREES21_NS5_17SM90_U16x8_STSM_TENS5_9Copy_AtomIJNS5_17SM90_U32x4_STSM_NESL_EEEvEEEvvEEEEvNT_6ParamsE) ;  /* 0xfffffc9002147950 */ /* 0x000ff60003c3ffff */
.L_x_637:
[----:B------:R-:W-:-:S00]  /*36fb0*/  BRA `(.L_x_637) ;  /* 0xfffffffc00fc7947 */ /* 0x000fc0000383ffff */
[----:B------:R-:W-:-:S00]  /*36fc0*/  NOP ;  /* 0x0000000000007918 */ /* 0x000fc00000000000 */
        /* <DEDUP_REMOVED lines=11> */
.L_x_638:


//--------------------- .nv.global.init           --------------------------
	.section	.nv.global.init,"aw",@progbits
.nv.global.init:
	.type		$str$24,@object
	.size		$str$24,($str$25 - $str$24)
$str$24:
        /*0000*/ 	.byte	0x28, 0x61, 0x64, 0x64, 0x72, 0x65, 0x73, 0x73, 0x20, 0x26, 0x20, 0x6d, 0x61, 0x73, 0x6b, 0x29
        /*0010*/ 	.byte	0x20, 0x3d, 0x3d, 0x20, 0x30, 0x00
	.type		$str$25,@object
	.size		$str$25,(__unnamed_1 - $str$25)
$str$25:
        /*0016*/ 	.byte	0x2f, 0x74, 0x6d, 0x70, 0x2f, 0x63, 0x75, 0x74, 0x6c, 0x61, 0x73, 0x73, 0x5f, 0x73, 0x77, 0x65
        /*0026*/ 	.byte	0x65, 0x70, 0x5f, 0x73, 0x72, 0x63, 0x2f, 0x69, 0x6e, 0x63, 0x6c, 0x75, 0x64, 0x65, 0x2f, 0x63
        /*0036*/ 	.byte	0x75, 0x74, 0x65, 0x2f, 0x70, 0x6f, 0x69, 0x6e, 0x74, 0x65, 0x72, 0x5f, 0x66, 0x6c, 0x61, 0x67
        /*0046*/ 	.byte	0x67, 0x65, 0x64, 0x2e, 0x68, 0x70, 0x70, 0x00
	.type		__unnamed_1,@object
	.size		__unnamed_1,(.L_0 - __unnamed_1)
__unnamed_1:
        /* <DEDUP_REMOVED lines=28> */
        /*020e*/ 	.byte	0x3e, 0x3e, 0x3e, 0x3e, 0x3e, 0x5d, 0x00
.L_0:


//--------------------- .nv.shared._ZN7cutlass13device_kernelINS_4gemm6kernel13GemmUniversalINS1_17GroupProblemShapeIN4cute5tupleIJiiiEEEEENS1_10collective13CollectiveMmaINS1_39MainloopSm90ArrayTmaGmmaWarpSpecializedILi3ENS6_IJNS5_1CILi2EEENSC_ILi1EEESE_EEENS1_40KernelPtrArrayTmaWarpSpecializedPingpongEEENS6_IJNSC_ILi256EEESI_NSC_ILi64EEEEEENS_6half_tEPNS6_IJlSE_NSC_ILi0EEEEEESL_SO_NS5_8TiledMMAINS5_8MMA_AtomIJNS5_4SM904GMMA26MMA_64x256x16_F32F16F16_SSILNSS_5MajorE0ELSU_0ELNSS_7ScaleInE1ELSV_1EEEEEENS5_6LayoutINS6_IJSE_SE_SE_EEENS6_IJSM_SM_SM_EEEEENS6_IJNS5_10UnderscoreES12_S12_EEEEENS5_13SM90_TMA_LOADENS5_14ComposedLayoutINS5_7SwizzleILi3ELi4ELi3EEENS5_18smem_ptr_flag_bitsILi16EEENSY_INS6_IJNSC_ILi8EEESJ_EEENS6_IJSJ_SE_EEEEEEEvNS5_8identityENS5_23SM90_TMA_LOAD_MULTICASTES1F_vS1G_EENS_8epilogue10collective18CollectiveEpilogueINS1J_30Sm90PtrArrayTmaWarpSpecializedILi4ELi2ELi16ELb1ELb0ELi2EEEJSK_NS6_IJSJ_NSC_ILi32EEEEEESL_PNS6_IJSE_lSM_EEESL_S1R_NS1J_6fusion15FusionCallbacksIS1N_NS1S_17LinearCombinationISL_fSL_fLNS_15FloatRoundStyleE2EEESK_S1P_JEEES15_NS16_IS18_S1A_NSY_INS6_IJSJ_S1B_EEENS6_IJSE_SJ_EEEEEEENS5_17SM75_U16x8_LDSM_TENS5_14SM90_TMA_STOREES21_NS5_17SM90_U16x8_STSM_TENS5_9Copy_AtomIJNS5_17SM90_U32x4_STSM_NESL_EEEvEEEvvEEEEvNT_6ParamsE --------------------------
	.section	.nv.shared._ZN7cutlass13device_kernelINS_4gemm6kernel13GemmUniversalINS1_17GroupProblemShapeIN4cute5tupleIJiiiEEEEENS1_10collective13CollectiveMmaINS1_39MainloopSm90ArrayTmaGmmaWarpSpecializedILi3ENS6_IJNS5_1CILi2EEENSC_ILi1EEESE_EEENS1_40KernelPtrArrayTmaWarpSpecializedPingpongEEENS6_IJNSC_ILi256EEESI_NSC_ILi64EEEEEENS_6half_tEPNS6_IJlSE_NSC_ILi0EEEEEESL_SO_NS5_8TiledMMAINS5_8MMA_AtomIJNS5_4SM904GMMA26MMA_64x256x16_F32F16F16_SSILNSS_5MajorE0ELSU_0ELNSS_7ScaleInE1ELSV_1EEEEEENS5_6LayoutINS6_IJSE_SE_SE_EEENS6_IJSM_SM_SM_EEEEENS6_IJNS5_10UnderscoreES12_S12_EEEEENS5_13SM90_TMA_LOADENS5_14ComposedLayoutINS5_7SwizzleILi3ELi4ELi3EEENS5_18smem_ptr_flag_bitsILi16EEENSY_INS6_IJNSC_ILi8EEESJ_EEENS6_IJSJ_SE_EEEEEEEvNS5_8identityENS5_23SM90_TMA_LOAD_MULTICASTES1F_vS1G_EENS_8epilogue10collective18CollectiveEpilogueINS1J_30Sm90PtrArrayTmaWarpSpecializedILi4ELi2ELi16ELb1ELb0ELi2EEEJSK_NS6_IJSJ_NSC_ILi32EEEEEESL_PNS6_IJSE_lSM_EEESL_S1R_NS1J_6fusion15FusionCallbacksIS1N_NS1S_17LinearCombinationISL_fSL_fLNS_15FloatRoundStyleE2EEESK_S1P_JEEES15_NS16_IS18_S1A_NSY_INS6_IJSJ_S1B_EEENS6_IJSE_SJ_EEEEEEENS5_17SM75_U16x8_LDSM_TENS5_14SM90_TMA_STOREES21_NS5_17SM90_U16x8_STSM_TENS5_9Copy_AtomIJNS5_17SM90_U32x4_STSM_NESL_EEEvEEEvvEEEEvNT_6ParamsE,"aw",@nobits
	.sectionflags	@""
	.align	16
	.zero		1024


//--------------------- .nv.shared.reserved.0     --------------------------
	.section	.nv.shared.reserved.0,"aw",@nobits
	.weak		__nv_reservedSMEM_offset_0_alias
	.size		__nv_reservedSMEM_offset_0_alias, 0, 0
	.other		__nv_reservedSMEM_offset_0_alias,@"STO_CUDA_RESERVED_SHARED STV_DEFAULT"
__nv_reservedSMEM_offset_0_alias:
	.zero		0


//--------------------- .nv.global                --------------------------
	.section	.nv.global,"aw",@nobits
.nv.global:
	.type		_ZN39_INTERNAL_b39fbb50_4_k_cu_2557bb56_28034cute1_E,@object
	.size		_ZN39_INTERNAL_b39fbb50_4_k_cu_2557bb56_28034cute1_E,(_ZN39_INTERNAL_b39fbb50_4_k_cu_2557bb56_28034cuda3std3__45__cpo6cbeginE - _ZN39_INTERNAL_b39fbb50_4_k_cu_2557bb56_28034cute1_E)
_ZN39_INTERNAL_b39fbb50_4_k_cu_2557bb56_28034cute1_E:
	.zero		1
	.type		_ZN39_INTERNAL_b39fbb50_4_k_cu_2557bb56_28034cuda3std3__45__cpo6cbeginE,@object
	.size		_ZN39_INTERNAL_b39fbb50_4_k_cu_2557bb56_28034cuda3std3__45__cpo6cbeginE,(_ZN39_INTERNAL_b39fbb50_4_k_cu_2557bb56_28034cuda3std3__48in_placeE - _ZN39_INTERNAL_b39fbb50_4_k_cu_2557bb56_28034cuda3std3__45__cpo6cbeginE)
_ZN39_INTERNAL_b39fbb50_4_k_cu_2557bb56_28034cuda3std3__45__cpo6cbeginE:
	.zero		1
	.type		_ZN39_INTERNAL_b39fbb50_4_k_cu_2557bb56_28034cuda3std3__48in_placeE,@object
	.size		_ZN39_INTERNAL_b39fbb50_4_k_cu_2557bb56_28034cuda3std3__48in_placeE,(_ZN39_INTERNAL_b39fbb50_4_k_cu_2557bb56_28034cuda3std6ranges3__45__cpo9iter_moveE - _ZN39_INTERNAL_b39fbb50_4_k_cu_2557bb56_28034cuda3std3__48in_placeE)
_ZN39_INTERNAL_b39fbb50_4_k_cu_2557bb56_28034cuda3std3__48in_placeE:
	.zero		1
	.type		_ZN39_INTERNAL_b39fbb50_4_k_cu_2557bb56_28034cuda3std6ranges3__45__cpo9iter_moveE,@object
	.size		_ZN39_INTERNAL_b39fbb50_4_k_cu_2557bb56_28034cuda3std6ranges3__45__cpo9iter_moveE,(_ZN39_INTERNAL_b39fbb50_4_k_cu_2557bb56_28034cuda3std3__45__cpo5beginE - _ZN39_INTERNAL_b39fbb50_4_k_cu_2557bb56_28034cuda3std6ranges3__45__cpo9iter_moveE)
_ZN39_INTERNAL_b39fbb50_4_k_cu_2557bb56_28034cuda3std6ranges3__45__cpo9iter_moveE:
	.zero		1
	.type		_ZN39_INTERNAL_b39fbb50_4_k_cu_2557bb56_28034cuda3std3__45__cpo5beginE,@object
	.size		_ZN39_INTERNAL_b39fbb50_4_k_cu_2557bb56_28034cuda3std3__45__cpo5beginE,(_ZN39_INTERNAL_b39fbb50_4_k_cu_2557bb56_28034cuda3std3__441_GLOBAL__N__b39fbb50_4_k_cu_2557bb56_28036ignoreE - _ZN39_INTERNAL_b39fbb50_4_k_cu_2557bb56_28034cuda3std3__45__cpo5beginE)
_ZN39_INTERNAL_b39fbb50_4_k_cu_2557bb56_28034cuda3std3__45__cpo5beginE:
	.zero		1
	.type		_ZN39_INTERNAL_b39fbb50_4_k_cu_2557bb56_28034cuda3std3__441_GLOBAL__N__b39fbb50_4_k_cu_2557bb56_28036ignoreE,@object
	.size		_ZN39_INTERNAL_b39fbb50_4_k_cu_2557bb56_28034cuda3std3__441_GLOBAL__N__b39fbb50_4_k_cu_2557bb56_28036ignoreE,(_ZN39_INTERNAL_b39fbb50_4_k_cu_2557bb56_28034cute7productE - _ZN39_INTERNAL_b39fbb50_4_k_cu_2557bb56_28034cuda3std3__441_GLOBAL__N__b39fbb50_4_k_cu_2557bb56_28036ignoreE)
_ZN39_INTERNAL_b39fbb50_4_k_cu_2557bb56_28034cuda3std3__441_GLOBAL__N__b39fbb50_4_k_cu_2557bb56_28036ignoreE:
	.zero		1
	.type		_ZN39_INTERNAL_b39fbb50_4_k_cu_2557bb56_28034cute7productE,@object
	.size		_ZN39_INTERNAL_b39fbb50_4_k_cu_2557bb56_28034cute7productE,(_ZN39_INTERNAL_b39fbb50_4_k_cu_2557bb56_28034cuda3std3__45__cpo3endE - _ZN39_INTERNAL_b39fbb50_4_k_cu_2557bb56_28034cute7productE)
_ZN39_INTERNAL_b39fbb50_4_k_cu_2557bb56_28034cute7productE:
	.zero		1
	.type		_ZN39_INTERNAL_b39fbb50_4_k_cu_2557bb56_28034cuda3std3__45__cpo3endE,@object
	.size		_ZN39_INTERNAL_b39fbb50_4_k_cu_2557bb56_28034cuda3std3__45__cpo3endE,(_ZN39_INTERNAL_b39fbb50_4_k_cu_2557bb56_28034cuda3std3__419piecewise_constructE - _ZN39_INTERNAL_b39fbb50_4_k_cu_2557bb56_28034cuda3std3__45__cpo3endE)
_ZN39_INTERNAL_b39fbb50_4_k_cu_2557bb56_28034cuda3std3__45__cpo3endE:
	.zero		1
	.type		_ZN39_INTERNAL_b39fbb50_4_k_cu_2557bb56_28034cuda3std3__419piecewise_constructE,@object
	.size		_ZN39_INTERNAL_b39fbb50_4_k_cu_2557bb56_28034cuda3std3__419piecewise_constructE,(_ZN39_INTERNAL_b39fbb50_4_k_cu_2557bb56_28034cuda3std3__45__cpo4cendE - _ZN39_INTERNAL_b39fbb50_4_k_cu_2557bb56_28034cuda3std3__419piecewise_constructE)
_ZN39_INTERNAL_b39fbb50_4_k_cu_2557bb56_28034cuda3std3__419piecewise_constructE:
	.zero		1
	.type		_ZN39_INTERNAL_b39fbb50_4_k_cu_2557bb56_28034cuda3std3__45__cpo4cendE,@object
	.size		_ZN39_INTERNAL_b39fbb50_4_k_cu_2557bb56_28034cuda3std3__45__cpo4cendE,(_ZN39_INTERNAL_b39fbb50_4_k_cu_2557bb56_28034cuda3std6ranges3__45__cpo4swapE - _ZN39_INTERNAL_b39fbb50_4_k_cu_2557bb56_28034cuda3std3__45__cpo4cendE)
_ZN39_INTERNAL_b39fbb50_4_k_cu_2557bb56_28034cuda3std3__45__cpo4cendE:
	.zero		1
	.type		_ZN39_INTERNAL_b39fbb50_4_k_cu_2557bb56_28034cuda3std6ranges3__45__cpo4swapE,@object
	.size		_ZN39_INTERNAL_b39fbb50_4_k_cu_2557bb56_28034cuda3std6ranges3__45__cpo4swapE,(.L_8 - _ZN39_INTERNAL_b39fbb50_4_k_cu_2557bb56_28034cuda3std6ranges3__45__cpo4swapE)
_ZN39_INTERNAL_b39fbb50_4_k_cu_2557bb56_28034cuda3std6ranges3__45__cpo4swapE:
	.zero		1
.L_8:


//--------------------- .nv.constant0._ZN7cutlass13device_kernelINS_4gemm6kernel13GemmUniversalINS1_17GroupProblemShapeIN4cute5tupleIJiiiEEEEENS1_10collective13CollectiveMmaINS1_39MainloopSm90ArrayTmaGmmaWarpSpecializedILi3ENS6_IJNS5_1CILi2EEENSC_ILi1EEESE_EEENS1_40KernelPtrArrayTmaWarpSpecializedPingpongEEENS6_IJNSC_ILi256EEESI_NSC_ILi64EEEEEENS_6half_tEPNS6_IJlSE_NSC_ILi0EEEEEESL_SO_NS5_8TiledMMAINS5_8MMA_AtomIJNS5_4SM904GMMA26MMA_64x256x16_F32F16F16_SSILNSS_5MajorE0ELSU_0ELNSS_7ScaleInE1ELSV_1EEEEEENS5_6LayoutINS6_IJSE_SE_SE_EEENS6_IJSM_SM_SM_EEEEENS6_IJNS5_10UnderscoreES12_S12_EEEEENS5_13SM90_TMA_LOADENS5_14ComposedLayoutINS5_7SwizzleILi3ELi4ELi3EEENS5_18smem_ptr_flag_bitsILi16EEENSY_INS6_IJNSC_ILi8EEESJ_EEENS6_IJSJ_SE_EEEEEEEvNS5_8identityENS5_23SM90_TMA_LOAD_MULTICASTES1F_vS1G_EENS_8epilogue10collective18CollectiveEpilogueINS1J_30Sm90PtrArrayTmaWarpSpecializedILi4ELi2ELi16ELb1ELb0ELi2EEEJSK_NS6_IJSJ_NSC_ILi32EEEEEESL_PNS6_IJSE_lSM_EEESL_S1R_NS1J_6fusion15FusionCallbacksIS1N_NS1S_17LinearCombinationISL_fSL_fLNS_15FloatRoundStyleE2EEESK_S1P_JEEES15_NS16_IS18_S1A_NSY_INS6_IJSJ_S1B_EEENS6_IJSE_SJ_EEEEEEENS5_17SM75_U16x8_LDSM_TENS5_14SM90_TMA_STOREES21_NS5_17SM90_U16x8_STSM_TENS5_9Copy_AtomIJNS5_17SM90_U32x4_STSM_NESL_EEEvEEEvvEEEEvNT_6ParamsE --------------------------
	.section	.nv.constant0._ZN7cutlass13device_kernelINS_4gemm6kernel13GemmUniversalINS1_17GroupProblemShapeIN4cute5tupleIJiiiEEEEENS1_10collective13CollectiveMmaINS1_39MainloopSm90ArrayTmaGmmaWarpSpecializedILi3ENS6_IJNS5_1CILi2EEENSC_ILi1EEESE_EEENS1_40KernelPtrArrayTmaWarpSpecializedPingpongEEENS6_IJNSC_ILi256EEESI_NSC_ILi64EEEEEENS_6half_tEPNS6_IJlSE_NSC_ILi0EEEEEESL_SO_NS5_8TiledMMAINS5_8MMA_AtomIJNS5_4SM904GMMA26MMA_64x256x16_F32F16F16_SSILNSS_5MajorE0ELSU_0ELNSS_7ScaleInE1ELSV_1EEEEEENS5_6LayoutINS6_IJSE_SE_SE_EEENS6_IJSM_SM_SM_EEEEENS6_IJNS5_10UnderscoreES12_S12_EEEEENS5_13SM90_TMA_LOADENS5_14ComposedLayoutINS5_7SwizzleILi3ELi4ELi3EEENS5_18smem_ptr_flag_bitsILi16EEENSY_INS6_IJNSC_ILi8EEESJ_EEENS6_IJSJ_SE_EEEEEEEvNS5_8identityENS5_23SM90_TMA_LOAD_MULTICASTES1F_vS1G_EENS_8epilogue10collective18CollectiveEpilogueINS1J_30Sm90PtrArrayTmaWarpSpecializedILi4ELi2ELi16ELb1ELb0ELi2EEEJSK_NS6_IJSJ_NSC_ILi32EEEEEESL_PNS6_IJSE_lSM_EEESL_S1R_NS1J_6fusion15FusionCallbacksIS1N_NS1S_17LinearCombinationISL_fSL_fLNS_15FloatRoundStyleE2EEESK_S1P_JEEES15_NS16_IS18_S1A_NSY_INS6_IJSJ_S1B_EEENS6_IJSE_SJ_EEEEEEENS5_17SM75_U16x8_LDSM_TENS5_14SM90_TMA_STOREES21_NS5_17SM90_U16x8_STSM_TENS5_9Copy_AtomIJNS5_17SM90_U32x4_STSM_NESL_EEEvEEEvvEEEEvNT_6ParamsE,"a",@progbits
	.sectionflags	@""
	.align	4
.nv.constant0._ZN7cutlass13device_kernelINS_4gemm6kernel13GemmUniversalINS1_17GroupProblemShapeIN4cute5tupleIJiiiEEEEENS1_10collective13CollectiveMmaINS1_39MainloopSm90ArrayTmaGmmaWarpSpecializedILi3ENS6_IJNS5_1CILi2EEENSC_ILi1EEESE_EEENS1_40KernelPtrArrayTmaWarpSpecializedPingpongEEENS6_IJNSC_ILi256EEESI_NSC_ILi64EEEEEENS_6half_tEPNS6_IJlSE_NSC_ILi0EEEEEESL_SO_NS5_8TiledMMAINS5_8MMA_AtomIJNS5_4SM904GMMA26MMA_64x256x16_F32F16F16_SSILNSS_5MajorE0ELSU_0ELNSS_7ScaleInE1ELSV_1EEEEEENS5_6LayoutINS6_IJSE_SE_SE_EEENS6_IJSM_SM_SM_EEEEENS6_IJNS5_10UnderscoreES12_S12_EEEEENS5_13SM90_TMA_LOADENS5_14ComposedLayoutINS5_7SwizzleILi3ELi4ELi3EEENS5_18smem_ptr_flag_bitsILi16EEENSY_INS6_IJNSC_ILi8EEESJ_EEENS6_IJSJ_SE_EEEEEEEvNS5_8identityENS5_23SM90_TMA_LOAD_MULTICASTES1F_vS1G_EENS_8epilogue10collective18CollectiveEpilogueINS1J_30Sm90PtrArrayTmaWarpSpecializedILi4ELi2ELi16ELb1ELb0ELi2EEEJSK_NS6_IJSJ_NSC_ILi32EEEEEESL_PNS6_IJSE_lSM_EEESL_S1R_NS1J_6fusion15FusionCallbacksIS1N_NS1S_17LinearCombinationISL_fSL_fLNS_15FloatRoundStyleE2EEESK_S1P_JEEES15_NS16_IS18_S1A_NSY_INS6_IJSJ_S1B_EEENS6_IJSE_SJ_EEEEEEENS5_17SM75_U16x8_LDSM_TENS5_14SM90_TMA_STOREES21_NS5_17SM90_U16x8_STSM_TENS5_9Copy_AtomIJNS5_17SM90_U32x4_STSM_NESL_EEEvEEEvvEEEEvNT_6ParamsE:
	.zero		2432


//--------------------- SYMBOLS --------------------------

	.type		.nv.reservedSmem.offset0,@object
	.size		.nv.reservedSmem.offset0,0x4
	.type		__assertfail,@function
